def matmul_kernel(
    a_ptr,
    b_ptr,
    c_ptr,
    M,
    N,
    K,
    stride_am,
    stride_ak,
    stride_bk,
    stride_bn,
    stride_cm,
    stride_cn,
    BLOCK_M: tl.constexpr,
    BLOCK_N: tl.constexpr,
    BLOCK_K: tl.constexpr,
    GROUP_M: tl.constexpr,
):
    pid = tl.program_id(axis=0)
    num_pid_m = tl.cdiv(M, BLOCK_M)
    num_pid_n = tl.cdiv(N, BLOCK_N)
    num_pid_in_group = GROUP_M * num_pid_n
    group_id = pid // num_pid_in_group
    first_pid_m = group_id * GROUP_M
    group_size_m = min(num_pid_m - first_pid_m, GROUP_M)
    pid_m = first_pid_m + ((pid % num_pid_in_group) % group_size_m)
    pid_n = (pid % num_pid_in_group) // group_size_m

    offs_am = (pid_m * BLOCK_M + tl.arange(0, BLOCK_M)) % M
    offs_bn = (pid_n * BLOCK_N + tl.arange(0, BLOCK_N)) % N
    offs_k = tl.arange(0, BLOCK_K)
    a_ptrs = a_ptr + offs_am[:, None] * stride_am + offs_k[None, :] * stride_ak
    b_ptrs = b_ptr + offs_k[:, None] * stride_bk + offs_bn[None, :] * stride_bn

    acc = tl.zeros((BLOCK_M, BLOCK_N), dtype=tl.float32)
    for kk in range(0, tl.cdiv(K, BLOCK_K)):
        a = tl.load(a_ptrs, mask=offs_k[None, :] < K - kk * BLOCK_K, other=0.0)
        b = tl.load(b_ptrs, mask=offs_k[:, None] < K - kk * BLOCK_K, other=0.0)
        acc = tl.dot(a, b, acc)
        a_ptrs += BLOCK_K * stride_ak
        b_ptrs += BLOCK_K * stride_bk

    c = acc.to(c_ptr.dtype.element_ty)
    offs_cm = pid_m * BLOCK_M + tl.arange(0, BLOCK_M)
    offs_cn = pid_n * BLOCK_N + tl.arange(0, BLOCK_N)
    c_ptrs = c_ptr + offs_cm[:, None] * stride_cm + offs_cn[None, :] * stride_cn
    mask = (offs_cm[:, None] < M) & (offs_cn[None, :] < N)
    tl.store(c_ptrs, c, mask=mask)

# config = {"BLOCK_K": 128, "BLOCK_M": 16, "BLOCK_N": 512, "GROUP_M": 8, "arch": "sm_100", "dtype": "fp16", "num_ctas": 1, "num_stages": 3, "num_warps": 4}
# arch = sm_100


// ===== COMPILED SASS (sm_100a) =====

	.target	sm_100a

	.elftype	@"ET_EXEC"


//--------------------- .note.nv.tkinfo           --------------------------
	.section	.note.nv.tkinfo,"",@"SHT_NOTE"
	.sectionflags	@"SHF_NOTE_NV_TKINFO"
	.tkinfo
        /*0018*/ 	.word	0x00000081
        /*0030*/ 	.string	""
        /*0030*/ 	.string	"ptxas-blackwell"
        /*0030*/ 	.string	"Cuda compilation tools, release 12.9, V12.9.86"
        /*0030*/ 	.string	"Build cuda_12.9.r12.9/compiler.36037853_0"
        /*0030*/ 	.string	"-v  -suppress-debug-info  -lineinfo  -arch sm_100a "



//--------------------- .note.nv.cuver            --------------------------
	.section	.note.nv.cuver,"",@"SHT_NOTE"
	.sectionflags	@"SHF_NOTE_NV_CUVER"
        /*0018*/ 	.short	0x0001
        /*001a*/ 	.short	0x0064
        /*001c*/ 	.short	0x0001
        /*001e*/ 	.short	0x0000
        /*0020*/ 	.short	0x0001
        /*0022*/ 	.short	0x0000


//--------------------- .nv.info                  --------------------------
	.section	.nv.info,"",@"SHT_CUDA_INFO"
	.align	4


	//----- nvinfo : EIATTR_REGCOUNT
	.align		4
        /*0000*/ 	.byte	0x04, 0x2f
        /*0002*/ 	.short	(.L_1 - .L_0)
	.align		4
.L_0:
        /*0004*/ 	.word	index@(matmul_kernel)
        /*0008*/ 	.word	0x00000020


	//----- nvinfo : EIATTR_FRAME_SIZE
	.align		4
.L_1:
        /*000c*/ 	.byte	0x04, 0x11
        /*000e*/ 	.short	(.L_3 - .L_2)
	.align		4
.L_2:
        /*0010*/ 	.word	index@(matmul_kernel)
        /*0014*/ 	.word	0x00002930


	//----- nvinfo : EIATTR_MIN_STACK_SIZE
	.align		4
.L_3:
        /*0018*/ 	.byte	0x04, 0x12
        /*001a*/ 	.short	(.L_5 - .L_4)
	.align		4
.L_4:
        /*001c*/ 	.word	index@(matmul_kernel)
        /*0020*/ 	.word	0x00002930
.L_5:


//--------------------- .nv.info.matmul_kernel    --------------------------
	.section	.nv.info.matmul_kernel,"",@"SHT_CUDA_INFO"
	.sectionflags	@""
	.align	4


	//----- nvinfo : EIATTR_CUDA_API_VERSION
	.align		4
        /*0000*/ 	.byte	0x04, 0x37
        /*0002*/ 	.short	(.L_7 - .L_6)
.L_6:
        /*0004*/ 	.word	0x00000081


	//----- nvinfo : EIATTR_KPARAM_INFO
	.align		4
.L_7:
        /*0008*/ 	.byte	0x04, 0x17
        /*000a*/ 	.short	(.L_9 - .L_8)
.L_8:
        /*000c*/ 	.word	0x00000000
        /*0010*/ 	.short	0x000d
        /*0012*/ 	.short	0x0048
        /*0014*/ 	.byte	0x00, 0xf4, 0x21, 0x00


	//----- nvinfo : EIATTR_KPARAM_INFO
	.align		4
.L_9:
        /*0018*/ 	.byte	0x04, 0x17
        /*001a*/ 	.short	(.L_11 - .L_10)
.L_10:
        /*001c*/ 	.word	0x00000000
        /*0020*/ 	.short	0x000c
        /*0022*/ 	.short	0x0040
        /*0024*/ 	.byte	0x00, 0xf4, 0x21, 0x00


	//----- nvinfo : EIATTR_KPARAM_INFO
	.align		4
.L_11:
        /*0028*/ 	.byte	0x04, 0x17
        /*002a*/ 	.short	(.L_13 - .L_12)
.L_12:
        /*002c*/ 	.word	0x00000000
        /*0030*/ 	.short	0x000b
        /*0032*/ 	.short	0x0038
        /*0034*/ 	.byte	0x00, 0xf0, 0x11, 0x00


	//----- nvinfo : EIATTR_KPARAM_INFO
	.align		4
.L_13:
        /*0038*/ 	.byte	0x04, 0x17
        /*003a*/ 	.short	(.L_15 - .L_14)
.L_14:
        /*003c*/ 	.word	0x00000000
        /*0040*/ 	.short	0x000a
        /*0042*/ 	.short	0x0034
        /*0044*/ 	.byte	0x00, 0xf0, 0x11, 0x00


	//----- nvinfo : EIATTR_KPARAM_INFO
	.align		4
.L_15:
        /*0048*/ 	.byte	0x04, 0x17
        /*004a*/ 	.short	(.L_17 - .L_16)
.L_16:
        /*004c*/ 	.word	0x00000000
        /*0050*/ 	.short	0x0009
        /*0052*/ 	.short	0x0030
        /*0054*/ 	.byte	0x00, 0xf0, 0x11, 0x00


	//----- nvinfo : EIATTR_KPARAM_INFO
	.align		4
.L_17:
        /*0058*/ 	.byte	0x04, 0x17
        /*005a*/ 	.short	(.L_19 - .L_18)
.L_18:
        /*005c*/ 	.word	0x00000000
        /*0060*/ 	.short	0x0008
        /*0062*/ 	.short	0x002c
        /*0064*/ 	.byte	0x00, 0xf0, 0x11, 0x00


	//----- nvinfo : EIATTR_KPARAM_INFO
	.align		4
.L_19:
        /*0068*/ 	.byte	0x04, 0x17
        /*006a*/ 	.short	(.L_21 - .L_20)
.L_20:
        /*006c*/ 	.word	0x00000000
        /*0070*/ 	.short	0x0007
        /*0072*/ 	.short	0x0028
        /*0074*/ 	.byte	0x00, 0xf0, 0x11, 0x00


	//----- nvinfo : EIATTR_KPARAM_INFO
	.align		4
.L_21:
        /*0078*/ 	.byte	0x04, 0x17
        /*007a*/ 	.short	(.L_23 - .L_22)
.L_22:
        /*007c*/ 	.word	0x00000000
        /*0080*/ 	.short	0x0006
        /*0082*/ 	.short	0x0024
        /*0084*/ 	.byte	0x00, 0xf0, 0x11, 0x00


	//----- nvinfo : EIATTR_KPARAM_INFO
	.align		4
.L_23:
        /*0088*/ 	.byte	0x04, 0x17
        /*008a*/ 	.short	(.L_25 - .L_24)
.L_24:
        /*008c*/ 	.word	0x00000000
        /*0090*/ 	.short	0x0005
        /*0092*/ 	.short	0x0020
        /*0094*/ 	.byte	0x00, 0xf0, 0x11, 0x00


	//----- nvinfo : EIATTR_KPARAM_INFO
	.align		4
.L_25:
        /*0098*/ 	.byte	0x04, 0x17
        /*009a*/ 	.short	(.L_27 - .L_26)
.L_26:
        /*009c*/ 	.word	0x00000000
        /*00a0*/ 	.short	0x0004
        /*00a2*/ 	.short	0x001c
        /*00a4*/ 	.byte	0x00, 0xf0, 0x11, 0x00


	//----- nvinfo : EIATTR_KPARAM_INFO
	.align		4
.L_27:
        /*00a8*/ 	.byte	0x04, 0x17
        /*00aa*/ 	.short	(.L_29 - .L_28)
.L_28:
        /*00ac*/ 	.word	0x00000000
        /*00b0*/ 	.short	0x0003
        /*00b2*/ 	.short	0x0018
        /*00b4*/ 	.byte	0x00, 0xf0, 0x11, 0x00


	//----- nvinfo : EIATTR_KPARAM_INFO
	.align		4
.L_29:
        /*00b8*/ 	.byte	0x04, 0x17
        /*00ba*/ 	.short	(.L_31 - .L_30)
.L_30:
        /*00bc*/ 	.word	0x00000000
        /*00c0*/ 	.short	0x0002
        /*00c2*/ 	.short	0x0010
        /*00c4*/ 	.byte	0x00, 0xf4, 0x21, 0x00


	//----- nvinfo : EIATTR_KPARAM_INFO
	.align		4
.L_31:
        /*00c8*/ 	.byte	0x04, 0x17
        /*00ca*/ 	.short	(.L_33 - .L_32)
.L_32:
        /*00cc*/ 	.word	0x00000000
        /*00d0*/ 	.short	0x0001
        /*00d2*/ 	.short	0x0008
        /*00d4*/ 	.byte	0x00, 0xf4, 0x21, 0x00


	//----- nvinfo : EIATTR_KPARAM_INFO
	.align		4
.L_33:
        /*00d8*/ 	.byte	0x04, 0x17
        /*00da*/ 	.short	(.L_35 - .L_34)
.L_34:
        /*00dc*/ 	.word	0x00000000
        /*00e0*/ 	.short	0x0000
        /*00e2*/ 	.short	0x0000
        /*00e4*/ 	.byte	0x00, 0xf4, 0x21, 0x00


	//----- nvinfo : EIATTR_SPARSE_MMA_MASK
	.align		4
.L_35:
        /*00e8*/ 	.byte	0x03, 0x50
        /*00ea*/ 	.short	0x0000


	//----- nvinfo : EIATTR_MAXREG_COUNT
	.align		4
        /*00ec*/ 	.byte	0x03, 0x1b
        /*00ee*/ 	.short	0x00ff


	//----- nvinfo : EIATTR_NUM_BARRIERS
	.align		4
        /*00f0*/ 	.byte	0x02, 0x4c
        /*00f2*/ 	.byte	0x01
	.zero		1


	//----- nvinfo : EIATTR_ANNOTATIONS
	.align		4
        /*00f4*/ 	.byte	0x04, 0x55
        /*00f6*/ 	.short	(.L_37 - .L_36)


	//   ....[0]....
.L_36:
        /*00f8*/ 	.word	0x00000001
        /*00fc*/ 	.byte	0x20, 0x05, 0x00, 0x00, 0x01, 0x00, 0x00, 0x00, 0x30, 0x05, 0x00, 0x00, 0x01, 0x00, 0x00, 0x00
        /* <DEDUP_REMOVED lines=1608> */
        /*658c*/ 	.byte	0x40, 0xa6, 0x02, 0x00


	//----- nvinfo : EIATTR_VRC_CTA_INIT_COUNT
	.align		4
.L_37:
        /*6590*/ 	.byte	0x02, 0x4a
	.zero		1
	.zero		1


	//----- nvinfo : EIATTR_EXIT_INSTR_OFFSETS
	.align		4
        /*6594*/ 	.byte	0x04, 0x1c
        /*6596*/ 	.short	(.L_39 - .L_38)


	//   ....[0]....
.L_38:
        /*6598*/ 	.word	0x00062780


	//   ....[1]....
        /*659c*/ 	.word	0x000627b0


	//----- nvinfo : EIATTR_REQNTID
	.align		4
.L_39:
        /*65a0*/ 	.byte	0x04, 0x10
        /*65a2*/ 	.short	(.L_41 - .L_40)
.L_40:
        /*65a4*/ 	.word	0x00000080
        /*65a8*/ 	.word	0x00000001
        /*65ac*/ 	.word	0x00000001


	//----- nvinfo : EIATTR_CBANK_PARAM_SIZE
	.align		4
.L_41:
        /*65b0*/ 	.byte	0x03, 0x19
        /*65b2*/ 	.short	0x0050


	//----- nvinfo : EIATTR_PARAM_CBANK
	.align		4
        /*65b4*/ 	.byte	0x04, 0x0a
        /*65b6*/ 	.short	(.L_43 - .L_42)
	.align		4
.L_42:
        /*65b8*/ 	.word	index@(.nv.constant0.matmul_kernel)
        /*65bc*/ 	.short	0x0380
        /*65be*/ 	.short	0x0050


	//----- nvinfo : EIATTR_SW_WAR
	.align		4
.L_43:
        /*65c0*/ 	.byte	0x04, 0x36
        /*65c2*/ 	.short	(.L_45 - .L_44)
.L_44:
        /*65c4*/ 	.word	0x00000008
.L_45:


//--------------------- .nv.compat                --------------------------
	.section	.nv.compat,"",@"SHT_CUDA_COMPAT_INFO"
	.align	4
        /*0000*/ 	.byte	0x02, 0x02, 0x01, 0x00, 0x02, 0x05, 0x05, 0x00, 0x02, 0x03, 0x00, 0x00, 0x02, 0x06, 0x01, 0x00


//--------------------- .nv.callgraph             --------------------------
	.section	.nv.callgraph,"",@"SHT_CUDA_CALLGRAPH"
	.align	4
	.sectionentsize	8
	.align		4
        /*0000*/ 	.word	0x00000000
	.align		4
        /*0004*/ 	.word	0xffffffff
	.align		4
        /*0008*/ 	.word	0x00000000
	.align		4
        /*000c*/ 	.word	0xfffffffe
	.align		4
        /*0010*/ 	.word	0x00000000
	.align		4
        /*0014*/ 	.word	0xfffffffd
	.align		4
        /*0018*/ 	.word	0x00000000
	.align		4
        /*001c*/ 	.word	0xfffffffc


//--------------------- .text.matmul_kernel       --------------------------
	.section	.text.matmul_kernel,"ax",@progbits
	.align	128
        .global         matmul_kernel
        .type           matmul_kernel,@function
        .size           matmul_kernel,(.L_x_4 - matmul_kernel)
        .other          matmul_kernel,@"STO_CUDA_ENTRY STV_DEFAULT"
matmul_kernel:
.text.matmul_kernel:
[----:B------:R-:W0:Y:S08]  /*0000*/  LDC R1, c[0x0][0x37c] ;  /* 0x0000df00ff017b82 */ /* 0x000e300000000800 */
[----:B------:R-:W1:Y:S01]  /*0010*/  LDC.64 R4, c[0x0][0x398] ;  /* 0x0000e600ff047b82 */ /* 0x000e620000000a00 */
[----:B------:R-:W2:Y:S01]  /*0020*/  S2R R14, SR_TID.X ;  /* 0x00000000000e7919 */ /* 0x000ea20000002100 */
[----:B------:R-:W3:Y:S01]  /*0030*/  LDCU UR4, c[0x0][0x3a0] ;  /* 0x00007400ff0477ac */ /* 0x000ee20008000800 */
[----:B0-----:R-:W-:Y:S01]  /*0040*/  VIADD R1, R1, 0xffffd6d0 ;  /* 0xffffd6d001017836 */ /* 0x001fe20000000000 */
[----:B------:R-:W0:Y:S01]  /*0050*/  LDCU.64 UR12, c[0x0][0x358] ;  /* 0x00006b00ff0c77ac */ /* 0x000e220008000a00 */
[----:B---3--:R-:W-:Y:S01]  /*0060*/  UIADD3 UR4, UPT, UPT, UR4, 0x7f, URZ ;  /* 0x0000007f04047890 */ /* 0x008fe2000fffe0ff */
[----:B-1----:R-:W-:-:S03]  /*0070*/  VIADD R0, R5, 0x1ff ;  /* 0x000001ff05007836 */ /* 0x002fc60000000000 */
[----:B------:R-:W-:Y:S02]  /*0080*/  UISETP.GT.AND UP0, UPT, UR4, 0x7f, UPT ;  /* 0x0000007f0400788c */ /* 0x000fe4000bf04270 */
[----:B------:R-:W-:-:S04]  /*0090*/  SHF.R.S32.HI R3, RZ, 0x1f, R0 ;  /* 0x0000001fff037819 */ /* 0x000fc80000011400 */
[----:B------:R-:W-:-:S04]  /*00a0*/  LEA.HI R3, R3, R0, RZ, 0x9 ;  /* 0x0000000003037211 */ /* 0x000fc800078f48ff */
[----:B------:R-:W-:Y:S02]  /*00b0*/  SHF.R.S32.HI R0, RZ, 0x9, R3 ;  /* 0x00000009ff007819 */ /* 0x000fe40000011403 */
[----:B------:R-:W1:Y:S03]  /*00c0*/  S2R R3, SR_CTAID.X ;  /* 0x0000000000037919 */ /* 0x000e660000002500 */
[----:B------:R-:W-:-:S05]  /*00d0*/  IMAD.SHL.U32 R0, R0, 0x8, RZ ;  /* 0x0000000800007824 */ /* 0x000fca00078e00ff */
[-C--:B------:R-:W-:Y:S02]  /*00e0*/  IABS R9, R0.reuse ;  /* 0x0000000000097213 */ /* 0x080fe40000000000 */
[----:B------:R-:W-:Y:S02]  /*00f0*/  IABS R12, R0 ;  /* 0x00000000000c7213 */ /* 0x000fe40000000000 */
[----:B------:R-:W3:Y:S08]  /*0100*/  I2F.RP R2, R9 ;  /* 0x0000000900027306 */ /* 0x000ef00000209400 */
[----:B---3--:R-:W3:Y:S01]  /*0110*/  MUFU.RCP R2, R2 ;  /* 0x0000000200027308 */ /* 0x008ee20000001000 */
[----:B-1----:R-:W-:Y:S01]  /*0120*/  IABS R10, R3 ;  /* 0x00000003000a7213 */ /* 0x002fe20000000000 */
[----:B---3--:R-:W-:-:S02]  /*0130*/  VIADD R6, R2, 0xffffffe ;  /* 0x0ffffffe02067836 */ /* 0x008fc40000000000 */
[----:B------:R-:W-:-:S04]  /*0140*/  IMAD.MOV R2, RZ, RZ, -R12 ;  /* 0x000000ffff027224 */ /* 0x000fc800078e0a0c */
[----:B------:R1:W3:Y:S02]  /*0150*/  F2I.FTZ.U32.TRUNC.NTZ R7, R6 ;  /* 0x0000000600077305 */ /* 0x0002e4000021f000 */
[----:B-1----:R-:W-:Y:S02]  /*0160*/  IMAD.MOV.U32 R6, RZ, RZ, RZ ;  /* 0x000000ffff067224 */ /* 0x002fe400078e00ff */
[----:B---3--:R-:W-:-:S04]  /*0170*/  IMAD.MOV R8, RZ, RZ, -R7 ;  /* 0x000000ffff087224 */ /* 0x008fc800078e0a07 */
[----:B------:R-:W-:Y:S02]  /*0180*/  IMAD R11, R8, R9, RZ ;  /* 0x00000009080b7224 */ /* 0x000fe400078e02ff */
[----:B------:R-:W-:Y:S02]  /*0190*/  IMAD.MOV.U32 R8, RZ, RZ, R10 ;  /* 0x000000ffff087224 */ /* 0x000fe400078e000a */
[----:B------:R-:W-:-:S06]  /*01a0*/  IMAD.HI.U32 R7, R7, R11, R6 ;  /* 0x0000000b07077227 */ /* 0x000fcc00078e0006 */
[----:B------:R-:W-:-:S04]  /*01b0*/  IMAD.HI.U32 R7, R7, R8, RZ ;  /* 0x0000000807077227 */ /* 0x000fc800078e00ff */
[----:B------:R-:W-:-:S05]  /*01c0*/  IMAD R2, R7, R2, R8 ;  /* 0x0000000207027224 */ /* 0x000fca00078e0208 */
[----:B------:R-:W-:-:S13]  /*01d0*/  ISETP.GT.U32.AND P1, PT, R9, R2, PT ;  /* 0x000000020900720c */ /* 0x000fda0003f24070 */
[----:B------:R-:W-:Y:S02]  /*01e0*/  @!P1 IMAD.IADD R2, R2, 0x1, -R9 ;  /* 0x0000000102029824 */ /* 0x000fe400078e0a09 */
[----:B------:R-:W-:Y:S01]  /*01f0*/  @!P1 VIADD R7, R7, 0x1 ;  /* 0x0000000107079836 */ /* 0x000fe20000000000 */
[----:B------:R-:W-:Y:S02]  /*0200*/  ISETP.NE.AND P1, PT, R0, RZ, PT ;  /* 0x000000ff0000720c */ /* 0x000fe40003f25270 */
[----:B------:R-:W-:Y:S02]  /*0210*/  ISETP.GE.U32.AND P0, PT, R2, R9, PT ;  /* 0x000000090200720c */ /* 0x000fe40003f06070 */
[----:B------:R-:W-:-:S04]  /*0220*/  LOP3.LUT R2, R3, R0, RZ, 0x3c, !PT ;  /* 0x0000000003027212 */ /* 0x000fc800078e3cff */
[----:B------:R-:W-:Y:S01]  /*0230*/  ISETP.GE.AND P2, PT, R2, RZ, PT ;  /* 0x000000ff0200720c */ /* 0x000fe20003f46270 */
[----:B------:R-:W-:-:S06]  /*0240*/  VIADD R2, R4, 0xf ;  /* 0x0000000f04027836 */ /* 0x000fcc0000000000 */
[----:B------:R-:W-:-:S04]  /*0250*/  @P0 VIADD R7, R7, 0x1 ;  /* 0x0000000107070836 */ /* 0x000fc80000000000 */
[----:B------:R-:W-:Y:S01]  /*0260*/  IMAD.MOV.U32 R6, RZ, RZ, R7 ;  /* 0x000000ffff067224 */ /* 0x000fe200078e0007 */
[----:B------:R-:W-:-:S03]  /*0270*/  SHF.R.S32.HI R7, RZ, 0x1f, R2 ;  /* 0x0000001fff077819 */ /* 0x000fc60000011402 */
[----:B------:R-:W-:Y:S01]  /*0280*/  @!P2 IMAD.MOV R6, RZ, RZ, -R6 ;  /* 0x000000ffff06a224 */ /* 0x000fe200078e0a06 */
[----:B------:R-:W-:Y:S02]  /*0290*/  @!P1 LOP3.LUT R6, RZ, R0, RZ, 0x33, !PT ;  /* 0x00000000ff069212 */ /* 0x000fe400078e33ff */
[----:B------:R-:W-:-:S03]  /*02a0*/  LEA.HI R7, R7, R2, RZ, 0x4 ;  /* 0x0000000207077211 */ /* 0x000fc600078f20ff */
[----:B------:R-:W-:Y:S02]  /*02b0*/  IMAD.SHL.U32 R2, R6, 0x8, RZ ;  /* 0x0000000806027824 */ /* 0x000fe400078e00ff */
[----:B------:R-:W-:-:S03]  /*02c0*/  IMAD.MOV R6, RZ, RZ, -R6 ;  /* 0x000000ffff067224 */ /* 0x000fc600078e0a06 */
[----:B------:R-:W-:Y:S01]  /*02d0*/  LEA.HI.SX32 R7, R7, -R2, 0x1c ;  /* 0x8000000207077211 */ /* 0x000fe200078fe2ff */
[----:B------:R-:W-:Y:S02]  /*02e0*/  IMAD R15, R0, R6, R3 ;  /* 0x00000006000f7224 */ /* 0x000fe400078e0203 */
[----:B------:R-:W-:Y:S01]  /*02f0*/  IMAD.MOV.U32 R6, RZ, RZ, RZ ;  /* 0x000000ffff067224 */ /* 0x000fe200078e00ff */
[----:B------:R-:W-:Y:S02]  /*0300*/  VIMNMX R8, PT, PT, R7, 0x8, PT ;  /* 0x0000000807087848 */ /* 0x000fe40003fe0100 */
[----:B------:R-:W-:Y:S02]  /*0310*/  IABS R13, R15 ;  /* 0x0000000f000d7213 */ /* 0x000fe40000000000 */
[----:B------:R-:W-:-:S04]  /*0320*/  IABS R11, R8 ;  /* 0x00000008000b7213 */ /* 0x000fc80000000000 */
[----:B------:R-:W1:Y:S08]  /*0330*/  I2F.RP R9, R11 ;  /* 0x0000000b00097306 */ /* 0x000e700000209400 */
[----:B-1----:R-:W1:Y:S02]  /*0340*/  MUFU.RCP R9, R9 ;  /* 0x0000000900097308 */ /* 0x002e640000001000 */
[----:B-1----:R-:W-:-:S06]  /*0350*/  VIADD R7, R9, 0xffffffe ;  /* 0x0ffffffe09077836 */ /* 0x002fcc0000000000 */
[----:B------:R-:W1:Y:S02]  /*0360*/  F2I.FTZ.U32.TRUNC.NTZ R7, R7 ;  /* 0x0000000700077305 */ /* 0x000e64000021f000 */
[----:B-1----:R-:W-:-:S04]  /*0370*/  IMAD.MOV R10, RZ, RZ, -R7 ;  /* 0x000000ffff0a7224 */ /* 0x002fc800078e0a07 */
[----:B------:R-:W-:-:S04]  /*0380*/  IMAD.MOV.U32 R0, RZ, RZ, R10 ;  /* 0x000000ffff007224 */ /* 0x000fc800078e000a */
[----:B------:R-:W-:Y:S01]  /*0390*/  IMAD R3, R0, R11, RZ ;  /* 0x0000000b00037224 */ /* 0x000fe200078e02ff */
[----:B------:R-:W-:-:S03]  /*03a0*/  IABS R0, R8 ;  /* 0x0000000800007213 */ /* 0x000fc60000000000 */
[----:B------:R-:W-:Y:S01]  /*03b0*/  IMAD.HI.U32 R6, R7, R3, R6 ;  /* 0x0000000307067227 */ /* 0x000fe200078e0006 */
[----:B--2---:R-:W-:-:S03]  /*03c0*/  SHF.R.U32.HI R7, RZ, 0x4, R14 ;  /* 0x00000004ff077819 */ /* 0x004fc6000001160e */
[----:B------:R-:W-:Y:S01]  /*03d0*/  IMAD.MOV R0, RZ, RZ, -R0 ;  /* 0x000000ffff007224 */ /* 0x000fe200078e0a00 */
[----:B------:R-:W-:Y:S01]  /*03e0*/  SGXT.U32 R16, R7, 0x3 ;  /* 0x000000030710781a */ /* 0x000fe20000000000 */
        /* <DEDUP_REMOVED lines=8> */
[----:B------:R-:W-:Y:S02]  /*0470*/  ISETP.GE.AND P2, PT, R0, RZ, PT ;  /* 0x000000ff0000720c */ /* 0x000fe40003f46270 */
[----:B------:R-:W-:-:S05]  /*0480*/  LOP3.LUT R0, R14, 0xf, RZ, 0xc0, !PT ;  /* 0x0000000f0e007812 */ /* 0x000fca00078ec0ff */
[----:B------:R-:W-:-:S06]  /*0490*/  @P0 VIADD R6, R6, 0x1 ;  /* 0x0000000106060836 */ /* 0x000fcc0000000000 */
[----:B------:R-:W-:Y:S01]  /*04a0*/  @!P2 IMAD.MOV R6, RZ, RZ, -R6 ;  /* 0x000000ffff06a224 */ /* 0x000fe200078e0a06 */
[----:B------:R-:W-:-:S05]  /*04b0*/  @!P1 LOP3.LUT R6, RZ, R8, RZ, 0x33, !PT ;  /* 0x00000008ff069212 */ /* 0x000fca00078e33ff */
[----:B------:R-:W-:Y:S02]  /*04c0*/  IMAD.MOV R3, RZ, RZ, -R6 ;  /* 0x000000ffff037224 */ /* 0x000fe400078e0a06 */
[----:B------:R-:W-:Y:S02]  /*04d0*/  IMAD.SHL.U32 R28, R6, 0x200, RZ ;  /* 0x00000200061c7824 */ /* 0x000fe400078e00ff */
[----:B------:R-:W-:-:S04]  /*04e0*/  IMAD R3, R8, R3, R15 ;  /* 0x0000000308037224 */ /* 0x000fc800078e020f */
[----:B------:R-:W-:-:S04]  /*04f0*/  IMAD.IADD R3, R2, 0x1, R3 ;  /* 0x0000000102037824 */ /* 0x000fc800078e0203 */
[----:B------:R-:W-:Y:S01]  /*0500*/  IMAD R29, R3, 0x10, R0 ;  /* 0x00000010031d7824 */ /* 0x000fe200078e0200 */
[----:B------:R-:W-:-:S04]  /*0510*/  LOP3.LUT R0, R16, 0x70, RZ, 0xfc, !PT ;  /* 0x0000007010007812 */ /* 0x000fc800078efcff */
[----:B------:R1:W-:Y:S04]  /*0520*/  STL [R1+0x166c], R29 ;  /* 0x00166c1d01007387 */ /* 0x0003e80000100800 */
[----:B------:R1:W-:Y:S01]  /*0530*/  STL [R1+0x260], R28 ;  /* 0x0002601c01007387 */ /* 0x0003e20000100800 */
[----:B0-----:R-:W-:Y:S05]  /*0540*/  BRA.U UP0, `(.L_x_0) ;  /* 0x0000000100687547 */ /* 0x001fea000b800000 */
[C---:B------:R-:W-:Y:S01]  /*0550*/  IMAD.SHL.U32 R2, R14.reuse, 0x10, RZ ;  /* 0x000000100e027824 */ /* 0x040fe200078e00ff */
[----:B------:R-:W-:Y:S01]  /*0560*/  CS2R R24, SRZ ;  /* 0x0000000000187805 */ /* 0x000fe2000001ff00 */
[----:B------:R-:W-:Y:S01]  /*0570*/  IMAD.SHL.U32 R0, R14, 0x20, RZ ;  /* 0x000000200e007824 */ /* 0x000fe200078e00ff */
[----:B------:R-:W-:Y:S02]  /*0580*/  CS2R R26, SRZ ;  /* 0x00000000001a7805 */ /* 0x000fe4000001ff00 */
[----:B------:R-:W-:Y:S01]  /*0590*/  CS2R R20, SRZ ;  /* 0x0000000000147805 */ /* 0x000fe2000001ff00 */
[----:B------:R0:W-:Y:S01]  /*05a0*/  STL [R1+0x1648], R2 ;  /* 0x0016480201007387 */ /* 0x0001e20000100800 */
[----:B------:R-:W-:Y:S02]  /*05b0*/  CS2R R22, SRZ ;  /* 0x0000000000167805 */ /* 0x000fe4000001ff00 */
[----:B------:R-:W-:Y:S02]  /*05c0*/  LOP3.LUT R0, R0, 0x60, RZ, 0xc0, !PT ;  /* 0x0000006000007812 */ /* 0x000fe400078ec0ff */
[----:B------:R-:W-:Y:S01]  /*05d0*/  CS2R R16, SRZ ;  /* 0x0000000000107805 */ /* 0x000fe2000001ff00 */
[----:B------:R0:W-:Y:S01]  /*05e0*/  STL [R1], RZ ;  /* 0x000000ff01007387 */ /* 0x0001e20000100800 */
[----:B------:R-:W-:-:S02]  /*05f0*/  CS2R R18, SRZ ;  /* 0x0000000000127805 */ /* 0x000fc4000001ff00 */
[----:B------:R-:W-:Y:S02]  /*0600*/  CS2R R12, SRZ ;  /* 0x00000000000c7805 */ /* 0x000fe4000001ff00 */
[----:B------:R-:W-:Y:S01]  /*0610*/  CS2R R14, SRZ ;  /* 0x00000000000e7805 */ /* 0x000fe2000001ff00 */
[----:B------:R0:W-:Y:S01]  /*0620*/  STL [R1+0x4], RZ ;  /* 0x000004ff01007387 */ /* 0x0001e20000100800 */
[----:B------:R-:W-:Y:S02]  /*0630*/  CS2R R8, SRZ ;  /* 0x0000000000087805 */ /* 0x000fe4000001ff00 */
[----:B------:R-:W-:Y:S02]  /*0640*/  CS2R R10, SRZ ;  /* 0x00000000000a7805 */ /* 0x000fe4000001ff00 */
[----:B------:R-:W-:Y:S01]  /*0650*/  CS2R R4, SRZ ;  /* 0x0000000000047805 */ /* 0x000fe2000001ff00 */
[----:B------:R0:W-:Y:S01]  /*0660*/  STL [R1+0x8], RZ ;  /* 0x000008ff01007387 */ /* 0x0001e20000100800 */
[----:B------:R-:W-:-:S03]  /*0670*/  CS2R R6, SRZ ;  /* 0x0000000000067805 */ /* 0x000fc6000001ff00 */
[----:B------:R0:W-:Y:S04]  /*0680*/  STL [R1+0xc], RZ ;  /* 0x00000cff01007387 */ /* 0x0001e80000100800 */
[----:B------:R0:W-:Y:S04]  /*0690*/  STL [R1+0x10], RZ ;  /* 0x000010ff01007387 */ /* 0x0001e80000100800 */
[----:B------:R0:W-:Y:S04]  /*06a0*/  STL [R1+0x14], RZ ;  /* 0x000014ff01007387 */ /* 0x0001e80000100800 */
[----:B------:R0:W-:Y:S04]  /*06b0*/  STL [R1+0x18], RZ ;  /* 0x000018ff01007387 */ /* 0x0001e80000100800 */
[----:B------:R0:W-:Y:S04]  /*06c0*/  STL [R1+0x1c], RZ ;  /* 0x00001cff01007387 */ /* 0x0001e80000100800 */
[----:B------:R0:W-:Y:S01]  /*06d0*/  STL [R1+0x1644], R0 ;  /* 0x0016440001007387 */ /* 0x0001e20000100800 */
[----:B------:R-:W-:Y:S05]  /*06e0*/  BRA `(.L_x_1) ;  /* 0x000005f800807947 */ /* 0x000fea0003800000 */
.L_x_0:
[----:B------:R-:W-:Y:S01]  /*06f0*/  IABS R2, R5 ;  /* 0x0000000500027213 */ /* 0x000fe20000000000 */
[C---:B------:R-:W-:Y:S01]  /*0700*/  VIADD R0, R28.reuse, 0x1ff ;  /* 0x000001ff1c007836 */ /* 0x040fe20000000000 */
[----:B------:R0:W-:Y:S01]  /*0710*/  STL [R1+0x1878], R5 ;  /* 0x0018780501007387 */ /* 0x0001e20000100800 */
[C---:B------:R-:W-:Y:S01]  /*0720*/  VIADD R6, R28.reuse, 0x1fe ;  /* 0x000001fe1c067836 */ /* 0x040fe20000000000 */
[----:B------:R-:W2:Y:S01]  /*0730*/  I2F.RP R7, R2 ;  /* 0x0000000200077306 */ /* 0x000ea20000209400 */
[C---:B------:R-:W-:Y:S01]  /*0740*/  VIADD R14, R28.reuse, 0x1fc ;  /* 0x000001fc1c0e7836 */ /* 0x040fe20000000000 */
[----:B------:R-:W-:Y:S01]  /*0750*/  IABS R11, R0 ;  /* 0x00000000000b7213 */ /* 0x000fe20000000000 */
[C---:B------:R-:W-:Y:S01]  /*0760*/  VIADD R12, R28.reuse, 0x1fb ;  /* 0x000001fb1c0c7836 */ /* 0x040fe20000000000 */
[----:B------:R-:W-:Y:S01]  /*0770*/  IABS R10, R6 ;  /* 0x00000006000a7213 */ /* 0x000fe20000000000 */
[----:B------:R-:W-:Y:S01]  /*0780*/  VIADD R16, R28, 0x1f3 ;  /* 0x000001f31c107836 */ /* 0x000fe20000000000 */
[----:B------:R-:W-:Y:S01]  /*0790*/  IABS R23, R14 ;  /* 0x0000000e00177213 */ /* 0x000fe20000000000 */
[----:B------:R-:W3:Y:S01]  /*07a0*/  LDCU UR8, c[0x0][0x3a8] ;  /* 0x00007500ff0877ac */ /* 0x000ee20008000800 */
[----:B------:R-:W-:-:S02]  /*07b0*/  IABS R21, R12 ;  /* 0x0000000c00157213 */ /* 0x000fc40000000000 */
[----:B------:R-:W-:Y:S01]  /*07c0*/  ISETP.GE.AND P6, PT, R0, RZ, PT ;  /* 0x000000ff0000720c */ /* 0x000fe20003fc6270 */
[----:B------:R-:W4:Y:S01]  /*07d0*/  LDCU UR4, c[0x0][0x3ac] ;  /* 0x00007580ff0477ac */ /* 0x000f220008000800 */
[----:B------:R-:W-:Y:S01]  /*07e0*/  ISETP.GE.AND P4, PT, R14, RZ, PT ;  /* 0x000000ff0e00720c */ /* 0x000fe20003f86270 */
[----:B--2---:R-:W2:Y:S01]  /*07f0*/  MUFU.RCP R7, R7 ;  /* 0x0000000700077308 */ /* 0x004ea20000001000 */
[----:B------:R-:W5:Y:S01]  /*0800*/  LDCU.64 UR6, c[0x0][0x388] ;  /* 0x00007100ff0677ac */ /* 0x000f620008000a00 */
[----:B------:R-:W1:Y:S01]  /*0810*/  LDCU UR5, c[0x0][0x3b0] ;  /* 0x00007600ff0577ac */ /* 0x000e620008000800 */
[----:B------:R-:W0:Y:S01]  /*0820*/  LDCU UR11, c[0x0][0x3a0] ;  /* 0x00007400ff0b77ac */ /* 0x000e220008000800 */
[----:B------:R-:W0:Y:S01]  /*0830*/  LDCU UR14, c[0x0][0x3a8] ;  /* 0x00007500ff0e77ac */ /* 0x000e220008000800 */
[----:B--2---:R-:W-:Y:S01]  /*0840*/  VIADD R8, R7, 0xffffffe ;  /* 0x0ffffffe07087836 */ /* 0x004fe20000000000 */
[----:B------:R-:W2:Y:S01]  /*0850*/  LDCU UR16, c[0x0][0x3ac] ;  /* 0x00007580ff1077ac */ /* 0x000ea20008000800 */
[----:B------:R-:W-:-:S02]  /*0860*/  VIADD R7, R28, 0x1fd ;  /* 0x000001fd1c077836 */ /* 0x000fc40000000000 */
[----:B------:R0:W1:Y:S03]  /*0870*/  F2I.FTZ.U32.TRUNC.NTZ R9, R8 ;  /* 0x0000000800097305 */ /* 0x000066000021f000 */
[----:B------:R-:W-:Y:S02]  /*0880*/  IABS R27, R7 ;  /* 0x00000007001b7213 */ /* 0x000fe40000000000 */
[----:B------:R-:W-:Y:S01]  /*0890*/  ISETP.GE.AND P3, PT, R7, RZ, PT ;  /* 0x000000ff0700720c */ /* 0x000fe20003f66270 */
[----:B------:R-:W-:Y:S02]  /*08a0*/  VIADD R7, R28, 0x1f8 ;  /* 0x000001f81c077836 */ /* 0x000fe40000000000 */
[----:B0-----:R-:W-:Y:S02]  /*08b0*/  IMAD.MOV.U32 R8, RZ, RZ, RZ ;  /* 0x000000ffff087224 */ /* 0x001fe400078e00ff */
[----:B-1----:R-:W-:-:S04]  /*08c0*/  IMAD.MOV R3, RZ, RZ, -R9 ;  /* 0x000000ffff037224 */ /* 0x002fc800078e0a09 */
[----:B------:R-:W-:-:S04]  /*08d0*/  IMAD R3, R3, R2, RZ ;  /* 0x0000000203037224 */ /* 0x000fc800078e02ff */
[----:B------:R-:W-:-:S06]  /*08e0*/  IMAD.HI.U32 R3, R9, R3, R8 ;  /* 0x0000000309037227 */ /* 0x000fcc00078e0008 */
[----:B------:R-:W-:-:S04]  /*08f0*/  IMAD.HI.U32 R8, R3, R11, RZ ;  /* 0x0000000b03087227 */ /* 0x000fc800078e00ff */
[----:B------:R-:W-:Y:S02]  /*0900*/  IMAD.MOV R9, RZ, RZ, -R8 ;  /* 0x000000ffff097224 */ /* 0x000fe400078e0a08 */
[----:B------:R-:W-:-:S04]  /*0910*/  IMAD.HI.U32 R8, R3, R10, RZ ;  /* 0x0000000a03087227 */ /* 0x000fc800078e00ff */
[----:B------:R-:W-:Y:S02]  /*0920*/  IMAD R11, R2, R9, R11 ;  /* 0x00000009020b7224 */ /* 0x000fe400078e020b */
[----:B------:R-:W-:-:S03]  /*0930*/  IMAD.HI.U32 R9, R3, R27, RZ ;  /* 0x0000001b03097227 */ /* 0x000fc600078e00ff */
[C---:B------:R-:W-:Y:S01]  /*0940*/  ISETP.GT.U32.AND P0, PT, R2.reuse, R11, PT ;  /* 0x0000000b0200720c */ /* 0x040fe20003f04070 */
[----:B------:R-:W-:Y:S02]  /*0950*/  IMAD.MOV R13, RZ, RZ, -R8 ;  /* 0x000000ffff0d7224 */ /* 0x000fe400078e0a08 */
[----:B------:R-:W-:Y:S02]  /*0960*/  IMAD.MOV R8, RZ, RZ, -R9 ;  /* 0x000000ffff087224 */ /* 0x000fe400078e0a09 */
[C---:B------:R-:W-:Y:S01]  /*0970*/  IMAD R9, R2.reuse, R13, R10 ;  /* 0x0000000d02097224 */ /* 0x040fe200078e020a */
[----:B------:R-:W-:Y:S01]  /*0980*/  IABS R13, R7 ;  /* 0x00000007000d7213 */ /* 0x000fe20000000000 */
[C---:B------:R-:W-:Y:S02]  /*0990*/  IMAD R27, R2.reuse, R8, R27 ;  /* 0x00000008021b7224 */ /* 0x040fe400078e021b */
[----:B------:R-:W-:Y:S01]  /*09a0*/  IMAD.HI.U32 R8, R3, R23, RZ ;  /* 0x0000001703087227 */ /* 0x000fe200078e00ff */
[----:B------:R-:W-:-:S02]  /*09b0*/  ISETP.GT.U32.AND P1, PT, R2, R9, PT ;  /* 0x000000090200720c */ /* 0x000fc40003f24070 */
[----:B------:R-:W-:Y:S01]  /*09c0*/  ISETP.GT.U32.AND P2, PT, R2, R27, PT ;  /* 0x0000001b0200720c */ /* 0x000fe20003f44070 */
[----:B------:R-:W-:Y:S01]  /*09d0*/  @!P0 IMAD.IADD R11, R11, 0x1, -R2 ;  /* 0x000000010b0b8824 */ /* 0x000fe200078e0a02 */
[----:B------:R-:W-:Y:S01]  /*09e0*/  ISETP.GE.AND P0, PT, R6, RZ, PT ;  /* 0x000000ff0600720c */ /* 0x000fe20003f06270 */
[----:B------:R-:W-:-:S03]  /*09f0*/  IMAD.HI.U32 R10, R3, R21, RZ ;  /* 0x00000015030a7227 */ /* 0x000fc600078e00ff */
[C---:B------:R-:W-:Y:S01]  /*0a00*/  ISETP.GT.U32.AND P5, PT, R2.reuse, R11, PT ;  /* 0x0000000b0200720c */ /* 0x040fe20003fa4070 */
[----:B------:R-:W-:Y:S02]  /*0a10*/  IMAD.MOV R8, RZ, RZ, -R8 ;  /* 0x000000ffff087224 */ /* 0x000fe400078e0a08 */
[----:B------:R-:W-:Y:S02]  /*0a20*/  IMAD.MOV R10, RZ, RZ, -R10 ;  /* 0x000000ffff0a7224 */ /* 0x000fe400078e0a0a */
[C---:B------:R-:W-:Y:S02]  /*0a30*/  IMAD R23, R2.reuse, R8, R23 ;  /* 0x0000000802177224 */ /* 0x040fe400078e0217 */
[----:B------:R-:W-:Y:S02]  /*0a40*/  IMAD R21, R2, R10, R21 ;  /* 0x0000000a02157224 */ /* 0x000fe400078e0215 */
[----:B------:R-:W-:Y:S02]  /*0a50*/  @!P2 IMAD.IADD R27, R27, 0x1, -R2 ;  /* 0x000000011b1ba824 */ /* 0x000fe400078e0a02 */
[----:B------:R-:W-:-:S02]  /*0a60*/  VIADD R6, R28, 0x1fa ;  /* 0x000001fa1c067836 */ /* 0x000fc40000000000 */
[--C-:B------:R-:W-:Y:S01]  /*0a70*/  @!P5 IMAD.IADD R11, R11, 0x1, -R2.reuse ;  /* 0x000000010b0bd824 */ /* 0x100fe200078e0a02 */
[----:B------:R-:W-:Y:S01]  /*0a80*/  ISETP.GT.U32.AND P5, PT, R2, R23, PT ;  /* 0x000000170200720c */ /* 0x000fe20003fa4070 */
[----:B------:R-:W-:Y:S01]  /*0a90*/  VIADD R8, R28, 0x1f9 ;  /* 0x000001f91c087836 */ /* 0x000fe20000000000 */
[C---:B------:R-:W-:Y:S01]  /*0aa0*/  ISETP.GT.U32.AND P2, PT, R2.reuse, R27, PT ;  /* 0x0000001b0200720c */ /* 0x040fe20003f44070 */
[----:B------:R-:W-:Y:S01]  /*0ab0*/  IMAD.MOV.U32 R15, RZ, RZ, R11 ;  /* 0x000000ffff0f7224 */ /* 0x000fe200078e000b */
[----:B------:R-:W-:Y:S01]  /*0ac0*/  IABS R19, R6 ;  /* 0x0000000600137213 */ /* 0x000fe20000000000 */
[----:B------:R-:W-:Y:S01]  /*0ad0*/  @!P1 IMAD.IADD R9, R9, 0x1, -R2 ;  /* 0x0000000109099824 */ /* 0x000fe200078e0a02 */
[----:B------:R-:W-:Y:S01]  /*0ae0*/  IABS R11, R8 ;  /* 0x00000008000b7213 */ /* 0x000fe20000000000 */
[----:B------:R-:W-:Y:S01]  /*0af0*/  @!P6 IMAD.MOV R15, RZ, RZ, -R15 ;  /* 0x000000ffff0fe224 */ /* 0x000fe200078e0a0f */
[C---:B------:R-:W-:Y:S01]  /*0b00*/  ISETP.GT.U32.AND P6, PT, R2.reuse, R21, PT ;  /* 0x000000150200720c */ /* 0x040fe20003fc4070 */
[----:B------:R-:W-:Y:S01]  /*0b10*/  IMAD.HI.U32 R0, R3, R19, RZ ;  /* 0x0000001303007227 */ /* 0x000fe200078e00ff */
[----:B------:R-:W-:-:S02]  /*0b20*/  ISETP.GT.U32.AND P1, PT, R2, R9, PT ;  /* 0x000000090200720c */ /* 0x000fc40003f24070 */
[----:B------:R0:W-:Y:S01]  /*0b30*/  STL [R1+0x3c], R15 ;  /* 0x00003c0f01007387 */ /* 0x0001e20000100800 */
[--C-:B------:R-:W-:Y:S02]  /*0b40*/  @!P5 IMAD.IADD R23, R23, 0x1, -R2.reuse ;  /* 0x000000011717d824 */ /* 0x100fe400078e0a02 */
[----:B------:R-:W-:Y:S01]  /*0b50*/  @!P2 IMAD.IADD R27, R27, 0x1, -R2 ;  /* 0x000000011b1ba824 */ /* 0x000fe200078e0a02 */
[----:B------:R-:W-:Y:S01]  /*0b60*/  ISETP.GE.AND P2, PT, R6, RZ, PT ;  /* 0x000000ff0600720c */ /* 0x000fe20003f46270 */
[----:B------:R-:W-:Y:S01]  /*0b70*/  IMAD.HI.U32 R6, R3, R11, RZ ;  /* 0x0000000b03067227 */ /* 0x000fe200078e00ff */
[----:B------:R-:W-:-:S03]  /*0b80*/  ISETP.GT.U32.AND P5, PT, R2, R23, PT ;  /* 0x000000170200720c */ /* 0x000fc60003fa4070 */
[----:B------:R-:W-:Y:S02]  /*0b90*/  @!P6 IMAD.IADD R21, R21, 0x1, -R2 ;  /* 0x000000011515e824 */ /* 0x000fe400078e0a02 */
[----:B------:R-:W-:Y:S02]  /*0ba0*/  IMAD.MOV R0, RZ, RZ, -R0 ;  /* 0x000000ffff007224 */ /* 0x000fe400078e0a00 */
[----:B------:R-:W-:Y:S01]  /*0bb0*/  IMAD.MOV R6, RZ, RZ, -R6 ;  /* 0x000000ffff067224 */ /* 0x000fe200078e0a06 */
[C---:B------:R-:W-:Y:S01]  /*0bc0*/  ISETP.GT.U32.AND P6, PT, R2.reuse, R21, PT ;  /* 0x000000150200720c */ /* 0x040fe20003fc4070 */
[C---:B------:R-:W-:Y:S02]  /*0bd0*/  IMAD R19, R2.reuse, R0, R19 ;  /* 0x0000000002137224 */ /* 0x040fe400078e0213 */
[C---:B------:R-:W-:Y:S02]  /*0be0*/  IMAD R11, R2.reuse, R6, R11 ;  /* 0x00000006020b7224 */ /* 0x040fe400078e020b */
[--C-:B------:R-:W-:Y:S01]  /*0bf0*/  @!P5 IMAD.IADD R23, R23, 0x1, -R2.reuse ;  /* 0x000000011717d824 */ /* 0x100fe200078e0a02 */
[----:B------:R-:W-:Y:S01]  /*0c00*/  ISETP.GT.U32.AND P5, PT, R2, R19, PT ;  /* 0x000000130200720c */ /* 0x000fe20003fa4070 */
[----:B------:R-:W-:Y:S01]  /*0c10*/  @!P1 IMAD.IADD R9, R9, 0x1, -R2 ;  /* 0x0000000109099824 */ /* 0x000fe200078e0a02 */
[----:B------:R-:W-:Y:S01]  /*0c20*/  ISETP.GE.AND P1, PT, R12, RZ, PT ;  /* 0x000000ff0c00720c */ /* 0x000fe20003f26270 */
[----:B------:R-:W-:-:S02]  /*0c30*/  VIADD R10, R28, 0x1f7 ;  /* 0x000001f71c0a7836 */ /* 0x000fc40000000000 */
[----:B------:R-:W-:Y:S02]  /*0c40*/  IMAD.MOV.U32 R5, RZ, RZ, R9 ;  /* 0x000000ffff057224 */ /* 0x000fe400078e0009 */
[--C-:B------:R-:W-:Y:S01]  /*0c50*/  @!P6 IMAD.IADD R21, R21, 0x1, -R2.reuse ;  /* 0x000000011515e824 */ /* 0x100fe200078e0a02 */
[----:B------:R-:W-:Y:S01]  /*0c60*/  ISETP.GT.U32.AND P6, PT, R2, R11, PT ;  /* 0x0000000b0200720c */ /* 0x000fe20003fc4070 */
[----:B------:R-:W-:Y:S01]  /*0c70*/  @!P0 IMAD.MOV R5, RZ, RZ, -R5 ;  /* 0x000000ffff058224 */ /* 0x000fe200078e0a05 */
[----:B------:R-:W-:Y:S01]  /*0c80*/  IABS R17, R10 ;  /* 0x0000000a00117213 */ /* 0x000fe20000000000 */
[----:B------:R-:W-:Y:S01]  /*0c90*/  VIADD R9, R28, 0x1f5 ;  /* 0x000001f51c097836 */ /* 0x000fe20000000000 */
[----:B------:R-:W-:Y:S01]  /*0ca0*/  ISETP.GE.AND P0, PT, R8, RZ, PT ;  /* 0x000000ff0800720c */ /* 0x000fe20003f06270 */
[----:B------:R-:W-:Y:S01]  /*0cb0*/  @!P5 IMAD.IADD R19, R19, 0x1, -R2 ;  /* 0x000000011313d824 */ /* 0x000fe200078e0a02 */
[----:B------:R1:W-:Y:S01]  /*0cc0*/  STL [R1+0x48], R5 ;  /* 0x0000480501007387 */ /* 0x0003e20000100800 */
[----:B------:R-:W-:Y:S01]  /*0cd0*/  IMAD.HI.U32 R6, R3, R17, RZ ;  /* 0x0000001103067227 */ /* 0x000fe200078e00ff */
[----:B0-----:R-:W-:-:S03]  /*0ce0*/  IABS R15, R9 ;  /* 0x00000009000f7213 */ /* 0x001fc60000000000 */
[----:B------:R-:W-:Y:S02]  /*0cf0*/  IMAD.MOV R6, RZ, RZ, -R6 ;  /* 0x000000ffff067224 */ /* 0x000fe400078e0a06 */
[----:B------:R-:W-:Y:S01]  /*0d00*/  @!P6 IMAD.IADD R11, R11, 0x1, -R2 ;  /* 0x000000010b0be824 */ /* 0x000fe200078e0a02 */
[C---:B------:R-:W-:Y:S01]  /*0d10*/  ISETP.GT.U32.AND P6, PT, R2.reuse, R19, PT ;  /* 0x000000130200720c */ /* 0x040fe20003fc4070 */
[----:B------:R-:W-:Y:S02]  /*0d20*/  IMAD R17, R2, R6, R17 ;  /* 0x0000000602117224 */ /* 0x000fe400078e0211 */
[----:B-1----:R-:W-:Y:S02]  /*0d30*/  IMAD.MOV.U32 R5, RZ, RZ, R27 ;  /* 0x000000ffff057224 */ /* 0x002fe400078e001b */
[----:B------:R-:W-:Y:S02]  /*0d40*/  VIADD R12, R28, 0x1f6 ;  /* 0x000001f61c0c7836 */ /* 0x000fe40000000000 */
[----:B------:R-:W-:Y:S01]  /*0d50*/  @!P3 IMAD.MOV R5, RZ, RZ, -R5 ;  /* 0x000000ffff05b224 */ /* 0x000fe200078e0a05 */
[----:B------:R-:W-:Y:S01]  /*0d60*/  ISETP.GE.AND P3, PT, R7, RZ, PT ;  /* 0x000000ff0700720c */ /* 0x000fe20003f66270 */
[----:B------:R-:W-:Y:S01]  /*0d70*/  IMAD.HI.U32 R0, R3, R13, RZ ;  /* 0x0000000d03007227 */ /* 0x000fe200078e00ff */
[----:B------:R-:W-:-:S02]  /*0d80*/  IABS R18, R12 ;  /* 0x0000000c00127213 */ /* 0x000fc40000000000 */
[----:B------:R0:W-:Y:S01]  /*0d90*/  STL [R1+0x50], R5 ;  /* 0x0000500501007387 */ /* 0x0001e20000100800 */
[----:B------:R-:W-:Y:S01]  /*0da0*/  @!P6 IMAD.IADD R19, R19, 0x1, -R2 ;  /* 0x000000011313e824 */ /* 0x000fe200078e0a02 */
[----:B------:R-:W-:Y:S01]  /*0db0*/  ISETP.GT.U32.AND P6, PT, R2, R17, PT ;  /* 0x000000110200720c */ /* 0x000fe20003fc4070 */
[----:B------:R-:W-:-:S04]  /*0dc0*/  IMAD.HI.U32 R6, R3, R15, RZ ;  /* 0x0000000f03067227 */ /* 0x000fc800078e00ff */
[----:B------:R-:W-:Y:S02]  /*0dd0*/  IMAD.MOV R0, RZ, RZ, -R0 ;  /* 0x000000ffff007224 */ /* 0x000fe400078e0a00 */
[----:B------:R-:W-:Y:S02]  /*0de0*/  IMAD.MOV R6, RZ, RZ, -R6 ;  /* 0x000000ffff067224 */ /* 0x000fe400078e0a06 */
[----:B0-----:R-:W-:Y:S02]  /*0df0*/  IMAD.MOV.U32 R5, RZ, RZ, R23 ;  /* 0x000000ffff057224 */ /* 0x001fe400078e0017 */
[C---:B------:R-:W-:Y:S02]  /*0e00*/  IMAD R13, R2.reuse, R0, R13 ;  /* 0x00000000020d7224 */ /* 0x040fe400078e020d */
[----:B------:R-:W-:Y:S01]  /*0e10*/  @!P4 IMAD.MOV R5, RZ, RZ, -R5 ;  /* 0x000000ffff05c224 */ /* 0x000fe200078e0a05 */
[C---:B------:R-:W-:Y:S01]  /*0e20*/  ISETP.GT.U32.AND P4, PT, R2.reuse, R11, PT ;  /* 0x0000000b0200720c */ /* 0x040fe20003f84070 */
[C---:B------:R-:W-:Y:S01]  /*0e30*/  IMAD R15, R2.reuse, R6, R15 ;  /* 0x00000006020f7224 */ /* 0x040fe200078e020f */
[----:B------:R-:W-:Y:S01]  /*0e40*/  ISETP.GT.U32.AND P5, PT, R2, R13, PT ;  /* 0x0000000d0200720c */ /* 0x000fe20003fa4070 */
[----:B------:R-:W-:Y:S01]  /*0e50*/  IMAD.HI.U32 R25, R3, R18, RZ ;  /* 0x0000001203197227 */ /* 0x000fe200078e00ff */
[----:B------:R0:W-:Y:S01]  /*0e60*/  STL [R1+0x6c], R5 ;  /* 0x00006c0501007387 */ /* 0x0001e20000100800 */
[----:B------:R-:W-:-:S02]  /*0e70*/  IABS R6, R16 ;  /* 0x0000001000067213 */ /* 0x000fc40000000000 */
[----:B------:R-:W-:Y:S02]  /*0e80*/  IMAD.MOV.U32 R14, RZ, RZ, R21 ;  /* 0x000000ffff0e7224 */ /* 0x000fe400078e0015 */
[----:B------:R-:W-:Y:S01]  /*0e90*/  @!P6 IMAD.IADD R17, R17, 0x1, -R2 ;  /* 0x000000011111e824 */ /* 0x000fe200078e0a02 */
[----:B------:R-:W-:Y:S01]  /*0ea0*/  ISETP.GT.U32.AND P6, PT, R2, R15, PT ;  /* 0x0000000f0200720c */ /* 0x000fe20003fc4070 */
[----:B------:R-:W-:Y:S02]  /*0eb0*/  VIADD R0, R28, 0x1f4 ;  /* 0x000001f41c007836 */ /* 0x000fe40000000000 */
[----:B------:R-:W-:Y:S02]  /*0ec0*/  IMAD.MOV R25, RZ, RZ, -R25 ;  /* 0x000000ffff197224 */ /* 0x000fe400078e0a19 */
[----:B0-----:R-:W-:Y:S01]  /*0ed0*/  IMAD.MOV.U32 R5, RZ, RZ, R19 ;  /* 0x000000ffff057224 */ /* 0x001fe200078e0013 */
[----:B------:R-:W-:Y:S01]  /*0ee0*/  IABS R7, R0 ;  /* 0x0000000000077213 */ /* 0x000fe20000000000 */
[----:B------:R-:W-:Y:S01]  /*0ef0*/  @!P1 IMAD.MOV R14, RZ, RZ, -R14 ;  /* 0x000000ffff0e9224 */ /* 0x000fe200078e0a0e */
[----:B------:R-:W-:Y:S01]  /*0f00*/  ISETP.GE.AND P1, PT, R10, RZ, PT ;  /* 0x000000ff0a00720c */ /* 0x000fe20003f26270 */
[----:B------:R-:W-:-:S02]  /*0f10*/  @!P2 IMAD.MOV R5, RZ, RZ, -R5 ;  /* 0x000000ffff05a224 */ /* 0x000fc400078e0a05 */
[----:B------:R-:W-:Y:S01]  /*0f20*/  IMAD R18, R2, R25, R18 ;  /* 0x0000001902127224 */ /* 0x000fe200078e0212 */
[----:B------:R-:W-:Y:S01]  /*0f30*/  STL [R1+0x7c], R14 ;  /* 0x00007c0e01007387 */ /* 0x000fe20000100800 */
[--C-:B------:R-:W-:Y:S01]  /*0f40*/  @!P4 IMAD.IADD R11, R11, 0x1, -R2.reuse ;  /* 0x000000010b0bc824 */ /* 0x100fe200078e0a02 */
[----:B------:R-:W-:Y:S01]  /*0f50*/  ISETP.GE.AND P4, PT, R12, RZ, PT ;  /* 0x000000ff0c00720c */ /* 0x000fe20003f86270 */
[----:B------:R-:W-:Y:S01]  /*0f60*/  IMAD.HI.U32 R8, R3, R7, RZ ;  /* 0x0000000703087227 */ /* 0x000fe200078e00ff */
[----:B------:R0:W-:Y:S01]  /*0f70*/  STL [R1+0x84], R5 ;  /* 0x0000840501007387 */ /* 0x0001e20000100800 */
[----:B------:R-:W-:Y:S02]  /*0f80*/  ISETP.GT.U32.AND P2, PT, R2, R18, PT ;  /* 0x000000120200720c */ /* 0x000fe40003f44070 */
[--C-:B------:R-:W-:Y:S02]  /*0f90*/  @!P5 IMAD.IADD R13, R13, 0x1, -R2.reuse ;  /* 0x000000010d0dd824 */ /* 0x100fe400078e0a02 */
[----:B------:R-:W-:-:S02]  /*0fa0*/  @!P6 IMAD.IADD R15, R15, 0x1, -R2 ;  /* 0x000000010f0fe824 */ /* 0x000fc400078e0a02 */
[----:B------:R-:W-:Y:S01]  /*0fb0*/  IMAD.MOV R8, RZ, RZ, -R8 ;  /* 0x000000ffff087224 */ /* 0x000fe200078e0a08 */
[----:B------:R-:W-:Y:S01]  /*0fc0*/  ISETP.GT.U32.AND P5, PT, R2, R13, PT ;  /* 0x0000000d0200720c */ /* 0x000fe20003fa4070 */
[----:B------:R-:W-:Y:S01]  /*0fd0*/  VIADD R10, R28, 0x1f1 ;  /* 0x000001f11c0a7836 */ /* 0x000fe20000000000 */
[C---:B------:R-:W-:Y:S01]  /*0fe0*/  ISETP.GT.U32.AND P6, PT, R2.reuse, R15, PT ;  /* 0x0000000f0200720c */ /* 0x040fe20003fc4070 */
[----:B0-----:R-:W-:Y:S02]  /*0ff0*/  IMAD.MOV.U32 R5, RZ, RZ, R11 ;  /* 0x000000ffff057224 */ /* 0x001fe400078e000b */
[C---:B------:R-:W-:Y:S01]  /*1000*/  IMAD R7, R2.reuse, R8, R7 ;  /* 0x0000000802077224 */ /* 0x040fe200078e0207 */
[----:B------:R-:W-:Y:S01]  /*1010*/  IABS R14, R10 ;  /* 0x0000000a000e7213 */ /* 0x000fe20000000000 */
[----:B------:R-:W-:Y:S01]  /*1020*/  @!P0 IMAD.MOV R5, RZ, RZ, -R5 ;  /* 0x000000ffff058224 */ /* 0x000fe200078e0a05 */
[----:B------:R-:W-:Y:S01]  /*1030*/  ISETP.GT.U32.AND P0, PT, R2, R17, PT ;  /* 0x000000110200720c */ /* 0x000fe20003f04070 */
[----:B------:R-:W-:-:S03]  /*1040*/  IMAD.HI.U32 R8, R3, R6, RZ ;  /* 0x0000000603087227 */ /* 0x000fc600078e00ff */
[----:B------:R0:W-:Y:S01]  /*1050*/  STL [R1+0x8c], R5 ;  /* 0x00008c0501007387 */ /* 0x0001e20000100800 */
[----:B------:R-:W-:Y:S02]  /*1060*/  @!P2 IMAD.IADD R18, R18, 0x1, -R2 ;  /* 0x000000011212a824 */ /* 0x000fe400078e0a02 */
[----:B------:R-:W-:Y:S02]  /*1070*/  IMAD.MOV R8, RZ, RZ, -R8 ;  /* 0x000000ffff087224 */ /* 0x000fe400078e0a08 */
[----:B------:R-:W-:Y:S01]  /*1080*/  @!P5 IMAD.IADD R13, R13, 0x1, -R2 ;  /* 0x000000010d0dd824 */ /* 0x000fe200078e0a02 */
[C---:B------:R-:W-:Y:S01]  /*1090*/  ISETP.GT.U32.AND P2, PT, R2.reuse, R18, PT ;  /* 0x000000120200720c */ /* 0x040fe20003f44070 */
[C---:B------:R-:W-:Y:S01]  /*10a0*/  IMAD R6, R2.reuse, R8, R6 ;  /* 0x0000000802067224 */ /* 0x040fe200078e0206 */
[----:B------:R-:W-:Y:S01]  /*10b0*/  ISETP.GE.AND P5, PT, R9, RZ, PT ;  /* 0x000000ff0900720c */ /* 0x000fe20003fa6270 */
[--C-:B------:R-:W-:Y:S01]  /*10c0*/  @!P0 IMAD.IADD R17, R17, 0x1, -R2.reuse ;  /* 0x0000000111118824 */ /* 0x100fe200078e0a02 */
[C---:B------:R-:W-:Y:S01]  /*10d0*/  ISETP.GT.U32.AND P0, PT, R2.reuse, R7, PT ;  /* 0x000000070200720c */ /* 0x040fe20003f04070 */
[----:B------:R-:W-:Y:S01]  /*10e0*/  @!P6 IMAD.IADD R15, R15, 0x1, -R2 ;  /* 0x000000010f0fe824 */ /* 0x000fe200078e0a02 */
[----:B------:R-:W-:Y:S01]  /*10f0*/  ISETP.GT.U32.AND P6, PT, R2, R6, PT ;  /* 0x000000060200720c */ /* 0x000fe20003fc4070 */
[----:B------:R-:W-:-:S02]  /*1100*/  VIADD R9, R28, 0x1f2 ;  /* 0x000001f21c097836 */ /* 0x000fc40000000000 */
[----:B------:R-:W-:Y:S02]  /*1110*/  VIADD R12, R28, 0x1f0 ;  /* 0x000001f01c0c7836 */ /* 0x000fe40000000000 */
[----:B------:R-:W-:Y:S01]  /*1120*/  IMAD.MOV.U32 R21, RZ, RZ, R13 ;  /* 0x000000ffff157224 */ /* 0x000fe200078e000d */
[----:B------:R-:W-:Y:S01]  /*1130*/  IABS R19, R9 ;  /* 0x0000000900137213 */ /* 0x000fe20000000000 */
[--C-:B------:R-:W-:Y:S01]  /*1140*/  @!P2 IMAD.IADD R18, R18, 0x1, -R2.reuse ;  /* 0x000000011212a824 */ /* 0x100fe200078e0a02 */
[----:B------:R-:W-:Y:S01]  /*1150*/  IABS R11, R12 ;  /* 0x0000000c000b7213 */ /* 0x000fe20000000000 */
[----:B0-----:R-:W-:Y:S01]  /*1160*/  IMAD.MOV.U32 R5, RZ, RZ, R17 ;  /* 0x000000ffff057224 */ /* 0x001fe200078e0011 */
[----:B------:R-:W-:Y:S01]  /*1170*/  ISETP.GE.AND P2, PT, R0, RZ, PT ;  /* 0x000000ff0000720c */ /* 0x000fe20003f46270 */
[----:B------:R-:W-:Y:S01]  /*1180*/  @!P0 IMAD.IADD R7, R7, 0x1, -R2 ;  /* 0x0000000107078824 */ /* 0x000fe200078e0a02 */
[----:B------:R-:W-:Y:S01]  /*1190*/  ISETP.GE.AND P0, PT, R16, RZ, PT ;  /* 0x000000ff1000720c */ /* 0x000fe20003f06270 */
[----:B------:R-:W-:-:S04]  /*11a0*/  IMAD.HI.U32 R20, R3, R19, RZ ;  /* 0x0000001303147227 */ /* 0x000fc800078e00ff */
[----:B------:R-:W-:-:S04]  /*11b0*/  IMAD.HI.U32 R0, R3, R14, RZ ;  /* 0x0000000e03007227 */ /* 0x000fc800078e00ff */
[----:B------:R-:W-:Y:S01]  /*11c0*/  @!P6 IMAD.IADD R6, R6, 0x1, -R2 ;  /* 0x000000010606e824 */ /* 0x000fe200078e0a02 */
[----:B------:R-:W-:Y:S01]  /*11d0*/  ISETP.GT.U32.AND P6, PT, R2, R7, PT ;  /* 0x000000070200720c */ /* 0x000fe20003fc4070 */
[----:B------:R-:W-:Y:S02]  /*11e0*/  @!P3 IMAD.MOV R21, RZ, RZ, -R21 ;  /* 0x000000ffff15b224 */ /* 0x000fe400078e0a15 */
[----:B------:R-:W-:-:S03]  /*11f0*/  IMAD.HI.U32 R8, R3, R11, RZ ;  /* 0x0000000b03087227 */ /* 0x000fc600078e00ff */
[----:B------:R-:W-:Y:S01]  /*1200*/  STL [R1+0x94], R21 ;  /* 0x0000941501007387 */ /* 0x000fe20000100800 */
[----:B------:R-:W-:Y:S02]  /*1210*/  IMAD.MOV R20, RZ, RZ, -R20 ;  /* 0x000000ffff147224 */ /* 0x000fe400078e0a14 */
[----:B------:R-:W-:Y:S02]  /*1220*/  IMAD.MOV R0, RZ, RZ, -R0 ;  /* 0x000000ffff007224 */ /* 0x000fe400078e0a00 */
[----:B------:R-:W-:Y:S01]  /*1230*/  @!P1 IMAD.MOV R5, RZ, RZ, -R5 ;  /* 0x000000ffff059224 */ /* 0x000fe200078e0a05 */
[C---:B------:R-:W-:Y:S01]  /*1240*/  ISETP.GT.U32.AND P1, PT, R2.reuse, R6, PT ;  /* 0x000000060200720c */ /* 0x040fe20003f24070 */
[----:B------:R-:W-:Y:S02]  /*1250*/  IMAD.MOV R8, RZ, RZ, -R8 ;  /* 0x000000ffff087224 */ /* 0x000fe400078e0a08 */
[C---:B------:R-:W-:Y:S01]  /*1260*/  IMAD R16, R2.reuse, R20, R19 ;  /* 0x0000001402107224 */ /* 0x040fe200078e0213 */
[----:B------:R0:W-:Y:S01]  /*1270*/  STL [R1+0x9c], R5 ;  /* 0x00009c0501007387 */ /* 0x0001e20000100800 */
[----:B------:R-:W-:-:S02]  /*1280*/  IMAD R14, R2, R0, R14 ;  /* 0x00000000020e7224 */ /* 0x000fc400078e020e */
[----:B------:R-:W-:Y:S01]  /*1290*/  VIADD R0, R28, 0x1ef ;  /* 0x000001ef1c007836 */ /* 0x000fe20000000000 */
[C---:B------:R-:W-:Y:S01]  /*12a0*/  ISETP.GT.U32.AND P3, PT, R2.reuse, R16, PT ;  /* 0x000000100200720c */ /* 0x040fe20003f64070 */
[C---:B------:R-:W-:Y:S02]  /*12b0*/  IMAD R11, R2.reuse, R8, R11 ;  /* 0x00000008020b7224 */ /* 0x040fe400078e020b */
[----:B------:R-:W-:Y:S01]  /*12c0*/  @!P4 IMAD.MOV R18, RZ, RZ, -R18 ;  /* 0x000000ffff12c224 */ /* 0x000fe200078e0a12 */
[C---:B------:R-:W-:Y:S01]  /*12d0*/  ISETP.GT.U32.AND P4, PT, R2.reuse, R14, PT ;  /* 0x0000000e0200720c */ /* 0x040fe20003f84070 */
[----:B------:R-:W-:Y:S01]  /*12e0*/  @!P6 IMAD.IADD R7, R7, 0x1, -R2 ;  /* 0x000000010707e824 */ /* 0x000fe200078e0a02 */
[----:B------:R-:W-:Y:S01]  /*12f0*/  IABS R13, R0 ;  /* 0x00000000000d7213 */ /* 0x000fe20000000000 */
[----:B0-----:R-:W-:Y:S01]  /*1300*/  IMAD.MOV.U32 R5, RZ, RZ, R15 ;  /* 0x000000ffff057224 */ /* 0x001fe200078e000f */
[----:B------:R-:W-:Y:S01]  /*1310*/  ISETP.GT.U32.AND P6, PT, R2, R11, PT ;  /* 0x0000000b0200720c */ /* 0x000fe20003fc4070 */
[----:B------:R-:W-:Y:S01]  /*1320*/  VIADD R8, R28, 0x1ee ;  /* 0x000001ee1c087836 */ /* 0x000fe20000000000 */
[----:B------:R-:W-:Y:S01]  /*1330*/  STL [R1+0xa4], R18 ;  /* 0x0000a41201007387 */ /* 0x000fe20000100800 */
[----:B------:R-:W-:Y:S01]  /*1340*/  @!P5 IMAD.MOV R5, RZ, RZ, -R5 ;  /* 0x000000ffff05d224 */ /* 0x000fe200078e0a05 */
[----:B------:R-:W-:Y:S01]  /*1350*/  ISETP.GE.AND P5, PT, R9, RZ, PT ;  /* 0x000000ff0900720c */ /* 0x000fe20003fa6270 */
[----:B------:R-:W-:Y:S01]  /*1360*/  IMAD.HI.U32 R15, R3, R13, RZ ;  /* 0x0000000d030f7227 */ /* 0x000fe200078e00ff */
[----:B------:R-:W-:-:S02]  /*1370*/  IABS R17, R8 ;  /* 0x0000000800117213 */ /* 0x000fc40000000000 */
[----:B------:R0:W-:Y:S01]  /*1380*/  STL [R1+0xac], R5 ;  /* 0x0000ac0501007387 */ /* 0x0001e20000100800 */
[----:B------:R-:W-:Y:S02]  /*1390*/  IMAD.MOV R15, RZ, RZ, -R15 ;  /* 0x000000ffff0f7224 */ /* 0x000fe400078e0a0f */
[--C-:B------:R-:W-:Y:S01]  /*13a0*/  @!P1 IMAD.IADD R6, R6, 0x1, -R2.reuse ;  /* 0x0000000106069824 */ /* 0x100fe200078e0a02 */
[----:B------:R-:W-:Y:S01]  /*13b0*/  ISETP.GE.AND P1, PT, R10, RZ, PT ;  /* 0x000000ff0a00720c */ /* 0x000fe20003f26270 */
[--C-:B------:R-:W-:Y:S01]  /*13c0*/  @!P3 IMAD.IADD R16, R16, 0x1, -R2.reuse ;  /* 0x000000011010b824 */ /* 0x100fe200078e0a02 */
[----:B------:R-:W-:Y:S01]  /*13d0*/  ISETP.GE.AND P3, PT, R12, RZ, PT ;  /* 0x000000ff0c00720c */ /* 0x000fe20003f66270 */
[----:B------:R-:W-:Y:S02]  /*13e0*/  @!P4 IMAD.IADD R14, R14, 0x1, -R2 ;  /* 0x000000010e0ec824 */ /* 0x000fe400078e0a02 */
[----:B------:R-:W-:Y:S01]  /*13f0*/  IMAD.MOV.U32 R9, RZ, RZ, R17 ;  /* 0x000000ffff097224 */ /* 0x000fe200078e0011 */
[----:B------:R-:W-:Y:S01]  /*1400*/  ISETP.GT.U32.AND P4, PT, R2, R16, PT ;  /* 0x000000100200720c */ /* 0x000fe20003f84070 */
[----:B0-----:R-:W-:-:S02]  /*1410*/  IMAD.MOV.U32 R5, RZ, RZ, R7 ;  /* 0x000000ffff057224 */ /* 0x001fc400078e0007 */
[C---:B------:R-:W-:Y:S02]  /*1420*/  IMAD R12, R2.reuse, R15, R13 ;  /* 0x0000000f020c7224 */ /* 0x040fe400078e020d */
[----:B------:R-:W-:Y:S02]  /*1430*/  @!P2 IMAD.MOV R5, RZ, RZ, -R5 ;  /* 0x000000ffff05a224 */ /* 0x000fe400078e0a05 */
[----:B------:R-:W-:Y:S01]  /*1440*/  @!P6 IMAD.IADD R11, R11, 0x1, -R2 ;  /* 0x000000010b0be824 */ /* 0x000fe200078e0a02 */
[C---:B------:R-:W-:Y:S01]  /*1450*/  ISETP.GT.U32.AND P6, PT, R2.reuse, R14, PT ;  /* 0x0000000e0200720c */ /* 0x040fe20003fc4070 */
[----:B------:R-:W-:Y:S01]  /*1460*/  IMAD.HI.U32 R10, R3, R9, RZ ;  /* 0x00000009030a7227 */ /* 0x000fe200078e00ff */
[----:B------:R0:W-:Y:S02]  /*1470*/  STL [R1+0xb4], R5 ;  /* 0x0000b40501007387 */ /* 0x0001e40000100800 */
[----:B------:R-:W-:Y:S01]  /*1480*/  ISETP.GT.U32.AND P2, PT, R2, R11, PT ;  /* 0x0000000b0200720c */ /* 0x000fe20003f44070 */
[----:B------:R-:W-:-:S02]  /*1490*/  IMAD.MOV R10, RZ, RZ, -R10 ;  /* 0x000000ffff0a7224 */ /* 0x000fc400078e0a0a */
[----:B------:R-:W-:Y:S02]  /*14a0*/  VIADD R7, R28, 0x1ed ;  /* 0x000001ed1c077836 */ /* 0x000fe40000000000 */
[----:B------:R-:W-:Y:S02]  /*14b0*/  IMAD R9, R2, R10, R9 ;  /* 0x0000000a02097224 */ /* 0x000fe400078e0209 */
[----:B------:R-:W-:Y:S01]  /*14c0*/  @!P4 IMAD.IADD R16, R16, 0x1, -R2 ;  /* 0x000000011010c824 */ /* 0x000fe200078e0a02 */
[----:B------:R-:W-:Y:S01]  /*14d0*/  ISETP.GE.AND P4, PT, R0, RZ, PT ;  /* 0x000000ff0000720c */ /* 0x000fe20003f86270 */
[----:B0-----:R-:W-:Y:S01]  /*14e0*/  IMAD.MOV.U32 R5, RZ, RZ, R6 ;  /* 0x000000ffff057224 */ /* 0x001fe200078e0006 */
[----:B------:R-:W-:Y:S01]  /*14f0*/  IABS R6, R7 ;  /* 0x0000000700067213 */ /* 0x000fe20000000000 */
[----:B------:R-:W-:Y:S01]  /*1500*/  @!P6 IMAD.IADD R14, R14, 0x1, -R2 ;  /* 0x000000010e0ee824 */ /* 0x000fe200078e0a02 */
[C---:B------:R-:W-:Y:S01]  /*1510*/  ISETP.GT.U32.AND P6, PT, R2.reuse, R9, PT ;  /* 0x000000090200720c */ /* 0x040fe20003fc4070 */
[----:B------:R-:W-:Y:S01]  /*1520*/  @!P0 IMAD.MOV R5, RZ, RZ, -R5 ;  /* 0x000000ffff058224 */ /* 0x000fe200078e0a05 */
[----:B------:R-:W-:Y:S01]  /*1530*/  ISETP.GT.U32.AND P0, PT, R2, R12, PT ;  /* 0x0000000c0200720c */ /* 0x000fe20003f04070 */
[----:B------:R-:W-:-:S03]  /*1540*/  IMAD.HI.U32 R15, R3, R6, RZ ;  /* 0x00000006030f7227 */ /* 0x000fc600078e00ff */
[----:B------:R0:W-:Y:S01]  /*1550*/  STL [R1+0x7c8], R5 ;  /* 0x0007c80501007387 */ /* 0x0001e20000100800 */
[----:B------:R-:W-:Y:S01]  /*1560*/  @!P2 IMAD.IADD R11, R11, 0x1, -R2 ;  /* 0x000000010b0ba824 */ /* 0x000fe200078e0a02 */
[----:B------:R-:W-:Y:S01]  /*1570*/  ISETP.GE.AND P2, PT, R8, RZ, PT ;  /* 0x000000ff0800720c */ /* 0x000fe20003f46270 */
[----:B------:R-:W-:Y:S02]  /*1580*/  IMAD.MOV R15, RZ, RZ, -R15 ;  /* 0x000000ffff0f7224 */ /* 0x000fe400078e0a0f */
[----:B------:R-:W-:Y:S02]  /*1590*/  VIADD R8, R28, 0x1eb ;  /* 0x000001eb1c087836 */ /* 0x000fe40000000000 */
[----:B------:R-:W-:Y:S02]  /*15a0*/  IMAD R6, R2, R15, R6 ;  /* 0x0000000f02067224 */ /* 0x000fe400078e0206 */
[----:B------:R-:W-:Y:S01]  /*15b0*/  @!P0 IMAD.IADD R12, R12, 0x1, -R2 ;  /* 0x000000010c0c8824 */ /* 0x000fe200078e0a02 */
[----:B------:R-:W-:Y:S01]  /*15c0*/  ISETP.GE.AND P0, PT, R7, RZ, PT ;  /* 0x000000ff0700720c */ /* 0x000fe20003f06270 */
[----:B0-----:R-:W-:Y:S01]  /*15d0*/  IMAD.MOV.U32 R5, RZ, RZ, R16 ;  /* 0x000000ffff057224 */ /* 0x001fe200078e0010 */
[----:B------:R-:W-:Y:S01]  /*15e0*/  IABS R7, R8 ;  /* 0x0000000800077213 */ /* 0x000fe20000000000 */
[----:B------:R-:W-:-:S02]  /*15f0*/  VIADD R10, R28, 0x1ec ;  /* 0x000001ec1c0a7836 */ /* 0x000fc40000000000 */
[----:B------:R-:W-:Y:S01]  /*1600*/  @!P5 IMAD.MOV R5, RZ, RZ, -R5 ;  /* 0x000000ffff05d224 */ /* 0x000fe200078e0a05 */
[C---:B------:R-:W-:Y:S01]  /*1610*/  ISETP.GT.U32.AND P5, PT, R2.reuse, R12, PT ;  /* 0x0000000c0200720c */ /* 0x040fe20003fa4070 */
[----:B------:R-:W-:Y:S01]  /*1620*/  @!P6 IMAD.IADD R9, R9, 0x1, -R2 ;  /* 0x000000010909e824 */ /* 0x000fe200078e0a02 */
[----:B------:R-:W-:Y:S01]  /*1630*/  IABS R0, R10 ;  /* 0x0000000a00007213 */ /* 0x000fe20000000000 */
[----:B------:R-:W-:Y:S01]  /*1640*/  @!P1 IMAD.MOV R14, RZ, RZ, -R14 ;  /* 0x000000ffff0e9224 */ /* 0x000fe200078e0a0e */
[----:B------:R0:W-:Y:S01]  /*1650*/  STL [R1+0xc8], R5 ;  /* 0x0000c80501007387 */ /* 0x0001e20000100800 */
[----:B------:R-:W-:Y:S01]  /*1660*/  ISETP.GT.U32.AND P1, PT, R2, R6, PT ;  /* 0x000000060200720c */ /* 0x000fe20003f24070 */
[----:B------:R-:W-:Y:S01]  /*1670*/  VIADD R18, R28, 0x1e5 ;  /* 0x000001e51c127836 */ /* 0x000fe20000000000 */
[----:B------:R-:W-:Y:S01]  /*1680*/  ISETP.GT.U32.AND P6, PT, R2, R9, PT ;  /* 0x000000090200720c */ /* 0x000fe20003fc4070 */
[----:B------:R-:W-:Y:S01]  /*1690*/  IMAD.HI.U32 R13, R3, R0, RZ ;  /* 0x00000000030d7227 */ /* 0x000fe200078e00ff */
[----:B------:R1:W-:Y:S02]  /*16a0*/  STL [R1+0x7c0], R14 ;  /* 0x0007c00e01007387 */ /* 0x0003e40000100800 */
[----:B------:R-:W-:Y:S01]  /*16b0*/  IABS R15, R18 ;  /* 0x00000012000f7213 */ /* 0x000fe20000000000 */
[----:B------:R-:W-:-:S02]  /*16c0*/  IMAD.MOV R13, RZ, RZ, -R13 ;  /* 0x000000ffff0d7224 */ /* 0x000fc400078e0a0d */
[----:B0-----:R-:W-:Y:S02]  /*16d0*/  IMAD.MOV.U32 R5, RZ, RZ, R11 ;  /* 0x000000ffff057224 */ /* 0x001fe400078e000b */
[----:B------:R-:W-:-:S04]  /*16e0*/  IMAD.HI.U32 R11, R3, R7, RZ ;  /* 0x00000007030b7227 */ /* 0x000fc800078e00ff */
[----:B------:R-:W-:Y:S01]  /*16f0*/  @!P3 IMAD.MOV R5, RZ, RZ, -R5 ;  /* 0x000000ffff05b224 */ /* 0x000fe200078e0a05 */
[----:B------:R-:W-:Y:S01]  /*1700*/  ISETP.GE.AND P3, PT, R10, RZ, PT ;  /* 0x000000ff0a00720c */ /* 0x000fe20003f66270 */
[----:B------:R-:W-:Y:S02]  /*1710*/  IMAD.MOV R10, RZ, RZ, -R11 ;  /* 0x000000ffff0a7224 */ /* 0x000fe400078e0a0b */
[----:B------:R-:W-:Y:S01]  /*1720*/  @!P5 IMAD.IADD R12, R12, 0x1, -R2 ;  /* 0x000000010c0cd824 */ /* 0x000fe200078e0a02 */
[----:B------:R0:W-:Y:S01]  /*1730*/  STL [R1+0x7c4], R5 ;  /* 0x0007c40501007387 */ /* 0x0001e20000100800 */
[----:B------:R-:W-:Y:S02]  /*1740*/  IMAD R7, R2, R10, R7 ;  /* 0x0000000a02077224 */ /* 0x000fe400078e0207 */
[----:B-1----:R-:W-:Y:S02]  /*1750*/  IMAD.MOV.U32 R14, RZ, RZ, R12 ;  /* 0x000000ffff0e7224 */ /* 0x002fe400078e000c */
[----:B------:R-:W-:-:S02]  /*1760*/  @!P1 IMAD.IADD R6, R6, 0x1, -R2 ;  /* 0x0000000106069824 */ /* 0x000fc400078e0a02 */
[C---:B------:R-:W-:Y:S02]  /*1770*/  IMAD R0, R2.reuse, R13, R0 ;  /* 0x0000000d02007224 */ /* 0x040fe400078e0200 */
[----:B------:R-:W-:Y:S01]  /*1780*/  @!P4 IMAD.MOV R14, RZ, RZ, -R14 ;  /* 0x000000ffff0ec224 */ /* 0x000fe200078e0a0e */
[----:B------:R-:W-:Y:S01]  /*1790*/  ISETP.GT.U32.AND P4, PT, R2, R7, PT ;  /* 0x000000070200720c */ /* 0x000fe20003f84070 */
[----:B------:R-:W-:Y:S01]  /*17a0*/  @!P6 IMAD.IADD R9, R9, 0x1, -R2 ;  /* 0x000000010909e824 */ /* 0x000fe200078e0a02 */
[----:B------:R-:W-:Y:S01]  /*17b0*/  ISETP.GE.AND P6, PT, R8, RZ, PT ;  /* 0x000000ff0800720c */ /* 0x000fe20003fc6270 */
[----:B------:R-:W-:Y:S01]  /*17c0*/  VIADD R8, R28, 0x1ea ;  /* 0x000001ea1c087836 */ /* 0x000fe20000000000 */
[----:B------:R-:W-:Y:S01]  /*17d0*/  ISETP.GT.U32.AND P1, PT, R2, R6, PT ;  /* 0x000000060200720c */ /* 0x000fe20003f24070 */
[----:B------:R-:W-:Y:S01]  /*17e0*/  VIADD R11, R28, 0x1e9 ;  /* 0x000001e91c0b7836 */ /* 0x000fe20000000000 */
[----:B------:R-:W-:Y:S01]  /*17f0*/  ISETP.GT.U32.AND P5, PT, R2, R0, PT ;  /* 0x000000000200720c */ /* 0x000fe20003fa4070 */
[----:B0-----:R-:W-:Y:S01]  /*1800*/  IMAD.MOV.U32 R5, RZ, RZ, R9 ;  /* 0x000000ffff057224 */ /* 0x001fe200078e0009 */
[----:B------:R-:W-:Y:S01]  /*1810*/  IABS R21, R8 ;  /* 0x0000000800157213 */ /* 0x000fe20000000000 */
[----:B------:R0:W-:Y:S01]  /*1820*/  STL [R1+0x5e0], R14 ;  /* 0x0005e00e01007387 */ /* 0x0001e20000100800 */
[----:B------:R-:W-:Y:S01]  /*1830*/  IABS R20, R11 ;  /* 0x0000000b00147213 */ /* 0x000fe20000000000 */
[----:B------:R-:W-:-:S02]  /*1840*/  VIADD R10, R28, 0x1e8 ;  /* 0x000001e81c0a7836 */ /* 0x000fc40000000000 */
[----:B------:R-:W-:-:S03]  /*1850*/  IMAD.HI.U32 R12, R3, R21, RZ ;  /* 0x00000015030c7227 */ /* 0x000fc600078e00ff */
[----:B------:R-:W-:Y:S01]  /*1860*/  IABS R13, R10 ;  /* 0x0000000a000d7213 */ /* 0x000fe20000000000 */
[--C-:B------:R-:W-:Y:S02]  /*1870*/  @!P4 IMAD.IADD R7, R7, 0x1, -R2.reuse ;  /* 0x000000010707c824 */ /* 0x100fe400078e0a02 */
[--C-:B------:R-:W-:Y:S01]  /*1880*/  @!P1 IMAD.IADD R6, R6, 0x1, -R2.reuse ;  /* 0x0000000106069824 */ /* 0x100fe200078e0a02 */
[----:B------:R-:W-:Y:S01]  /*1890*/  ISETP.GE.AND P1, PT, R11, RZ, PT ;  /* 0x000000ff0b00720c */ /* 0x000fe20003f26270 */
[----:B------:R-:W-:Y:S01]  /*18a0*/  @!P5 IMAD.IADD R0, R0, 0x1, -R2 ;  /* 0x000000010000d824 */ /* 0x000fe200078e0a02 */
[C---:B------:R-:W-:Y:S01]  /*18b0*/  ISETP.GT.U32.AND P4, PT, R2.reuse, R7, PT ;  /* 0x000000070200720c */ /* 0x040fe20003f84070 */
[----:B------:R-:W-:Y:S02]  /*18c0*/  IMAD.MOV R11, RZ, RZ, -R12 ;  /* 0x000000ffff0b7224 */ /* 0x000fe400078e0a0c */
[----:B------:R-:W-:Y:S01]  /*18d0*/  IMAD.HI.U32 R9, R3, R20, RZ ;  /* 0x0000001403097227 */ /* 0x000fe200078e00ff */
[----:B------:R-:W-:-:S03]  /*18e0*/  ISETP.GT.U32.AND P5, PT, R2, R0, PT ;  /* 0x000000000200720c */ /* 0x000fc60003fa4070 */
[C---:B------:R-:W-:Y:S02]  /*18f0*/  IMAD R21, R2.reuse, R11, R21 ;  /* 0x0000000b02157224 */ /* 0x040fe400078e0215 */
[----:B0-----:R-:W-:Y:S02]  /*1900*/  IMAD.MOV.U32 R14, RZ, RZ, R6 ;  /* 0x000000ffff0e7224 */ /* 0x001fe400078e0006 */
[----:B------:R-:W-:Y:S02]  /*1910*/  IMAD.MOV R9, RZ, RZ, -R9 ;  /* 0x000000ffff097224 */ /* 0x000fe400078e0a09 */
[----:B------:R-:W-:Y:S01]  /*1920*/  @!P0 IMAD.MOV R14, RZ, RZ, -R14 ;  /* 0x000000ffff0e8224 */ /* 0x000fe200078e0a0e */
[C---:B------:R-:W-:Y:S01]  /*1930*/  ISETP.GT.U32.AND P0, PT, R2.reuse, R21, PT ;  /* 0x000000150200720c */ /* 0x040fe20003f04070 */
[----:B------:R-:W-:Y:S02]  /*1940*/  IMAD R20, R2, R9, R20 ;  /* 0x0000000902147224 */ /* 0x000fe400078e0214 */
[----:B------:R-:W-:-:S02]  /*1950*/  @!P4 IMAD.IADD R7, R7, 0x1, -R2 ;  /* 0x000000010707c824 */ /* 0x000fc400078e0a02 */
[----:B------:R-:W-:Y:S01]  /*1960*/  @!P2 IMAD.MOV R5, RZ, RZ, -R5 ;  /* 0x000000ffff05a224 */ /* 0x000fe200078e0a05 */
[----:B------:R-:W-:Y:S01]  /*1970*/  ISETP.GT.U32.AND P4, PT, R2, R20, PT ;  /* 0x000000140200720c */ /* 0x000fe20003f84070 */
[--C-:B------:R-:W-:Y:S01]  /*1980*/  @!P5 IMAD.IADD R0, R0, 0x1, -R2.reuse ;  /* 0x000000010000d824 */ /* 0x100fe200078e0a02 */
[----:B------:R-:W-:Y:S01]  /*1990*/  ISETP.GE.AND P2, PT, R8, RZ, PT ;  /* 0x000000ff0800720c */ /* 0x000fe20003f46270 */
[----:B------:R-:W-:Y:S01]  /*19a0*/  VIADD R11, R28, 0x1e7 ;  /* 0x000001e71c0b7836 */ /* 0x000fe20000000000 */
[----:B------:R0:W-:Y:S01]  /*19b0*/  STL [R1+0x7bc], R5 ;  /* 0x0007bc0501007387 */ /* 0x0001e20000100800 */
[----:B------:R-:W-:Y:S01]  /*19c0*/  IMAD.HI.U32 R8, R3, R13, RZ ;  /* 0x0000000d03087227 */ /* 0x000fe200078e00ff */
[----:B------:R-:W-:Y:S02]  /*19d0*/  ISETP.GE.AND P5, PT, R10, RZ, PT ;  /* 0x000000ff0a00720c */ /* 0x000fe40003fa6270 */
[----:B------:R-:W-:Y:S01]  /*19e0*/  STL [R1+0x3b0], R14 ;  /* 0x0003b00e01007387 */ /* 0x000fe20000100800 */
[----:B------:R-:W-:-:S02]  /*19f0*/  @!P0 IMAD.IADD R21, R21, 0x1, -R2 ;  /* 0x0000000115158824 */ /* 0x000fc400078e0a02 */
[----:B------:R-:W-:Y:S02]  /*1a00*/  IMAD.MOV R8, RZ, RZ, -R8 ;  /* 0x000000ffff087224 */ /* 0x000fe400078e0a08 */
[----:B------:R-:W-:Y:S01]  /*1a10*/  VIADD R10, R28, 0x1e6 ;  /* 0x000001e61c0a7836 */ /* 0x000fe20000000000 */
[----:B------:R-:W-:Y:S01]  /*1a20*/  ISETP.GT.U32.AND P0, PT, R2, R21, PT ;  /* 0x000000150200720c */ /* 0x000fe20003f04070 */
[----:B0-----:R-:W-:Y:S02]  /*1a30*/  IMAD.MOV.U32 R5, RZ, RZ, R0 ;  /* 0x000000ffff057224 */ /* 0x001fe400078e0000 */
[----:B------:R-:W-:Y:S01]  /*1a40*/  @!P4 IMAD.IADD R20, R20, 0x1, -R2 ;  /* 0x000000011414c824 */ /* 0x000fe200078e0a02 */
[----:B------:R-:W-:Y:S01]  /*1a50*/  IABS R17, R10 ;  /* 0x0000000a00117213 */ /* 0x000fe20000000000 */
[----:B------:R-:W-:Y:S01]  /*1a60*/  @!P3 IMAD.MOV R5, RZ, RZ, -R5 ;  /* 0x000000ffff05b224 */ /* 0x000fe200078e0a05 */
[----:B------:R-:W-:Y:S01]  /*1a70*/  ISETP.GE.AND P3, PT, R11, RZ, PT ;  /* 0x000000ff0b00720c */ /* 0x000fe20003f66270 */
[C---:B------:R-:W-:Y:S01]  /*1a80*/  IMAD R13, R2.reuse, R8, R13 ;  /* 0x00000008020d7224 */ /* 0x040fe200078e020d */
[----:B------:R-:W-:Y:S01]  /*1a90*/  IABS R11, R11 ;  /* 0x0000000b000b7213 */ /* 0x000fe20000000000 */
[----:B------:R-:W-:Y:S01]  /*1aa0*/  IMAD.HI.U32 R8, R3, R17, RZ ;  /* 0x0000001103087227 */ /* 0x000fe200078e00ff */
[----:B------:R0:W-:Y:S01]  /*1ab0*/  STL [R1+0x5dc], R5 ;  /* 0x0005dc0501007387 */ /* 0x0001e20000100800 */
[----:B------:R-:W-:-:S02]  /*1ac0*/  ISETP.GT.U32.AND P4, PT, R2, R20, PT ;  /* 0x000000140200720c */ /* 0x000fc40003f84070 */
[----:B------:R-:W-:-:S04]  /*1ad0*/  IMAD.HI.U32 R12, R3, R11, RZ ;  /* 0x0000000b030c7227 */ /* 0x000fc800078e00ff */
[----:B------:R-:W-:Y:S02]  /*1ae0*/  IMAD.MOV R12, RZ, RZ, -R12 ;  /* 0x000000ffff0c7224 */ /* 0x000fe400078e0a0c */
[----:B------:R-:W-:Y:S01]  /*1af0*/  @!P0 IMAD.IADD R21, R21, 0x1, -R2 ;  /* 0x0000000115158824 */ /* 0x000fe200078e0a02 */
[----:B------:R-:W-:Y:S01]  /*1b00*/  ISETP.GE.AND P0, PT, R10, RZ, PT ;  /* 0x000000ff0a00720c */ /* 0x000fe20003f06270 */
[----:B0-----:R-:W-:Y:S02]  /*1b10*/  IMAD.MOV.U32 R5, RZ, RZ, R7 ;  /* 0x000000ffff057224 */ /* 0x001fe400078e0007 */
[----:B------:R-:W-:Y:S02]  /*1b20*/  IMAD.MOV R8, RZ, RZ, -R8 ;  /* 0x000000ffff087224 */ /* 0x000fe400078e0a08 */
[----:B------:R-:W-:Y:S01]  /*1b30*/  @!P6 IMAD.MOV R5, RZ, RZ, -R5 ;  /* 0x000000ffff05e224 */ /* 0x000fe200078e0a05 */
[C---:B------:R-:W-:Y:S01]  /*1b40*/  ISETP.GT.U32.AND P6, PT, R2.reuse, R13, PT ;  /* 0x0000000d0200720c */ /* 0x040fe20003fc4070 */
[----:B------:R-:W-:-:S02]  /*1b50*/  IMAD R10, R2, R12, R11 ;  /* 0x0000000c020a7224 */ /* 0x000fc400078e020b */
[----:B------:R-:W-:Y:S01]  /*1b60*/  IMAD R17, R2, R8, R17 ;  /* 0x0000000802117224 */ /* 0x000fe200078e0211 */
[----:B------:R0:W-:Y:S01]  /*1b70*/  STL [R1+0xd8], R5 ;  /* 0x0000d80501007387 */ /* 0x0001e20000100800 */
[----:B------:R-:W-:Y:S01]  /*1b80*/  @!P4 IMAD.IADD R20, R20, 0x1, -R2 ;  /* 0x000000011414c824 */ /* 0x000fe200078e0a02 */
[----:B------:R-:W-:Y:S01]  /*1b90*/  ISETP.GT.U32.AND P4, PT, R2, R10, PT ;  /* 0x0000000a0200720c */ /* 0x000fe20003f84070 */
[----:B------:R-:W-:-:S04]  /*1ba0*/  IMAD.HI.U32 R14, R3, R15, RZ ;  /* 0x0000000f030e7227 */ /* 0x000fc800078e00ff */
[----:B------:R-:W-:Y:S02]  /*1bb0*/  IMAD.MOV R7, RZ, RZ, -R14 ;  /* 0x000000ffff077224 */ /* 0x000fe400078e0a0e */
[--C-:B------:R-:W-:Y:S01]  /*1bc0*/  @!P6 IMAD.IADD R13, R13, 0x1, -R2.reuse ;  /* 0x000000010d0de824 */ /* 0x100fe200078e0a02 */
[----:B------:R-:W-:Y:S01]  /*1bd0*/  ISETP.GT.U32.AND P6, PT, R2, R17, PT ;  /* 0x000000110200720c */ /* 0x000fe20003fc4070 */
[C---:B------:R-:W-:Y:S02]  /*1be0*/  VIADD R6, R28.reuse, 0x1e4 ;  /* 0x000001e41c067836 */ /* 0x040fe40000000000 */
[C---:B------:R-:W-:Y:S02]  /*1bf0*/  VIADD R14, R28.reuse, 0x1e3 ;  /* 0x000001e31c0e7836 */ /* 0x040fe40000000000 */
[----:B------:R-:W-:Y:S01]  /*1c00*/  VIADD R12, R28, 0x1e2 ;  /* 0x000001e21c0c7836 */ /* 0x000fe20000000000 */
[----:B------:R-:W-:Y:S01]  /*1c10*/  IABS R9, R6 ;  /* 0x0000000600097213 */ /* 0x000fe20000000000 */
[--C-:B------:R-:W-:Y:S01]  /*1c20*/  @!P4 IMAD.IADD R10, R10, 0x1, -R2.reuse ;  /* 0x000000010a0ac824 */ /* 0x100fe200078e0a02 */
[----:B------:R-:W-:Y:S01]  /*1c30*/  IABS R8, R14 ;  /* 0x0000000e00087213 */ /* 0x000fe20000000000 */
[----:B0-----:R-:W-:Y:S01]  /*1c40*/  IMAD.MOV.U32 R5, RZ, RZ, R21 ;  /* 0x000000ffff057224 */ /* 0x001fe200078e0015 */
[C---:B------:R-:W-:Y:S01]  /*1c50*/  ISETP.GT.U32.AND P4, PT, R2.reuse, R13, PT ;  /* 0x0000000d0200720c */ /* 0x040fe20003f84070 */
[----:B------:R-:W-:Y:S01]  /*1c60*/  IMAD R15, R2, R7, R15 ;  /* 0x00000007020f7224 */ /* 0x000fe200078e020f */
[----:B------:R-:W-:Y:S01]  /*1c70*/  IABS R7, R12 ;  /* 0x0000000c00077213 */ /* 0x000fe20000000000 */
[----:B------:R-:W-:-:S02]  /*1c80*/  @!P6 IMAD.IADD R17, R17, 0x1, -R2 ;  /* 0x000000011111e824 */ /* 0x000fc400078e0a02 */
[----:B------:R-:W-:Y:S01]  /*1c90*/  @!P2 IMAD.MOV R5, RZ, RZ, -R5 ;  /* 0x000000ffff05a224 */ /* 0x000fe200078e0a05 */
[C---:B------:R-:W-:Y:S01]  /*1ca0*/  ISETP.GT.U32.AND P2, PT, R2.reuse, R10, PT ;  /* 0x0000000a0200720c */ /* 0x040fe20003f44070 */
[C---:B------:R-:W-:Y:S01]  /*1cb0*/  IMAD.HI.U32 R0, R3.reuse, R9, RZ ;  /* 0x0000000903007227 */ /* 0x040fe200078e00ff */
[----:B------:R-:W-:Y:S02]  /*1cc0*/  ISETP.GT.U32.AND P6, PT, R2, R17, PT ;  /* 0x000000110200720c */ /* 0x000fe40003fc4070 */
[----:B------:R0:W-:Y:S01]  /*1cd0*/  STL [R1+0xe0], R5 ;  /* 0x0000e00501007387 */ /* 0x0001e20000100800 */
[----:B------:R-:W-:-:S04]  /*1ce0*/  IMAD.HI.U32 R21, R3, R8, RZ ;  /* 0x0000000803157227 */ /* 0x000fc800078e00ff */
[----:B------:R-:W-:Y:S02]  /*1cf0*/  IMAD.MOV R0, RZ, RZ, -R0 ;  /* 0x000000ffff007224 */ /* 0x000fe400078e0a00 */
[----:B------:R-:W-:-:S04]  /*1d00*/  IMAD.HI.U32 R22, R3, R7, RZ ;  /* 0x0000000703167227 */ /* 0x000fc800078e00ff */
[----:B------:R-:W-:Y:S02]  /*1d10*/  IMAD.MOV R21, RZ, RZ, -R21 ;  /* 0x000000ffff157224 */ /* 0x000fe400078e0a15 */
[----:B0-----:R-:W-:Y:S02]  /*1d20*/  IMAD.MOV.U32 R5, RZ, RZ, R20 ;  /* 0x000000ffff057224 */ /* 0x001fe400078e0014 */
[C---:B------:R-:W-:Y:S02]  /*1d30*/  IMAD R9, R2.reuse, R0, R9 ;  /* 0x0000000002097224 */ /* 0x040fe400078e0209 */
[----:B------:R-:W-:Y:S02]  /*1d40*/  IMAD.MOV R22, RZ, RZ, -R22 ;  /* 0x000000ffff167224 */ /* 0x000fe400078e0a16 */
[C---:B------:R-:W-:Y:S02]  /*1d50*/  IMAD R8, R2.reuse, R21, R8 ;  /* 0x0000001502087224 */ /* 0x040fe400078e0208 */
[----:B------:R-:W-:Y:S01]  /*1d60*/  @!P1 IMAD.MOV R5, RZ, RZ, -R5 ;  /* 0x000000ffff059224 */ /* 0x000fe200078e0a05 */
[C---:B------:R-:W-:Y:S01]  /*1d70*/  ISETP.GT.U32.AND P1, PT, R2.reuse, R15, PT ;  /* 0x0000000f0200720c */ /* 0x040fe20003f24070 */
[--C-:B------:R-:W-:Y:S01]  /*1d80*/  @!P4 IMAD.IADD R13, R13, 0x1, -R2.reuse ;  /* 0x000000010d0dc824 */ /* 0x100fe200078e0a02 */
[C---:B------:R-:W-:Y:S01]  /*1d90*/  ISETP.GT.U32.AND P4, PT, R2.reuse, R9, PT ;  /* 0x000000090200720c */ /* 0x040fe20003f84070 */
[----:B------:R-:W-:Y:S01]  /*1da0*/  IMAD R7, R2, R22, R7 ;  /* 0x0000001602077224 */ /* 0x000fe200078e0207 */
[----:B------:R0:W-:Y:S01]  /*1db0*/  STL [R1+0xe8], R5 ;  /* 0x0000e80501007387 */ /* 0x0001e20000100800 */
[--C-:B------:R-:W-:Y:S01]  /*1dc0*/  @!P2 IMAD.IADD R10, R10, 0x1, -R2.reuse ;  /* 0x000000010a0aa824 */ /* 0x100fe200078e0a02 */
[C---:B------:R-:W-:Y:S01]  /*1dd0*/  ISETP.GT.U32.AND P2, PT, R2.reuse, R8, PT ;  /* 0x000000080200720c */ /* 0x040fe20003f44070 */
[----:B------:R-:W-:Y:S01]  /*1de0*/  @!P6 IMAD.IADD R17, R17, 0x1, -R2 ;  /* 0x000000011111e824 */ /* 0x000fe200078e0a02 */
[----:B------:R-:W-:Y:S01]  /*1df0*/  ISETP.GT.U32.AND P6, PT, R2, R7, PT ;  /* 0x000000070200720c */ /* 0x000fe20003fc4070 */
[----:B------:R-:W-:-:S02]  /*1e00*/  VIADD R11, R28, 0x1e1 ;  /* 0x000001e11c0b7836 */ /* 0x000fc40000000000 */
[----:B------:R-:W-:Y:S02]  /*1e10*/  IMAD.MOV.U32 R23, RZ, RZ, R13 ;  /* 0x000000ffff177224 */ /* 0x000fe400078e000d */
[--C-:B------:R-:W-:Y:S01]  /*1e20*/  @!P1 IMAD.IADD R15, R15, 0x1, -R2.reuse ;  /* 0x000000010f0f9824 */ /* 0x100fe200078e0a02 */
[----:B------:R-:W-:Y:S01]  /*1e30*/  IABS R19, R11 ;  /* 0x0000000b00137213 */ /* 0x000fe20000000000 */
[----:B------:R-:W-:Y:S01]  /*1e40*/  @!P4 IMAD.IADD R9, R9, 0x1, -R2 ;  /* 0x000000010909c824 */ /* 0x000fe200078e0a02 */
[----:B------:R-:W-:Y:S01]  /*1e50*/  ISETP.GE.AND P4, PT, R6, RZ, PT ;  /* 0x000000ff0600720c */ /* 0x000fe20003f86270 */
[----:B0-----:R-:W-:Y:S01]  /*1e60*/  IMAD.MOV.U32 R5, RZ, RZ, R10 ;  /* 0x000000ffff057224 */ /* 0x001fe200078e000a */
[----:B------:R-:W-:Y:S01]  /*1e70*/  ISETP.GE.AND P1, PT, R18, RZ, PT ;  /* 0x000000ff1200720c */ /* 0x000fe20003f26270 */
[----:B------:R-:W-:Y:S01]  /*1e80*/  @!P2 IMAD.IADD R8, R8, 0x1, -R2 ;  /* 0x000000010808a824 */ /* 0x000fe200078e0a02 */
[----:B------:R-:W-:Y:S01]  /*1e90*/  ISETP.GT.U32.AND P2, PT, R2, R15, PT ;  /* 0x0000000f0200720c */ /* 0x000fe20003f44070 */
[----:B------:R-:W-:-:S04]  /*1ea0*/  IMAD.HI.U32 R20, R3, R19, RZ ;  /* 0x0000001303147227 */ /* 0x000fc800078e00ff */
[----:B------:R-:W-:Y:S02]  /*1eb0*/  VIADD R16, R28, 0x1e0 ;  /* 0x000001e01c107836 */ /* 0x000fe40000000000 */
[----:B------:R-:W-:Y:S01]  /*1ec0*/  @!P6 IMAD.IADD R7, R7, 0x1, -R2 ;  /* 0x000000010707e824 */ /* 0x000fe200078e0a02 */
[C---:B------:R-:W-:Y:S01]  /*1ed0*/  ISETP.GT.U32.AND P6, PT, R2.reuse, R9, PT ;  /* 0x000000090200720c */ /* 0x040fe20003fc4070 */
[----:B------:R-:W-:Y:S01]  /*1ee0*/  @!P5 IMAD.MOV R23, RZ, RZ, -R23 ;  /* 0x000000ffff17d224 */ /* 0x000fe200078e0a17 */
[C---:B------:R-:W-:Y:S01]  /*1ef0*/  ISETP.GT.U32.AND P5, PT, R2.reuse, R8, PT ;  /* 0x000000080200720c */ /* 0x040fe20003fa4070 */
[----:B------:R-:W-:Y:S01]  /*1f00*/  IMAD.MOV R20, RZ, RZ, -R20 ;  /* 0x000000ffff147224 */ /* 0x000fe200078e0a14 */
[----:B------:R-:W-:Y:S01]  /*1f10*/  IABS R0, R16 ;  /* 0x0000001000007213 */ /* 0x000fe20000000000 */
[----:B------:R-:W-:Y:S01]  /*1f20*/  @!P3 IMAD.MOV R5, RZ, RZ, -R5 ;  /* 0x000000ffff05b224 */ /* 0x000fe200078e0a05 */
[----:B------:R-:W-:Y:S01]  /*1f30*/  STL [R1+0xf4], R23 ;  /* 0x0000f41701007387 */ /* 0x000fe20000100800 */
[C---:B------:R-:W-:Y:S01]  /*1f40*/  IMAD R6, R2.reuse, R20, R19 ;  /* 0x0000001402067224 */ /* 0x040fe200078e0213 */
[----:B------:R-:W-:Y:S01]  /*1f50*/  ISETP.GT.U32.AND P3, PT, R2, R7, PT ;  /* 0x000000070200720c */ /* 0x000fe20003f64070 */
[----:B------:R-:W-:Y:S01]  /*1f60*/  VIADD R19, R28, 0x1df ;  /* 0x000001df1c137836 */ /* 0x000fe20000000000 */
[----:B------:R0:W-:Y:S01]  /*1f70*/  STL [R1+0xfc], R5 ;  /* 0x0000fc0501007387 */ /* 0x0001e20000100800 */
[----:B------:R-:W-:-:S03]  /*1f80*/  IMAD.HI.U32 R21, R3, R0, RZ ;  /* 0x0000000003157227 */ /* 0x000fc600078e00ff */
[----:B------:R-:W-:Y:S01]  /*1f90*/  IABS R13, R19 ;  /* 0x00000013000d7213 */ /* 0x000fe20000000000 */
[----:B------:R-:W-:Y:S02]  /*1fa0*/  VIADD R18, R28, 0x1de ;  /* 0x000001de1c127836 */ /* 0x000fe40000000000 */
[----:B------:R-:W-:Y:S02]  /*1fb0*/  IMAD.MOV R21, RZ, RZ, -R21 ;  /* 0x000000ffff157224 */ /* 0x000fe400078e0a15 */
[--C-:B------:R-:W-:Y:S01]  /*1fc0*/  @!P2 IMAD.IADD R15, R15, 0x1, -R2.reuse ;  /* 0x000000010f0fa824 */ /* 0x100fe200078e0a02 */
[----:B------:R-:W-:Y:S01]  /*1fd0*/  IABS R10, R18 ;  /* 0x00000012000a7213 */ /* 0x000fe20000000000 */
[----:B0-----:R-:W-:Y:S01]  /*1fe0*/  IMAD.MOV.U32 R5, RZ, RZ, R17 ;  /* 0x000000ffff057224 */ /* 0x001fe200078e0011 */
[----:B------:R-:W-:Y:S01]  /*1ff0*/  ISETP.GE.AND P2, PT, R14, RZ, PT ;  /* 0x000000ff0e00720c */ /* 0x000fe20003f46270 */
[--C-:B------:R-:W-:Y:S02]  /*2000*/  @!P6 IMAD.IADD R9, R9, 0x1, -R2.reuse ;  /* 0x000000010909e824 */ /* 0x100fe400078e0a02 */
[----:B------:R-:W-:Y:S01]  /*2010*/  @!P0 IMAD.MOV R5, RZ, RZ, -R5 ;  /* 0x000000ffff058224 */ /* 0x000fe200078e0a05 */
[----:B------:R-:W-:Y:S01]  /*2020*/  ISETP.GT.U32.AND P0, PT, R2, R6, PT ;  /* 0x000000060200720c */ /* 0x000fe20003f04070 */
[----:B------:R-:W-:Y:S01]  /*2030*/  @!P5 IMAD.IADD R8, R8, 0x1, -R2 ;  /* 0x000000010808d824 */ /* 0x000fe200078e0a02 */
[----:B------:R-:W-:Y:S01]  /*2040*/  ISETP.GE.AND P5, PT, R12, RZ, PT ;  /* 0x000000ff0c00720c */ /* 0x000fe20003fa6270 */
[----:B------:R-:W-:Y:S01]  /*2050*/  IMAD R0, R2, R21, R0 ;  /* 0x0000001502007224 */ /* 0x000fe200078e0200 */
[----:B------:R0:W-:Y:S01]  /*2060*/  STL [R1+0x104], R5 ;  /* 0x0001040501007387 */ /* 0x0001e20000100800 */
[----:B------:R-:W-:-:S03]  /*2070*/  IMAD.HI.U32 R12, R3, R13, RZ ;  /* 0x0000000d030c7227 */ /* 0x000fc600078e00ff */
[----:B------:R-:W-:Y:S01]  /*2080*/  ISETP.GT.U32.AND P6, PT, R2, R0, PT ;  /* 0x000000000200720c */ /* 0x000fe20003fc4070 */
[----:B------:R-:W-:Y:S02]  /*2090*/  IMAD.MOV.U32 R17, RZ, RZ, R15 ;  /* 0x000000ffff117224 */ /* 0x000fe400078e000f */
[----:B------:R-:W-:Y:S01]  /*20a0*/  @!P3 IMAD.IADD R7, R7, 0x1, -R2 ;  /* 0x000000010707b824 */ /* 0x000fe200078e0a02 */
[----:B------:R-:W-:Y:S01]  /*20b0*/  ISETP.GE.AND P3, PT, R11, RZ, PT ;  /* 0x000000ff0b00720c */ /* 0x000fe20003f66270 */
[----:B------:R-:W-:-:S04]  /*20c0*/  IMAD.HI.U32 R11, R3, R10, RZ ;  /* 0x0000000a030b7227 */ /* 0x000fc800078e00ff */
[----:B0-----:R-:W-:Y:S02]  /*20d0*/  IMAD.MOV.U32 R5, RZ, RZ, R9 ;  /* 0x000000ffff057224 */ /* 0x001fe400078e0009 */
[----:B------:R-:W-:Y:S02]  /*20e0*/  IMAD.MOV R12, RZ, RZ, -R12 ;  /* 0x000000ffff0c7224 */ /* 0x000fe400078e0a0c */
[----:B------:R-:W-:Y:S02]  /*20f0*/  @!P1 IMAD.MOV R17, RZ, RZ, -R17 ;  /* 0x000000ffff119224 */ /* 0x000fe400078e0a11 */
[----:B------:R-:W-:Y:S02]  /*2100*/  @!P4 IMAD.MOV R5, RZ, RZ, -R5 ;  /* 0x000000ffff05c224 */ /* 0x000fe400078e0a05 */
[----:B------:R-:W-:Y:S01]  /*2110*/  IMAD.MOV R11, RZ, RZ, -R11 ;  /* 0x000000ffff0b7224 */ /* 0x000fe200078e0a0b */
[----:B------:R-:W-:Y:S01]  /*2120*/  STL [R1+0x10c], R17 ;  /* 0x00010c1101007387 */ /* 0x000fe20000100800 */
[----:B------:R-:W-:-:S02]  /*2130*/  IMAD R9, R2, R12, R13 ;  /* 0x0000000c02097224 */ /* 0x000fc400078e020d */
[----:B------:R-:W-:Y:S01]  /*2140*/  IMAD.MOV.U32 R14, RZ, RZ, R8 ;  /* 0x000000ffff0e7224 */ /* 0x000fe200078e0008 */
[----:B------:R0:W-:Y:S01]  /*2150*/  STL [R1+0x16c], R5 ;  /* 0x00016c0501007387 */ /* 0x0001e20000100800 */
[----:B------:R-:W-:Y:S01]  /*2160*/  @!P0 IMAD.IADD R6, R6, 0x1, -R2 ;  /* 0x0000000106068824 */ /* 0x000fe200078e0a02 */
[----:B------:R-:W-:Y:S01]  /*2170*/  ISETP.GE.AND P0, PT, R16, RZ, PT ;  /* 0x000000ff1000720c */ /* 0x000fe20003f06270 */
[C---:B------:R-:W-:Y:S02]  /*2180*/  IMAD R8, R2.reuse, R11, R10 ;  /* 0x0000000b02087224 */ /* 0x040fe400078e020a */
[----:B------:R-:W-:Y:S01]  /*2190*/  @!P2 IMAD.MOV R14, RZ, RZ, -R14 ;  /* 0x000000ffff0ea224 */ /* 0x000fe200078e0a0e */
[----:B------:R-:W-:Y:S01]  /*21a0*/  ISETP.GT.U32.AND P2, PT, R2, R9, PT ;  /* 0x000000090200720c */ /* 0x000fe20003f44070 */
[--C-:B------:R-:W-:Y:S01]  /*21b0*/  @!P6 IMAD.IADD R0, R0, 0x1, -R2.reuse ;  /* 0x000000010000e824 */ /* 0x100fe200078e0a02 */
[----:B------:R-:W-:Y:S01]  /*21c0*/  ISETP.GT.U32.AND P1, PT, R2, R6, PT ;  /* 0x000000060200720c */ /* 0x000fe20003f24070 */
[----:B------:R-:W-:Y:S01]  /*21d0*/  VIADD R10, R28, 0x1dc ;  /* 0x000001dc1c0a7836 */ /* 0x000fe20000000000 */
[----:B------:R1:W-:Y:S01]  /*21e0*/  STL [R1+0x170], R14 ;  /* 0x0001700e01007387 */ /* 0x0003e20000100800 */
[----:B0-----:R-:W-:Y:S01]  /*21f0*/  IMAD.MOV.U32 R5, RZ, RZ, R7 ;  /* 0x000000ffff057224 */ /* 0x001fe200078e0007 */
[----:B------:R-:W-:Y:S01]  /*2200*/  ISETP.GT.U32.AND P4, PT, R2, R0, PT ;  /* 0x000000000200720c */ /* 0x000fe20003f84070 */
[----:B------:R-:W-:Y:S01]  /*2210*/  VIADD R7, R28, 0x1dd ;  /* 0x000001dd1c077836 */ /* 0x000fe20000000000 */
[----:B------:R-:W-:Y:S01]  /*2220*/  IABS R11, R10 ;  /* 0x0000000a000b7213 */ /* 0x000fe20000000000 */
[----:B------:R-:W-:Y:S01]  /*2230*/  @!P5 IMAD.MOV R5, RZ, RZ, -R5 ;  /* 0x000000ffff05d224 */ /* 0x000fe200078e0a05 */
[----:B------:R-:W-:Y:S01]  /*2240*/  ISETP.GT.U32.AND P5, PT, R2, R8, PT ;  /* 0x000000080200720c */ /* 0x000fe20003fa4070 */
[----:B------:R-:W-:Y:S01]  /*2250*/  VIADD R13, R28, 0x1db ;  /* 0x000001db1c0d7836 */ /* 0x000fe20000000000 */
[----:B------:R-:W-:Y:S01]  /*2260*/  ISETP.GE.AND P6, PT, R19, RZ, PT ;  /* 0x000000ff1300720c */ /* 0x000fe20003fc6270 */
[--C-:B------:R-:W-:Y:S01]  /*2270*/  @!P2 IMAD.IADD R9, R9, 0x1, -R2.reuse ;  /* 0x000000010909a824 */ /* 0x100fe200078e0a02 */
[----:B-1----:R-:W-:Y:S01]  /*2280*/  IABS R14, R7 ;  /* 0x00000007000e7213 */ /* 0x002fe20000000000 */
[--C-:B------:R-:W-:Y:S01]  /*2290*/  @!P1 IMAD.IADD R6, R6, 0x1, -R2.reuse ;  /* 0x0000000106069824 */ /* 0x100fe200078e0a02 */
[----:B------:R0:W-:Y:S01]  /*22a0*/  STL [R1+0x174], R5 ;  /* 0x0001740501007387 */ /* 0x0001e20000100800 */
[----:B------:R-:W-:Y:S01]  /*22b0*/  ISETP.GE.AND P2, PT, R10, RZ, PT ;  /* 0x000000ff0a00720c */ /* 0x000fe20003f46270 */
[----:B------:R-:W-:Y:S01]  /*22c0*/  VIADD R12, R28, 0x1d9 ;  /* 0x000001d91c0c7836 */ /* 0x000fe20000000000 */
[----:B------:R-:W-:Y:S01]  /*22d0*/  ISETP.GE.AND P1, PT, R18, RZ, PT ;  /* 0x000000ff1200720c */ /* 0x000fe20003f26270 */
[----:B------:R-:W-:Y:S01]  /*22e0*/  @!P4 IMAD.IADD R0, R0, 0x1, -R2 ;  /* 0x000000010000c824 */ /* 0x000fe200078e0a02 */
[----:B------:R-:W-:Y:S01]  /*22f0*/  ISETP.GE.AND P4, PT, R7, RZ, PT ;  /* 0x000000ff0700720c */ /* 0x000fe20003f86270 */
[----:B------:R-:W-:-:S02]  /*2300*/  IMAD.MOV.U32 R7, RZ, RZ, R11 ;  /* 0x000000ffff077224 */ /* 0x000fc400078e000b */
[----:B------:R-:W-:Y:S01]  /*2310*/  @!P5 IMAD.IADD R8, R8, 0x1, -R2 ;  /* 0x000000010808d824 */ /* 0x000fe200078e0a02 */
[----:B------:R-:W-:Y:S01]  /*2320*/  ISETP.GT.U32.AND P5, PT, R2, R9, PT ;  /* 0x000000090200720c */ /* 0x000fe20003fa4070 */
[----:B0-----:R-:W-:Y:S02]  /*2330*/  IMAD.MOV.U32 R5, RZ, RZ, R6 ;  /* 0x000000ffff057224 */ /* 0x001fe400078e0006 */
[----:B------:R-:W-:-:S04]  /*2340*/  IMAD.HI.U32 R6, R3, R14, RZ ;  /* 0x0000000e03067227 */ /* 0x000fc800078e00ff */
[----:B------:R-:W-:Y:S02]  /*2350*/  IMAD.MOV R6, RZ, RZ, -R6 ;  /* 0x000000ffff067224 */ /* 0x000fe400078e0a06 */
[----:B------:R-:W-:Y:S01]  /*2360*/  @!P3 IMAD.MOV R5, RZ, RZ, -R5 ;  /* 0x000000ffff05b224 */ /* 0x000fe200078e0a05 */
[C---:B------:R-:W-:Y:S01]  /*2370*/  ISETP.GT.U32.AND P3, PT, R2.reuse, R8, PT ;  /* 0x000000080200720c */ /* 0x040fe20003f64070 */
[C---:B------:R-:W-:Y:S02]  /*2380*/  IMAD R14, R2.reuse, R6, R14 ;  /* 0x00000006020e7224 */ /* 0x040fe400078e020e */
[----:B------:R-:W-:Y:S01]  /*2390*/  IMAD.HI.U32 R10, R3, R7, RZ ;  /* 0x00000007030a7227 */ /* 0x000fe200078e00ff */
[----:B------:R0:W-:Y:S03]  /*23a0*/  STL [R1+0x17c], R5 ;  /* 0x00017c0501007387 */ /* 0x0001e60000100800 */
[----:B------:R-:W-:Y:S01]  /*23b0*/  @!P5 IMAD.IADD R9, R9, 0x1, -R2 ;  /* 0x000000010909d824 */ /* 0x000fe200078e0a02 */
[----:B------:R-:W-:Y:S01]  /*23c0*/  ISETP.GT.U32.AND P5, PT, R2, R14, PT ;  /* 0x0000000e0200720c */ /* 0x000fe20003fa4070 */
[----:B------:R-:W-:-:S02]  /*23d0*/  VIADD R19, R28, 0x1d7 ;  /* 0x000001d71c137836 */ /* 0x000fc40000000000 */
[----:B------:R-:W-:Y:S02]  /*23e0*/  IMAD.MOV.U32 R11, RZ, RZ, R9 ;  /* 0x000000ffff0b7224 */ /* 0x000fe400078e0009 */
[----:B------:R-:W-:Y:S02]  /*23f0*/  @!P3 IMAD.IADD R8, R8, 0x1, -R2 ;  /* 0x000000010808b824 */ /* 0x000fe400078e0a02 */
[----:B0-----:R-:W-:Y:S02]  /*2400*/  IMAD.MOV.U32 R5, RZ, RZ, R0 ;  /* 0x000000ffff057224 */ /* 0x001fe400078e0000 */
[----:B------:R-:W-:Y:S02]  /*2410*/  IMAD.MOV R0, RZ, RZ, -R10 ;  /* 0x000000ffff007224 */ /* 0x000fe400078e0a0a */
[----:B------:R-:W-:Y:S02]  /*2420*/  @!P6 IMAD.MOV R11, RZ, RZ, -R11 ;  /* 0x000000ffff0be224 */ /* 0x000fe400078e0a0b */
[----:B------:R-:W-:-:S02]  /*2430*/  IMAD R7, R2, R0, R7 ;  /* 0x0000000002077224 */ /* 0x000fc400078e0207 */
[----:B------:R-:W-:Y:S01]  /*2440*/  @!P0 IMAD.MOV R5, RZ, RZ, -R5 ;  /* 0x000000ffff058224 */ /* 0x000fe200078e0a05 */
[----:B------:R-:W-:Y:S01]  /*2450*/  ISETP.GE.AND P0, PT, R13, RZ, PT ;  /* 0x000000ff0d00720c */ /* 0x000fe20003f06270 */
[----:B------:R-:W-:Y:S01]  /*2460*/  @!P5 IMAD.IADD R14, R14, 0x1, -R2 ;  /* 0x000000010e0ed824 */ /* 0x000fe200078e0a02 */
[----:B------:R-:W-:Y:S01]  /*2470*/  ISETP.GT.U32.AND P6, PT, R2, R7, PT ;  /* 0x000000070200720c */ /* 0x000fe20003fc4070 */
[----:B------:R-:W-:Y:S01]  /*2480*/  VIADD R10, R28, 0x1da ;  /* 0x000001da1c0a7836 */ /* 0x000fe20000000000 */
[----:B------:R-:W-:Y:S01]  /*2490*/  IABS R13, R13 ;  /* 0x0000000d000d7213 */ /* 0x000fe20000000000 */
[----:B------:R0:W-:Y:S01]  /*24a0*/  STL [R1+0x180], R5 ;  /* 0x0001800501007387 */ /* 0x0001e20000100800 */
[----:B------:R-:W-:Y:S01]  /*24b0*/  ISETP.GT.U32.AND P5, PT, R2, R14, PT ;  /* 0x0000000e0200720c */ /* 0x000fe20003fa4070 */
[----:B------:R-:W-:Y:S01]  /*24c0*/  VIADD R0, R28, 0x1d8 ;  /* 0x000001d81c007836 */ /* 0x000fe20000000000 */
[----:B------:R-:W-:Y:S01]  /*24d0*/  ISETP.GE.AND P3, PT, R10, RZ, PT ;  /* 0x000000ff0a00720c */ /* 0x000fe20003f66270 */
[----:B------:R-:W-:Y:S01]  /*24e0*/  IMAD.HI.U32 R6, R3, R13, RZ ;  /* 0x0000000d03067227 */ /* 0x000fe200078e00ff */
[----:B------:R1:W-:Y:S01]  /*24f0*/  STL [R1+0x188], R11 ;  /* 0x0001880b01007387 */ /* 0x0003e20000100800 */
[----:B------:R-:W-:-:S02]  /*2500*/  IABS R10, R10 ;  /* 0x0000000a000a7213 */ /* 0x000fc40000000000 */
[----:B------:R-:W-:Y:S02]  /*2510*/  IMAD.MOV R9, RZ, RZ, -R6 ;  /* 0x000000ffff097224 */ /* 0x000fe400078e0a06 */
[----:B0-----:R-:W-:Y:S02]  /*2520*/  IMAD.MOV.U32 R5, RZ, RZ, R8 ;  /* 0x000000ffff057224 */ /* 0x001fe400078e0008 */
[--C-:B------:R-:W-:Y:S02]  /*2530*/  @!P6 IMAD.IADD R7, R7, 0x1, -R2.reuse ;  /* 0x000000010707e824 */ /* 0x100fe400078e0a02 */
[----:B------:R-:W-:Y:S01]  /*2540*/  @!P1 IMAD.MOV R5, RZ, RZ, -R5 ;  /* 0x000000ffff059224 */ /* 0x000fe200078e0a05 */
[----:B------:R-:W-:Y:S01]  /*2550*/  ISETP.GE.AND P1, PT, R12, RZ, PT ;  /* 0x000000ff0c00720c */ /* 0x000fe20003f26270 */
[----:B------:R-:W-:Y:S01]  /*2560*/  IMAD R13, R2, R9, R13 ;  /* 0x00000009020d7224 */ /* 0x000fe200078e020d */
[----:B------:R-:W-:Y:S01]  /*2570*/  IABS R12, R12 ;  /* 0x0000000c000c7213 */ /* 0x000fe20000000000 */
[----:B------:R-:W-:Y:S01]  /*2580*/  @!P5 IMAD.IADD R14, R14, 0x1, -R2 ;  /* 0x000000010e0ed824 */ /* 0x000fe200078e0a02 */
[----:B-1----:R-:W-:Y:S01]  /*2590*/  IABS R11, R0 ;  /* 0x00000000000b7213 */ /* 0x002fe20000000000 */
[C---:B------:R-:W-:Y:S01]  /*25a0*/  IMAD.HI.U32 R6, R3.reuse, R10, RZ ;  /* 0x0000000a03067227 */ /* 0x040fe200078e00ff */
[C---:B------:R-:W-:Y:S01]  /*25b0*/  ISETP.GT.U32.AND P6, PT, R2.reuse, R7, PT ;  /* 0x000000070200720c */ /* 0x040fe20003fc4070 */
[----:B------:R0:W-:Y:S01]  /*25c0*/  STL [R1+0x18c], R5 ;  /* 0x00018c0501007387 */ /* 0x0001e20000100800 */
[----:B------:R-:W-:Y:S01]  /*25d0*/  ISETP.GT.U32.AND P5, PT, R2, R13, PT ;  /* 0x0000000d0200720c */ /* 0x000fe20003fa4070 */
[----:B------:R-:W-:-:S04]  /*25e0*/  IMAD.HI.U32 R8, R3, R12, RZ ;  /* 0x0000000c03087227 */ /* 0x000fc800078e00ff */
[----:B------:R-:W-:-:S04]  /*25f0*/  IMAD.HI.U32 R9, R3, R11, RZ ;  /* 0x0000000b03097227 */ /* 0x000fc800078e00ff */
[----:B------:R-:W-:Y:S02]  /*2600*/  IMAD.MOV R8, RZ, RZ, -R8 ;  /* 0x000000ffff087224 */ /* 0x000fe400078e0a08 */
[----:B------:R-:W-:Y:S02]  /*2610*/  IMAD.MOV R6, RZ, RZ, -R6 ;  /* 0x000000ffff067224 */ /* 0x000fe400078e0a06 */
[----:B------:R-:W-:Y:S02]  /*2620*/  IMAD.MOV R9, RZ, RZ, -R9 ;  /* 0x000000ffff097224 */ /* 0x000fe400078e0a09 */
[C---:B------:R-:W-:Y:S02]  /*2630*/  IMAD R12, R2.reuse, R8, R12 ;  /* 0x00000008020c7224 */ /* 0x040fe400078e020c */
[----:B------:R-:W-:Y:S01]  /*2640*/  IMAD R10, R2, R6, R10 ;  /* 0x00000006020a7224 */ /* 0x000fe200078e020a */
[----:B------:R-:W-:Y:S01]  /*2650*/  IABS R6, R19 ;  /* 0x0000001300067213 */ /* 0x000fe20000000000 */
[----:B0-----:R-:W-:-:S02]  /*2660*/  IMAD.MOV.U32 R5, RZ, RZ, R14 ;  /* 0x000000ffff057224 */ /* 0x001fc400078e000e */
[C---:B------:R-:W-:Y:S02]  /*2670*/  IMAD R11, R2.reuse, R9, R11 ;  /* 0x00000009020b7224 */ /* 0x040fe400078e020b */
[--C-:B------:R-:W-:Y:S01]  /*2680*/  @!P6 IMAD.IADD R7, R7, 0x1, -R2.reuse ;  /* 0x000000010707e824 */ /* 0x100fe200078e0a02 */
[C---:B------:R-:W-:Y:S01]  /*2690*/  ISETP.GT.U32.AND P6, PT, R2.reuse, R12, PT ;  /* 0x0000000c0200720c */ /* 0x040fe20003fc4070 */
[----:B------:R-:W-:Y:S01]  /*26a0*/  @!P4 IMAD.MOV R5, RZ, RZ, -R5 ;  /* 0x000000ffff05c224 */ /* 0x000fe200078e0a05 */
[C---:B------:R-:W-:Y:S01]  /*26b0*/  ISETP.GT.U32.AND P4, PT, R2.reuse, R10, PT ;  /* 0x0000000a0200720c */ /* 0x040fe20003f84070 */
[----:B------:R-:W-:Y:S01]  /*26c0*/  @!P5 IMAD.IADD R13, R13, 0x1, -R2 ;  /* 0x000000010d0dd824 */ /* 0x000fe200078e0a02 */
[----:B------:R-:W-:Y:S01]  /*26d0*/  ISETP.GT.U32.AND P5, PT, R2, R11, PT ;  /* 0x0000000b0200720c */ /* 0x000fe20003fa4070 */
[----:B------:R-:W-:Y:S01]  /*26e0*/  VIADD R16, R28, 0x1d6 ;  /* 0x000001d61c107836 */ /* 0x000fe20000000000 */
[----:B------:R0:W-:Y:S01]  /*26f0*/  STL [R1+0x190], R5 ;  /* 0x0001900501007387 */ /* 0x0001e20000100800 */
[----:B------:R-:W-:-:S03]  /*2700*/  IMAD.HI.U32 R8, R3, R6, RZ ;  /* 0x0000000603087227 */ /* 0x000fc600078e00ff */
[----:B------:R-:W-:Y:S01]  /*2710*/  IABS R15, R16 ;  /* 0x00000010000f7213 */ /* 0x000fe20000000000 */
[----:B------:R-:W-:Y:S02]  /*2720*/  IMAD.MOV R8, RZ, RZ, -R8 ;  /* 0x000000ffff087224 */ /* 0x000fe400078e0a08 */
[--C-:B------:R-:W-:Y:S02]  /*2730*/  @!P6 IMAD.IADD R12, R12, 0x1, -R2.reuse ;  /* 0x000000010c0ce824 */ /* 0x100fe400078e0a02 */
[--C-:B------:R-:W-:Y:S01]  /*2740*/  @!P4 IMAD.IADD R10, R10, 0x1, -R2.reuse ;  /* 0x000000010a0ac824 */ /* 0x100fe200078e0a02 */
[C---:B------:R-:W-:Y:S01]  /*2750*/  ISETP.GT.U32.AND P4, PT, R2.reuse, R13, PT ;  /* 0x0000000d0200720c */ /* 0x040fe20003f84070 */
[----:B------:R-:W-:Y:S01]  /*2760*/  @!P5 IMAD.IADD R11, R11, 0x1, -R2 ;  /* 0x000000010b0bd824 */ /* 0x000fe200078e0a02 */
[C---:B------:R-:W-:Y:S01]  /*2770*/  ISETP.GT.U32.AND P5, PT, R2.reuse, R12, PT ;  /* 0x0000000c0200720c */ /* 0x040fe20003fa4070 */
[----:B0-----:R-:W-:Y:S01]  /*2780*/  IMAD.MOV.U32 R5, RZ, RZ, R7 ;  /* 0x000000ffff057224 */ /* 0x001fe200078e0007 */
[----:B------:R-:W-:Y:S01]  /*2790*/  ISETP.GT.U32.AND P6, PT, R2, R10, PT ;  /* 0x0000000a0200720c */ /* 0x000fe20003fc4070 */
[----:B------:R-:W-:-:S04]  /*27a0*/  IMAD.HI.U32 R7, R3, R15, RZ ;  /* 0x0000000f03077227 */ /* 0x000fc800078e00ff */
[----:B------:R-:W-:Y:S02]  /*27b0*/  IMAD.MOV R7, RZ, RZ, -R7 ;  /* 0x000000ffff077224 */ /* 0x000fe400078e0a07 */
[----:B------:R-:W-:Y:S01]  /*27c0*/  @!P2 IMAD.MOV R5, RZ, RZ, -R5 ;  /* 0x000000ffff05a224 */ /* 0x000fe200078e0a05 */
[C---:B------:R-:W-:Y:S01]  /*27d0*/  ISETP.GT.U32.AND P2, PT, R2.reuse, R11, PT ;  /* 0x0000000b0200720c */ /* 0x040fe20003f44070 */
[C---:B------:R-:W-:Y:S02]  /*27e0*/  IMAD R6, R2.reuse, R8, R6 ;  /* 0x0000000802067224 */ /* 0x040fe400078e0206 */
[C---:B------:R-:W-:Y:S01]  /*27f0*/  IMAD R15, R2.reuse, R7, R15 ;  /* 0x00000007020f7224 */ /* 0x040fe200078e020f */
[----:B------:R0:W-:Y:S01]  /*2800*/  STL [R1+0x198], R5 ;  /* 0x0001980501007387 */ /* 0x0001e20000100800 */
[--C-:B------:R-:W-:Y:S01]  /*2810*/  @!P4 IMAD.IADD R13, R13, 0x1, -R2.reuse ;  /* 0x000000010d0dc824 */ /* 0x100fe200078e0a02 */
[----:B------:R-:W-:Y:S01]  /*2820*/  ISETP.GT.U32.AND P4, PT, R2, R6, PT ;  /* 0x000000060200720c */ /* 0x000fe20003f84070 */
[----:B------:R-:W-:Y:S01]  /*2830*/  @!P5 IMAD.IADD R12, R12, 0x1, -R2 ;  /* 0x000000010c0cd824 */ /* 0x000fe200078e0a02 */
[----:B------:R-:W-:Y:S01]  /*2840*/  ISETP.GT.U32.AND P5, PT, R2, R15, PT ;  /* 0x0000000f0200720c */ /* 0x000fe20003fa4070 */
[----:B------:R-:W-:-:S02]  /*2850*/  VIADD R7, R28, 0x1d3 ;  /* 0x000001d31c077836 */ /* 0x000fc40000000000 */
[C---:B------:R-:W-:Y:S02]  /*2860*/  VIADD R9, R28.reuse, 0x1d5 ;  /* 0x000001d51c097836 */ /* 0x040fe40000000000 */
[--C-:B------:R-:W-:Y:S01]  /*2870*/  @!P2 IMAD.IADD R11, R11, 0x1, -R2.reuse ;  /* 0x000000010b0ba824 */ /* 0x100fe200078e0a02 */
[----:B------:R-:W-:Y:S01]  /*2880*/  ISETP.GE.AND P2, PT, R19, RZ, PT ;  /* 0x000000ff1300720c */ /* 0x000fe20003f46270 */
[----:B------:R-:W-:Y:S01]  /*2890*/  VIADD R8, R28, 0x1d4 ;  /* 0x000001d41c087836 */ /* 0x000fe20000000000 */
[----:B------:R-:W-:Y:S01]  /*28a0*/  IABS R19, R7 ;  /* 0x0000000700137213 */ /* 0x000fe20000000000 */
[--C-:B------:R-:W-:Y:S01]  /*28b0*/  @!P6 IMAD.IADD R10, R10, 0x1, -R2.reuse ;  /* 0x000000010a0ae824 */ /* 0x100fe200078e0a02 */
[----:B------:R-:W-:Y:S01]  /*28c0*/  IABS R18, R9 ;  /* 0x0000000900127213 */ /* 0x000fe20000000000 */
[--C-:B------:R-:W-:Y:S01]  /*28d0*/  @!P4 IMAD.IADD R6, R6, 0x1, -R2.reuse ;  /* 0x000000010606c824 */ /* 0x100fe200078e0a02 */
[----:B------:R-:W-:Y:S01]  /*28e0*/  ISETP.GE.AND P4, PT, R16, RZ, PT ;  /* 0x000000ff1000720c */ /* 0x000fe20003f86270 */
[----:B------:R-:W-:Y:S01]  /*28f0*/  @!P5 IMAD.IADD R15, R15, 0x1, -R2 ;  /* 0x000000010f0fd824 */ /* 0x000fe200078e0a02 */
[----:B------:R-:W-:Y:S01]  /*2900*/  IABS R17, R8 ;  /* 0x0000000800117213 */ /* 0x000fe20000000000 */
[----:B------:R-:W-:Y:S01]  /*2910*/  IMAD.MOV.U32 R16, RZ, RZ, R19 ;  /* 0x000000ffff107224 */ /* 0x000fe200078e0013 */
[----:B------:R-:W-:Y:S01]  /*2920*/  ISETP.GE.AND P6, PT, R0, RZ, PT ;  /* 0x000000ff0000720c */ /* 0x000fe20003fc6270 */
[----:B------:R-:W-:Y:S01]  /*2930*/  IMAD.HI.U32 R14, R3, R18, RZ ;  /* 0x00000012030e7227 */ /* 0x000fe200078e00ff */
[----:B------:R-:W-:-:S03]  /*2940*/  ISETP.GT.U32.AND P5, PT, R2, R15, PT ;  /* 0x0000000f0200720c */ /* 0x000fc60003fa4070 */
[----:B------:R-:W-:Y:S02]  /*2950*/  IMAD.MOV.U32 R20, RZ, RZ, R13 ;  /* 0x000000ffff147224 */ /* 0x000fe400078e000d */
[----:B------:R-:W-:-:S04]  /*2960*/  IMAD.HI.U32 R13, R3, R16, RZ ;  /* 0x00000010030d7227 */ /* 0x000fc800078e00ff */
[----:B------:R-:W-:Y:S02]  /*2970*/  IMAD.MOV R14, RZ, RZ, -R14 ;  /* 0x000000ffff0e7224 */ /* 0x000fe400078e0a0e */
[----:B0-----:R-:W-:Y:S02]  /*2980*/  IMAD.MOV.U32 R5, RZ, RZ, R10 ;  /* 0x000000ffff057224 */ /* 0x001fe400078e000a */
[----:B------:R-:W-:Y:S02]  /*2990*/  IMAD.MOV R10, RZ, RZ, -R13 ;  /* 0x000000ffff0a7224 */ /* 0x000fe400078e0a0d */
[----:B------:R-:W-:Y:S01]  /*29a0*/  @!P0 IMAD.MOV R20, RZ, RZ, -R20 ;  /* 0x000000ffff148224 */ /* 0x000fe200078e0a14 */
[C---:B------:R-:W-:Y:S01]  /*29b0*/  ISETP.GT.U32.AND P0, PT, R2.reuse, R6, PT ;  /* 0x000000060200720c */ /* 0x040fe20003f04070 */
[C---:B------:R-:W-:Y:S02]  /*29c0*/  IMAD R18, R2.reuse, R14, R18 ;  /* 0x0000000e02127224 */ /* 0x040fe400078e0212 */
[----:B------:R-:W-:Y:S01]  /*29d0*/  IMAD R16, R2, R10, R16 ;  /* 0x0000000a02107224 */ /* 0x000fe200078e0210 */
[----:B------:R-:W-:Y:S01]  /*29e0*/  STL [R1+0x19c], R20 ;  /* 0x00019c1401007387 */ /* 0x000fe20000100800 */
[----:B------:R-:W-:-:S04]  /*29f0*/  IMAD.HI.U32 R0, R3, R17, RZ ;  /* 0x0000001103007227 */ /* 0x000fc800078e00ff */
[----:B------:R-:W-:Y:S01]  /*2a00*/  @!P3 IMAD.MOV R5, RZ, RZ, -R5 ;  /* 0x000000ffff05b224 */ /* 0x000fe200078e0a05 */
[C---:B------:R-:W-:Y:S01]  /*2a10*/  ISETP.GT.U32.AND P3, PT, R2.reuse, R18, PT ;  /* 0x000000120200720c */ /* 0x040fe20003f64070 */
[----:B------:R-:W-:Y:S01]  /*2a20*/  @!P5 IMAD.IADD R15, R15, 0x1, -R2 ;  /* 0x000000010f0fd824 */ /* 0x000fe200078e0a02 */
[----:B------:R-:W-:Y:S01]  /*2a30*/  ISETP.GT.U32.AND P5, PT, R2, R16, PT ;  /* 0x000000100200720c */ /* 0x000fe20003fa4070 */
[----:B------:R-:W-:Y:S01]  /*2a40*/  IMAD.MOV R0, RZ, RZ, -R0 ;  /* 0x000000ffff007224 */ /* 0x000fe200078e0a00 */
[----:B------:R0:W-:Y:S01]  /*2a50*/  STL [R1+0x1a4], R5 ;  /* 0x0001a40501007387 */ /* 0x0001e20000100800 */
[----:B------:R-:W-:Y:S01]  /*2a60*/  @!P0 IMAD.IADD R6, R6, 0x1, -R2 ;  /* 0x0000000106068824 */ /* 0x000fe200078e0a02 */
[----:B------:R-:W-:Y:S01]  /*2a70*/  ISETP.GE.AND P0, PT, R8, RZ, PT ;  /* 0x000000ff0800720c */ /* 0x000fe20003f06270 */
[----:B------:R-:W-:Y:S02]  /*2a80*/  IMAD R17, R2, R0, R17 ;  /* 0x0000000002117224 */ /* 0x000fe400078e0211 */
[----:B------:R-:W-:-:S02]  /*2a90*/  VIADD R8, R28, 0x1d1 ;  /* 0x000001d11c087836 */ /* 0x000fc40000000000 */
[----:B------:R-:W-:Y:S02]  /*2aa0*/  VIADD R0, R28, 0x1d2 ;  /* 0x000001d21c007836 */ /* 0x000fe40000000000 */
[--C-:B------:R-:W-:Y:S01]  /*2ab0*/  @!P3 IMAD.IADD R18, R18, 0x1, -R2.reuse ;  /* 0x000000011212b824 */ /* 0x100fe200078e0a02 */
[----:B------:R-:W-:Y:S01]  /*2ac0*/  ISETP.GE.AND P3, PT, R7, RZ, PT ;  /* 0x000000ff0700720c */ /* 0x000fe20003f66270 */
[----:B0-----:R-:W-:Y:S01]  /*2ad0*/  IMAD.MOV.U32 R5, RZ, RZ, R11 ;  /* 0x000000ffff057224 */ /* 0x001fe200078e000b */
[----:B------:R-:W-:Y:S01]  /*2ae0*/  IABS R7, R8 ;  /* 0x0000000800077213 */ /* 0x000fe20000000000 */
[----:B------:R-:W-:Y:S01]  /*2af0*/  @!P5 IMAD.IADD R16, R16, 0x1, -R2 ;  /* 0x000000011010d824 */ /* 0x000fe200078e0a02 */
[----:B------:R-:W-:Y:S01]  /*2b00*/  IABS R13, R0 ;  /* 0x00000000000d7213 */ /* 0x000fe20000000000 */
[----:B------:R-:W-:Y:S01]  /*2b10*/  @!P6 IMAD.MOV R5, RZ, RZ, -R5 ;  /* 0x000000ffff05e224 */ /* 0x000fe200078e0a05 */
[C---:B------:R-:W-:Y:S01]  /*2b20*/  ISETP.GT.U32.AND P6, PT, R2.reuse, R17, PT ;  /* 0x000000110200720c */ /* 0x040fe20003fc4070 */
[----:B------:R-:W-:Y:S01]  /*2b30*/  @!P1 IMAD.MOV R12, RZ, RZ, -R12 ;  /* 0x000000ffff0c9224 */ /* 0x000fe200078e0a0c */
[----:B------:R-:W-:Y:S01]  /*2b40*/  ISETP.GE.AND P1, PT, R9, RZ, PT ;  /* 0x000000ff0900720c */ /* 0x000fe20003f26270 */
[----:B------:R-:W-:Y:S01]  /*2b50*/  IMAD.HI.U32 R9, R3, R7, RZ ;  /* 0x0000000703097227 */ /* 0x000fe200078e00ff */
[----:B------:R-:W-:-:S02]  /*2b60*/  ISETP.GT.U32.AND P5, PT, R2, R16, PT ;  /* 0x000000100200720c */ /* 0x000fc40003fa4070 */
[----:B------:R-:W-:Y:S01]  /*2b70*/  STL [R1+0x1a8], R12 ;  /* 0x0001a80c01007387 */ /* 0x000fe20000100800 */
[----:B------:R-:W-:Y:S02]  /*2b80*/  IMAD.MOV R9, RZ, RZ, -R9 ;  /* 0x000000ffff097224 */ /* 0x000fe400078e0a09 */
[----:B------:R-:W-:Y:S01]  /*2b90*/  IMAD.HI.U32 R10, R3, R13, RZ ;  /* 0x0000000d030a7227 */ /* 0x000fe200078e00ff */
[----:B------:R0:W-:Y:S03]  /*2ba0*/  STL [R1+0x1ac], R5 ;  /* 0x0001ac0501007387 */ /* 0x0001e60000100800 */
[----:B------:R-:W-:Y:S01]  /*2bb0*/  @!P6 IMAD.IADD R17, R17, 0x1, -R2 ;  /* 0x000000011111e824 */ /* 0x000fe200078e0a02 */
[C---:B------:R-:W-:Y:S01]  /*2bc0*/  ISETP.GT.U32.AND P6, PT, R2.reuse, R18, PT ;  /* 0x000000120200720c */ /* 0x040fe20003fc4070 */
[----:B------:R-:W-:Y:S02]  /*2bd0*/  IMAD R7, R2, R9, R7 ;  /* 0x0000000902077224 */ /* 0x000fe400078e0207 */
[----:B------:R-:W-:-:S02]  /*2be0*/  IMAD.MOV R10, RZ, RZ, -R10 ;  /* 0x000000ffff0a7224 */ /* 0x000fc400078e0a0a */
[----:B------:R-:W-:Y:S01]  /*2bf0*/  @!P5 IMAD.IADD R16, R16, 0x1, -R2 ;  /* 0x000000011010d824 */ /* 0x000fe200078e0a02 */
[C---:B------:R-:W-:Y:S01]  /*2c00*/  ISETP.GT.U32.AND P5, PT, R2.reuse, R7, PT ;  /* 0x000000070200720c */ /* 0x040fe20003fa4070 */
[----:B------:R-:W-:Y:S02]  /*2c10*/  IMAD R13, R2, R10, R13 ;  /* 0x0000000a020d7224 */ /* 0x000fe400078e020d */
[----:B0-----:R-:W-:Y:S02]  /*2c20*/  IMAD.MOV.U32 R5, RZ, RZ, R6 ;  /* 0x000000ffff057224 */ /* 0x001fe400078e0006 */
[----:B------:R-:W-:Y:S02]  /*2c30*/  VIADD R9, R28, 0x1ce ;  /* 0x000001ce1c097836 */ /* 0x000fe40000000000 */
[--C-:B------:R-:W-:Y:S01]  /*2c40*/  @!P6 IMAD.IADD R18, R18, 0x1, -R2.reuse ;  /* 0x000000011212e824 */ /* 0x100fe200078e0a02 */
[C---:B------:R-:W-:Y:S01]  /*2c50*/  ISETP.GT.U32.AND P6, PT, R2.reuse, R13, PT ;  /* 0x0000000d0200720c */ /* 0x040fe20003fc4070 */
[----:B------:R-:W-:Y:S01]  /*2c60*/  @!P2 IMAD.MOV R5, RZ, RZ, -R5 ;  /* 0x000000ffff05a224 */ /* 0x000fe200078e0a05 */
[----:B------:R-:W-:Y:S01]  /*2c70*/  ISETP.GT.U32.AND P2, PT, R2, R17, PT ;  /* 0x000000110200720c */ /* 0x000fe20003f44070 */
[C---:B------:R-:W-:Y:S01]  /*2c80*/  VIADD R11, R28.reuse, 0x1d0 ;  /* 0x000001d01c0b7836 */ /* 0x040fe20000000000 */
[----:B------:R-:W-:Y:S01]  /*2c90*/  IABS R12, R9 ;  /* 0x00000009000c7213 */ /* 0x000fe20000000000 */
[----:B------:R-:W-:Y:S01]  /*2ca0*/  @!P5 IMAD.IADD R7, R7, 0x1, -R2 ;  /* 0x000000010707d824 */ /* 0x000fe200078e0a02 */
[----:B------:R0:W-:Y:S01]  /*2cb0*/  STL [R1+0x1b0], R5 ;  /* 0x0001b00501007387 */ /* 0x0001e20000100800 */
[----:B------:R-:W-:Y:S01]  /*2cc0*/  VIADD R6, R28, 0x1cf ;  /* 0x000001cf1c067836 */ /* 0x000fe20000000000 */
[----:B------:R-:W-:Y:S01]  /*2cd0*/  IABS R14, R11 ;  /* 0x0000000b000e7213 */ /* 0x000fe20000000000 */
[----:B------:R-:W-:Y:S01]  /*2ce0*/  IMAD.MOV.U32 R20, RZ, RZ, R15 ;  /* 0x000000ffff147224 */ /* 0x000fe200078e000f */
[----:B------:R-:W-:Y:S01]  /*2cf0*/  ISETP.GT.U32.AND P5, PT, R2, R7, PT ;  /* 0x000000070200720c */ /* 0x000fe20003fa4070 */
[----:B------:R-:W-:Y:S01]  /*2d00*/  IMAD.HI.U32 R15, R3, R12, RZ ;  /* 0x0000000c030f7227 */ /* 0x000fe200078e00ff */
[----:B------:R-:W-:-:S03]  /*2d10*/  IABS R10, R6 ;  /* 0x00000006000a7213 */ /* 0x000fc60000000000 */
[----:B------:R-:W-:Y:S01]  /*2d20*/  @!P6 IMAD.IADD R13, R13, 0x1, -R2 ;  /* 0x000000010d0de824 */ /* 0x000fe200078e0a02 */
[----:B------:R-:W-:Y:S01]  /*2d30*/  ISETP.GE.AND P6, PT, R8, RZ, PT ;  /* 0x000000ff0800720c */ /* 0x000fe20003fc6270 */
[----:B0-----:R-:W-:Y:S02]  /*2d40*/  IMAD.MOV.U32 R5, RZ, RZ, R18 ;  /* 0x000000ffff057224 */ /* 0x001fe400078e0012 */
[----:B------:R-:W-:Y:S01]  /*2d50*/  @!P2 IMAD.IADD R17, R17, 0x1, -R2 ;  /* 0x000000011111a824 */ /* 0x000fe200078e0a02 */
[----:B------:R-:W-:Y:S01]  /*2d60*/  ISETP.GE.AND P2, PT, R0, RZ, PT ;  /* 0x000000ff0000720c */ /* 0x000fe20003f46270 */
[----:B------:R-:W-:-:S04]  /*2d70*/  IMAD.HI.U32 R19, R3, R14, RZ ;  /* 0x0000000e03137227 */ /* 0x000fc800078e00ff */
[----:B------:R-:W-:Y:S01]  /*2d80*/  @!P4 IMAD.MOV R20, RZ, RZ, -R20 ;  /* 0x000000ffff14c224 */ /* 0x000fe200078e0a14 */
[----:B------:R-:W-:Y:S01]  /*2d90*/  ISETP.GT.U32.AND P4, PT, R2, R13, PT ;  /* 0x0000000d0200720c */ /* 0x000fe20003f84070 */
[----:B------:R-:W-:Y:S02]  /*2da0*/  IMAD.MOV R15, RZ, RZ, -R15 ;  /* 0x000000ffff0f7224 */ /* 0x000fe400078e0a0f */
[----:B------:R-:W-:Y:S01]  /*2db0*/  @!P1 IMAD.MOV R5, RZ, RZ, -R5 ;  /* 0x000000ffff059224 */ /* 0x000fe200078e0a05 */
[----:B------:R-:W-:Y:S01]  /*2dc0*/  STL [R1+0x1b4], R20 ;  /* 0x0001b41401007387 */ /* 0x000fe20000100800 */
[----:B------:R-:W-:-:S03]  /*2dd0*/  IMAD.HI.U32 R0, R3, R10, RZ ;  /* 0x0000000a03007227 */ /* 0x000fc600078e00ff */
[----:B------:R0:W-:Y:S01]  /*2de0*/  STL [R1+0x1b8], R5 ;  /* 0x0001b80501007387 */ /* 0x0001e20000100800 */
[----:B------:R-:W-:Y:S02]  /*2df0*/  IMAD.MOV R19, RZ, RZ, -R19 ;  /* 0x000000ffff137224 */ /* 0x000fe400078e0a13 */
[----:B------:R-:W-:Y:S01]  /*2e00*/  @!P0 IMAD.MOV R17, RZ, RZ, -R17 ;  /* 0x000000ffff118224 */ /* 0x000fe200078e0a11 */
[----:B------:R-:W-:Y:S01]  /*2e10*/  ISETP.GE.AND P0, PT, R11, RZ, PT ;  /* 0x000000ff0b00720c */ /* 0x000fe20003f06270 */
[C---:B------:R-:W-:Y:S02]  /*2e20*/  IMAD R11, R2.reuse, R15, R12 ;  /* 0x0000000f020b7224 */ /* 0x040fe400078e020c */
[----:B------:R-:W-:Y:S01]  /*2e30*/  IMAD.MOV R0, RZ, RZ, -R0 ;  /* 0x000000ffff007224 */ /* 0x000fe200078e0a00 */
[----:B------:R-:W-:Y:S01]  /*2e40*/  STL [R1+0x1cc], R17 ;  /* 0x0001cc1101007387 */ /* 0x000fe20000100800 */
[----:B------:R-:W-:Y:S02]  /*2e50*/  IMAD R14, R2, R19, R14 ;  /* 0x00000013020e7224 */ /* 0x000fe400078e020e */
[----:B0-----:R-:W-:-:S02]  /*2e60*/  IMAD.MOV.U32 R5, RZ, RZ, R16 ;  /* 0x000000ffff057224 */ /* 0x001fc400078e0010 */
[----:B------:R-:W-:Y:S01]  /*2e70*/  @!P5 IMAD.IADD R7, R7, 0x1, -R2 ;  /* 0x000000010707d824 */ /* 0x000fe200078e0a02 */
[C---:B------:R-:W-:Y:S01]  /*2e80*/  ISETP.GT.U32.AND P5, PT, R2.reuse, R11, PT ;  /* 0x0000000b0200720c */ /* 0x040fe20003fa4070 */
[C---:B------:R-:W-:Y:S01]  /*2e90*/  IMAD R10, R2.reuse, R0, R10 ;  /* 0x00000000020a7224 */ /* 0x040fe200078e020a */
[C---:B------:R-:W-:Y:S01]  /*2ea0*/  ISETP.GT.U32.AND P1, PT, R2.reuse, R14, PT ;  /* 0x0000000e0200720c */ /* 0x040fe20003f24070 */
[----:B------:R-:W-:Y:S02]  /*2eb0*/  @!P3 IMAD.MOV R5, RZ, RZ, -R5 ;  /* 0x000000ffff05b224 */ /* 0x000fe400078e0a05 */
[----:B------:R-:W-:Y:S01]  /*2ec0*/  @!P4 IMAD.IADD R13, R13, 0x1, -R2 ;  /* 0x000000010d0dc824 */ /* 0x000fe200078e0a02 */
[----:B------:R-:W-:Y:S01]  /*2ed0*/  ISETP.GT.U32.AND P3, PT, R2, R10, PT ;  /* 0x0000000a0200720c */ /* 0x000fe20003f64070 */
[----:B------:R-:W-:Y:S01]  /*2ee0*/  VIADD R8, R28, 0x1cd ;  /* 0x000001cd1c087836 */ /* 0x000fe20000000000 */
[----:B------:R0:W-:Y:S01]  /*2ef0*/  STL [R1+0x1ec], R5 ;  /* 0x0001ec0501007387 */ /* 0x0001e20000100800 */
[----:B------:R-:W-:Y:S01]  /*2f00*/  ISETP.GE.AND P4, PT, R6, RZ, PT ;  /* 0x000000ff0600720c */ /* 0x000fe20003f86270 */
[----:B------:R-:W-:-:S02]  /*2f10*/  VIADD R6, R28, 0x1cc ;  /* 0x000001cc1c067836 */ /* 0x000fc40000000000 */
[----:B------:R-:W-:Y:S01]  /*2f20*/  IABS R0, R8 ;  /* 0x0000000800007213 */ /* 0x000fe20000000000 */
[--C-:B------:R-:W-:Y:S02]  /*2f30*/  @!P5 IMAD.IADD R11, R11, 0x1, -R2.reuse ;  /* 0x000000010b0bd824 */ /* 0x100fe400078e0a02 */
[----:B------:R-:W-:Y:S01]  /*2f40*/  @!P1 IMAD.IADD R14, R14, 0x1, -R2 ;  /* 0x000000010e0e9824 */ /* 0x000fe200078e0a02 */
[----:B------:R-:W-:Y:S01]  /*2f50*/  ISETP.GE.AND P1, PT, R9, RZ, PT ;  /* 0x000000ff0900720c */ /* 0x000fe20003f26270 */
[----:B------:R-:W-:Y:S01]  /*2f60*/  IMAD.HI.U32 R12, R3, R0, RZ ;  /* 0x00000000030c7227 */ /* 0x000fe200078e00ff */
[----:B------:R-:W-:-:S03]  /*2f70*/  ISETP.GT.U32.AND P5, PT, R2, R11, PT ;  /* 0x0000000b0200720c */ /* 0x000fc60003fa4070 */
[----:B0-----:R-:W-:Y:S01]  /*2f80*/  IMAD.MOV.U32 R5, RZ, RZ, R13 ;  /* 0x000000ffff057224 */ /* 0x001fe200078e000d */
[----:B------:R-:W-:Y:S01]  /*2f90*/  IABS R13, R6 ;  /* 0x00000006000d7213 */ /* 0x000fe20000000000 */
[----:B------:R-:W-:Y:S01]  /*2fa0*/  @!P3 IMAD.IADD R10, R10, 0x1, -R2 ;  /* 0x000000010a0ab824 */ /* 0x000fe200078e0a02 */
[C---:B------:R-:W-:Y:S01]  /*2fb0*/  ISETP.GT.U32.AND P3, PT, R2.reuse, R14, PT ;  /* 0x0000000e0200720c */ /* 0x040fe20003f64070 */
[----:B------:R-:W-:Y:S02]  /*2fc0*/  @!P2 IMAD.MOV R5, RZ, RZ, -R5 ;  /* 0x000000ffff05a224 */ /* 0x000fe400078e0a05 */
[----:B------:R-:W-:Y:S01]  /*2fd0*/  IMAD.MOV R12, RZ, RZ, -R12 ;  /* 0x000000ffff0c7224 */ /* 0x000fe200078e0a0c */
[----:B------:R-:W-:Y:S01]  /*2fe0*/  ISETP.GT.U32.AND P2, PT, R2, R10, PT ;  /* 0x0000000a0200720c */ /* 0x000fe20003f44070 */
[----:B------:R-:W-:Y:S01]  /*2ff0*/  VIADD R9, R28, 0x1cb ;  /* 0x000001cb1c097836 */ /* 0x000fe20000000000 */
[----:B------:R0:W-:Y:S01]  /*3000*/  STL [R1+0x21c], R5 ;  /* 0x00021c0501007387 */ /* 0x0001e20000100800 */
[----:B------:R-:W-:-:S02]  /*3010*/  IMAD R0, R2, R12, R0 ;  /* 0x0000000c02007224 */ /* 0x000fc400078e0200 */
[--C-:B------:R-:W-:Y:S01]  /*3020*/  @!P5 IMAD.IADD R11, R11, 0x1, -R2.reuse ;  /* 0x000000010b0bd824 */ /* 0x100fe200078e0a02 */
[----:B------:R-:W-:Y:S01]  /*3030*/  IABS R12, R9 ;  /* 0x00000009000c7213 */ /* 0x000fe20000000000 */
[----:B------:R-:W-:Y:S02]  /*3040*/  VIADD R19, R28, 0x1b8 ;  /* 0x000001b81c137836 */ /* 0x000fe40000000000 */
[----:B------:R-:W-:Y:S01]  /*3050*/  @!P3 IMAD.IADD R14, R14, 0x1, -R2 ;  /* 0x000000010e0eb824 */ /* 0x000fe200078e0a02 */
[----:B------:R-:W-:Y:S01]  /*3060*/  ISETP.GT.U32.AND P3, PT, R2, R0, PT ;  /* 0x000000000200720c */ /* 0x000fe20003f64070 */
[----:B------:R-:W-:Y:S01]  /*3070*/  IMAD.HI.U32 R16, R3, R12, RZ ;  /* 0x0000000c03107227 */ /* 0x000fe200078e00ff */
[----:B------:R-:W-:-:S03]  /*3080*/  IABS R20, R19 ;  /* 0x0000001300147213 */ /* 0x000fc60000000000 */
[----:B0-----:R-:W-:Y:S02]  /*3090*/  IMAD.MOV.U32 R5, RZ, RZ, R7 ;  /* 0x000000ffff057224 */ /* 0x001fe400078e0007 */
[----:B------:R-:W-:-:S04]  /*30a0*/  IMAD.HI.U32 R7, R3, R13, RZ ;  /* 0x0000000d03077227 */ /* 0x000fc800078e00ff */
[----:B------:R-:W-:Y:S02]  /*30b0*/  IMAD.MOV R7, RZ, RZ, -R7 ;  /* 0x000000ffff077224 */ /* 0x000fe400078e0a07 */
[----:B------:R-:W-:Y:S01]  /*30c0*/  @!P2 IMAD.IADD R10, R10, 0x1, -R2 ;  /* 0x000000010a0aa824 */ /* 0x000fe200078e0a02 */
[----:B------:R-:W-:Y:S01]  /*30d0*/  ISETP.GE.AND P2, PT, R6, RZ, PT ;  /* 0x000000ff0600720c */ /* 0x000fe20003f46270 */
[----:B------:R-:W-:Y:S02]  /*30e0*/  IMAD R13, R2, R7, R13 ;  /* 0x00000007020d7224 */ /* 0x000fe400078e020d */
[----:B------:R-:W-:Y:S01]  /*30f0*/  @!P6 IMAD.MOV R5, RZ, RZ, -R5 ;  /* 0x000000ffff05e224 */ /* 0x000fe200078e0a05 */
[----:B------:R-:W-:Y:S01]  /*3100*/  ISETP.GE.AND P6, PT, R8, RZ, PT ;  /* 0x000000ff0800720c */ /* 0x000fe20003fc6270 */
[----:B------:R-:W-:Y:S01]  /*3110*/  VIADD R6, R28, 0x1ca ;  /* 0x000001ca1c067836 */ /* 0x000fe20000000000 */
[----:B------:R-:W-:Y:S01]  /*3120*/  ISETP.GT.U32.AND P5, PT, R2, R13, PT ;  /* 0x0000000d0200720c */ /* 0x000fe20003fa4070 */
[----:B------:R-:W-:Y:S01]  /*3130*/  IMAD.MOV R16, RZ, RZ, -R16 ;  /* 0x000000ffff107224 */ /* 0x000fe200078e0a10 */
[----:B------:R0:W-:Y:S01]  /*3140*/  STL [R1+0x244], R5 ;  /* 0x0002440501007387 */ /* 0x0001e20000100800 */
[----:B------:R-:W-:Y:S01]  /*3150*/  @!P3 IMAD.IADD R0, R0, 0x1, -R2 ;  /* 0x000000010000b824 */ /* 0x000fe200078e0a02 */
[----:B------:R-:W-:Y:S01]  /*3160*/  IABS R8, R6 ;  /* 0x0000000600087213 */ /* 0x000fe20000000000 */
[----:B------:R-:W-:Y:S01]  /*3170*/  IMAD R12, R2, R16, R12 ;  /* 0x00000010020c7224 */ /* 0x000fe200078e020c */
[----:B------:R-:W-:Y:S01]  /*3180*/  ISETP.GE.AND P3, PT, R9, RZ, PT ;  /* 0x000000ff0900720c */ /* 0x000fe20003f66270 */
[----:B------:R-:W-:-:S02]  /*3190*/  VIADD R7, R28, 0x1c9 ;  /* 0x000001c91c077836 */ /* 0x000fc40000000000 */
[----:B------:R-:W-:-:S03]  /*31a0*/  IMAD.HI.U32 R9, R3, R8, RZ ;  /* 0x0000000803097227 */ /* 0x000fc600078e00ff */
[----:B------:R-:W-:Y:S01]  /*31b0*/  IABS R15, R7 ;  /* 0x00000007000f7213 */ /* 0x000fe20000000000 */
[----:B------:R-:W-:Y:S02]  /*31c0*/  @!P5 IMAD.IADD R13, R13, 0x1, -R2 ;  /* 0x000000010d0dd824 */ /* 0x000fe400078e0a02 */
[----:B0-----:R-:W-:Y:S02]  /*31d0*/  IMAD.MOV.U32 R5, RZ, RZ, R14 ;  /* 0x000000ffff057224 */ /* 0x001fe400078e000e */
[----:B------:R-:W-:Y:S01]  /*31e0*/  IMAD.MOV.U32 R14, RZ, RZ, R10 ;  /* 0x000000ffff0e7224 */ /* 0x000fe200078e000a */
[C---:B------:R-:W-:Y:S01]  /*31f0*/  ISETP.GT.U32.AND P5, PT, R2.reuse, R13, PT ;  /* 0x0000000d0200720c */ /* 0x040fe20003fa4070 */
[----:B------:R-:W-:Y:S01]  /*3200*/  @!P0 IMAD.MOV R5, RZ, RZ, -R5 ;  /* 0x000000ffff058224 */ /* 0x000fe200078e0a05 */
[C---:B------:R-:W-:Y:S01]  /*3210*/  ISETP.GT.U32.AND P0, PT, R2.reuse, R0, PT ;  /* 0x000000000200720c */ /* 0x040fe20003f04070 */
[----:B------:R-:W-:Y:S01]  /*3220*/  @!P4 IMAD.MOV R14, RZ, RZ, -R14 ;  /* 0x000000ffff0ec224 */ /* 0x000fe200078e0a0e */
[----:B------:R-:W-:Y:S01]  /*3230*/  ISETP.GT.U32.AND P4, PT, R2, R12, PT ;  /* 0x0000000c0200720c */ /* 0x000fe20003f84070 */
[----:B------:R-:W-:Y:S01]  /*3240*/  IMAD.MOV R9, RZ, RZ, -R9 ;  /* 0x000000ffff097224 */ /* 0x000fe200078e0a09 */
[----:B------:R0:W-:Y:S01]  /*3250*/  STL [R1+0x24c], R5 ;  /* 0x00024c0501007387 */ /* 0x0001e20000100800 */
[----:B------:R-:W-:-:S03]  /*3260*/  IMAD.HI.U32 R10, R3, R15, RZ ;  /* 0x0000000f030a7227 */ /* 0x000fc600078e00ff */
[----:B------:R1:W-:Y:S01]  /*3270*/  STL [R1+0x254], R14 ;  /* 0x0002540e01007387 */ /* 0x0003e20000100800 */
[C---:B------:R-:W-:Y:S02]  /*3280*/  IMAD R8, R2.reuse, R9, R8 ;  /* 0x0000000902087224 */ /* 0x040fe400078e0208 */
[----:B------:R-:W-:Y:S02]  /*3290*/  @!P5 IMAD.IADD R13, R13, 0x1, -R2 ;  /* 0x000000010d0dd824 */ /* 0x000fe400078e0a02 */
[----:B------:R-:W-:Y:S01]  /*32a0*/  IMAD.MOV R10, RZ, RZ, -R10 ;  /* 0x000000ffff0a7224 */ /* 0x000fe200078e0a0a */
[----:B------:R-:W-:Y:S01]  /*32b0*/  ISETP.GT.U32.AND P5, PT, R2, R8, PT ;  /* 0x000000080200720c */ /* 0x000fe20003fa4070 */
[--C-:B------:R-:W-:Y:S01]  /*32c0*/  @!P0 IMAD.IADD R0, R0, 0x1, -R2.reuse ;  /* 0x0000000100008824 */ /* 0x100fe200078e0a02 */
[----:B------:R-:W-:Y:S01]  /*32d0*/  ISETP.GE.AND P0, PT, R7, RZ, PT ;  /* 0x000000ff0700720c */ /* 0x000fe20003f06270 */
[----:B------:R-:W-:Y:S02]  /*32e0*/  @!P4 IMAD.IADD R12, R12, 0x1, -R2 ;  /* 0x000000010c0cc824 */ /* 0x000fe400078e0a02 */
[----:B0-----:R-:W-:-:S02]  /*32f0*/  IMAD.MOV.U32 R5, RZ, RZ, R11 ;  /* 0x000000ffff057224 */ /* 0x001fc400078e000b */
[C---:B------:R-:W-:Y:S01]  /*3300*/  IMAD R15, R2.reuse, R10, R15 ;  /* 0x0000000a020f7224 */ /* 0x040fe200078e020f */
[----:B------:R-:W-:Y:S01]  /*3310*/  ISETP.GT.U32.AND P4, PT, R2, R12, PT ;  /* 0x0000000c0200720c */ /* 0x000fe20003f84070 */
[----:B-1----:R-:W-:Y:S02]  /*3320*/  IMAD.MOV.U32 R14, RZ, RZ, R0 ;  /* 0x000000ffff0e7224 */ /* 0x002fe400078e0000 */
[----:B------:R-:W-:Y:S01]  /*3330*/  @!P1 IMAD.MOV R5, RZ, RZ, -R5 ;  /* 0x000000ffff059224 */ /* 0x000fe200078e0a05 */
[----:B------:R-:W-:Y:S01]  /*3340*/  ISETP.GE.AND P1, PT, R6, RZ, PT ;  /* 0x000000ff0600720c */ /* 0x000fe20003f26270 */
[----:B------:R-:W-:Y:S01]  /*3350*/  @!P6 IMAD.MOV R14, RZ, RZ, -R14 ;  /* 0x000000ffff0ee224 */ /* 0x000fe200078e0a0e */
[----:B------:R-:W-:Y:S01]  /*3360*/  ISETP.GT.U32.AND P6, PT, R2, R15, PT ;  /* 0x0000000f0200720c */ /* 0x000fe20003fc4070 */
[----:B------:R-:W-:Y:S01]  /*3370*/  @!P5 IMAD.IADD R8, R8, 0x1, -R2 ;  /* 0x000000010808d824 */ /* 0x000fe200078e0a02 */
[----:B------:R0:W-:Y:S01]  /*3380*/  STL [R1+0x25c], R5 ;  /* 0x00025c0501007387 */ /* 0x0001e20000100800 */
[----:B------:R-:W-:-:S02]  /*3390*/  VIADD R11, R28, 0x1c8 ;  /* 0x000001c81c0b7836 */ /* 0x000fc40000000000 */
[----:B------:R-:W-:Y:S01]  /*33a0*/  VIADD R10, R28, 0x1c7 ;  /* 0x000001c71c0a7836 */ /* 0x000fe20000000000 */
[----:B------:R-:W-:Y:S01]  /*33b0*/  ISETP.GT.U32.AND P5, PT, R2, R8, PT ;  /* 0x000000080200720c */ /* 0x000fe20003fa4070 */
[--C-:B------:R-:W-:Y:S01]  /*33c0*/  @!P4 IMAD.IADD R12, R12, 0x1, -R2.reuse ;  /* 0x000000010c0cc824 */ /* 0x100fe200078e0a02 */
[----:B------:R-:W-:Y:S01]  /*33d0*/  IABS R7, R11 ;  /* 0x0000000b00077213 */ /* 0x000fe20000000000 */
[----:B------:R-:W-:Y:S01]  /*33e0*/  STL [R1+0x264], R14 ;  /* 0x0002640e01007387 */ /* 0x000fe20000100800 */
[----:B------:R-:W-:Y:S01]  /*33f0*/  IABS R9, R10 ;  /* 0x0000000a00097213 */ /* 0x000fe20000000000 */
[----:B------:R-:W-:Y:S01]  /*3400*/  VIADD R6, R28, 0x1c6 ;  /* 0x000001c61c067836 */ /* 0x000fe20000000000 */
[----:B------:R-:W-:Y:S01]  /*3410*/  ISETP.GE.AND P4, PT, R10, RZ, PT ;  /* 0x000000ff0a00720c */ /* 0x000fe20003f86270 */
[----:B0-----:R-:W-:Y:S02]  /*3420*/  IMAD.MOV.U32 R5, RZ, RZ, R13 ;  /* 0x000000ffff057224 */ /* 0x001fe400078e000d */
[----:B------:R-:W-:Y:S01]  /*3430*/  @!P6 IMAD.IADD R15, R15, 0x1, -R2 ;  /* 0x000000010f0fe824 */ /* 0x000fe200078e0a02 */
[----:B------:R-:W-:Y:S01]  /*3440*/  IABS R0, R6 ;  /* 0x0000000600007213 */ /* 0x000fe20000000000 */
[----:B------:R-:W-:Y:S01]  /*3450*/  @!P2 IMAD.MOV R5, RZ, RZ, -R5 ;  /* 0x000000ffff05a224 */ /* 0x000fe200078e0a05 */
[----:B------:R-:W-:Y:S01]  /*3460*/  ISETP.GE.AND P2, PT, R11, RZ, PT ;  /* 0x000000ff0b00720c */ /* 0x000fe20003f46270 */
[----:B------:R-:W-:Y:S01]  /*3470*/  IMAD.HI.U32 R13, R3, R7, RZ ;  /* 0x00000007030d7227 */ /* 0x000fe200078e00ff */
[----:B------:R-:W-:-:S02]  /*3480*/  ISETP.GT.U32.AND P6, PT, R2, R15, PT ;  /* 0x0000000f0200720c */ /* 0x000fc40003fc4070 */
[----:B------:R0:W-:Y:S01]  /*3490*/  STL [R1+0x26c], R5 ;  /* 0x00026c0501007387 */ /* 0x0001e20000100800 */
[----:B------:R-:W-:-:S04]  /*34a0*/  IMAD.HI.U32 R10, R3, R9, RZ ;  /* 0x00000009030a7227 */ /* 0x000fc800078e00ff */
[----:B------:R-:W-:Y:S02]  /*34b0*/  IMAD.MOV R13, RZ, RZ, -R13 ;  /* 0x000000ffff0d7224 */ /* 0x000fe400078e0a0d */
[----:B------:R-:W-:Y:S02]  /*34c0*/  IMAD.MOV R10, RZ, RZ, -R10 ;  /* 0x000000ffff0a7224 */ /* 0x000fe400078e0a0a */
[----:B------:R-:W-:Y:S02]  /*34d0*/  @!P5 IMAD.IADD R8, R8, 0x1, -R2 ;  /* 0x000000010808d824 */ /* 0x000fe400078e0a02 */
[----:B0-----:R-:W-:Y:S02]  /*34e0*/  IMAD.MOV.U32 R5, RZ, RZ, R12 ;  /* 0x000000ffff057224 */ /* 0x001fe400078e000c */
[----:B------:R-:W-:Y:S02]  /*34f0*/  IMAD R7, R2, R13, R7 ;  /* 0x0000000d02077224 */ /* 0x000fe400078e0207 */
[----:B------:R-:W-:Y:S01]  /*3500*/  @!P3 IMAD.MOV R5, RZ, RZ, -R5 ;  /* 0x000000ffff05b224 */ /* 0x000fe200078e0a05 */
[----:B------:R-:W-:Y:S01]  /*3510*/  ISETP.GE.AND P3, PT, R6, RZ, PT ;  /* 0x000000ff0600720c */ /* 0x000fe20003f66270 */
[C---:B------:R-:W-:Y:S01]  /*3520*/  IMAD R6, R2.reuse, R10, R9 ;  /* 0x0000000a02067224 */ /* 0x040fe200078e0209 */
[----:B------:R-:W-:Y:S01]  /*3530*/  ISETP.GT.U32.AND P5, PT, R2, R7, PT ;  /* 0x000000070200720c */ /* 0x000fe20003fa4070 */
[----:B------:R-:W-:Y:S01]  /*3540*/  IMAD.HI.U32 R11, R3, R0, RZ ;  /* 0x00000000030b7227 */ /* 0x000fe200078e00ff */
[----:B------:R0:W-:Y:S03]  /*3550*/  STL [R1+0x270], R5 ;  /* 0x0002700501007387 */ /* 0x0001e60000100800 */
[----:B------:R-:W-:-:S02]  /*3560*/  IMAD.MOV R11, RZ, RZ, -R11 ;  /* 0x000000ffff0b7224 */ /* 0x000fc400078e0a0b */
[----:B------:R-:W-:Y:S02]  /*3570*/  @!P6 IMAD.IADD R15, R15, 0x1, -R2 ;  /* 0x000000010f0fe824 */ /* 0x000fe400078e0a02 */
[----:B------:R-:W-:Y:S02]  /*3580*/  IMAD R0, R2, R11, R0 ;  /* 0x0000000b02007224 */ /* 0x000fe400078e0200 */
[----:B------:R-:W-:Y:S02]  /*3590*/  VIADD R11, R28, 0x1c5 ;  /* 0x000001c51c0b7836 */ /* 0x000fe40000000000 */
[----:B0-----:R-:W-:Y:S02]  /*35a0*/  IMAD.MOV.U32 R5, RZ, RZ, R8 ;  /* 0x000000ffff057224 */ /* 0x001fe400078e0008 */
[----:B------:R-:W-:Y:S01]  /*35b0*/  @!P5 IMAD.IADD R7, R7, 0x1, -R2 ;  /* 0x000000010707d824 */ /* 0x000fe200078e0a02 */
[----:B------:R-:W-:Y:S01]  /*35c0*/  ISETP.GE.AND P6, PT, R11, RZ, PT ;  /* 0x000000ff0b00720c */ /* 0x000fe20003fc6270 */
[----:B------:R-:W-:Y:S01]  /*35d0*/  @!P1 IMAD.MOV R5, RZ, RZ, -R5 ;  /* 0x000000ffff059224 */ /* 0x000fe200078e0a05 */
[----:B------:R-:W-:Y:S01]  /*35e0*/  ISETP.GT.U32.AND P1, PT, R2, R6, PT ;  /* 0x000000060200720c */ /* 0x000fe20003f24070 */
[----:B------:R-:W-:Y:S01]  /*35f0*/  VIADD R8, R28, 0x1c4 ;  /* 0x000001c41c087836 */ /* 0x000fe20000000000 */
[----:B------:R-:W-:Y:S01]  /*3600*/  ISETP.GT.U32.AND P5, PT, R2, R7, PT ;  /* 0x000000070200720c */ /* 0x000fe20003fa4070 */
[C---:B------:R-:W-:Y:S01]  /*3610*/  VIADD R10, R28.reuse, 0x1c2 ;  /* 0x000001c21c0a7836 */ /* 0x040fe20000000000 */
[----:B------:R0:W-:Y:S01]  /*3620*/  STL [R1+0x274], R5 ;  /* 0x0002740501007387 */ /* 0x0001e20000100800 */
[----:B------:R-:W-:Y:S01]  /*3630*/  IABS R11, R11 ;  /* 0x0000000b000b7213 */ /* 0x000fe20000000000 */
[----:B------:R-:W-:Y:S01]  /*3640*/  VIADD R9, R28, 0x1c3 ;  /* 0x000001c31c097836 */ /* 0x000fe20000000000 */
[----:B------:R-:W-:Y:S01]  /*3650*/  IABS R12, R8 ;  /* 0x00000008000c7213 */ /* 0x000fe20000000000 */
[----:B------:R-:W-:Y:S01]  /*3660*/  IMAD.HI.U32 R23, R3, R20, RZ ;  /* 0x0000001403177227 */ /* 0x000fe200078e00ff */
[----:B------:R-:W-:-:S02]  /*3670*/  IABS R14, R10 ;  /* 0x0000000a000e7213 */ /* 0x000fc40000000000 */
[----:B------:R-:W-:Y:S01]  /*3680*/  IABS R13, R9 ;  /* 0x00000009000d7213 */ /* 0x000fe20000000000 */
[----:B------:R-:W-:-:S04]  /*3690*/  IMAD.HI.U32 R16, R3, R12, RZ ;  /* 0x0000000c03107227 */ /* 0x000fc800078e00ff */
[----:B0-----:R-:W-:Y:S02]  /*36a0*/  IMAD.MOV.U32 R5, RZ, RZ, R15 ;  /* 0x000000ffff057224 */ /* 0x001fe400078e000f */
[----:B------:R-:W-:Y:S02]  /*36b0*/  @!P1 IMAD.IADD R6, R6, 0x1, -R2 ;  /* 0x0000000106069824 */ /* 0x000fe400078e0a02 */
[----:B------:R-:W-:Y:S01]  /*36c0*/  @!P0 IMAD.MOV R5, RZ, RZ, -R5 ;  /* 0x000000ffff058224 */ /* 0x000fe200078e0a05 */
[C---:B------:R-:W-:Y:S01]  /*36d0*/  ISETP.GT.U32.AND P0, PT, R2.reuse, R0, PT ;  /* 0x000000000200720c */ /* 0x040fe20003f04070 */
[----:B------:R-:W-:Y:S01]  /*36e0*/  IMAD.HI.U32 R15, R3, R11, RZ ;  /* 0x0000000b030f7227 */ /* 0x000fe200078e00ff */
[----:B------:R-:W-:Y:S02]  /*36f0*/  ISETP.GT.U32.AND P1, PT, R2, R6, PT ;  /* 0x000000060200720c */ /* 0x000fe40003f24070 */
[----:B------:R0:W-:Y:S01]  /*3700*/  STL [R1+0x278], R5 ;  /* 0x0002780501007387 */ /* 0x0001e20000100800 */
[----:B------:R-:W-:-:S02]  /*3710*/  IMAD.MOV R15, RZ, RZ, -R15 ;  /* 0x000000ffff0f7224 */ /* 0x000fc400078e0a0f */
[----:B------:R-:W-:Y:S01]  /*3720*/  @!P5 IMAD.IADD R7, R7, 0x1, -R2 ;  /* 0x000000010707d824 */ /* 0x000fe200078e0a02 */
[----:B------:R-:W-:Y:S01]  /*3730*/  ISETP.GE.AND P5, PT, R8, RZ, PT ;  /* 0x000000ff0800720c */ /* 0x000fe20003fa6270 */
[----:B------:R-:W-:Y:S02]  /*3740*/  IMAD R11, R2, R15, R11 ;  /* 0x0000000f020b7224 */ /* 0x000fe400078e020b */
[----:B------:R-:W-:Y:S02]  /*3750*/  IMAD.MOV R16, RZ, RZ, -R16 ;  /* 0x000000ffff107224 */ /* 0x000fe400078e0a10 */
[--C-:B------:R-:W-:Y:S02]  /*3760*/  @!P0 IMAD.IADD R0, R0, 0x1, -R2.reuse ;  /* 0x0000000100008824 */ /* 0x100fe400078e0a02 */
[----:B------:R-:W-:Y:S01]  /*3770*/  @!P1 IMAD.IADD R6, R6, 0x1, -R2 ;  /* 0x0000000106069824 */ /* 0x000fe200078e0a02 */
[C---:B------:R-:W-:Y:S01]  /*3780*/  ISETP.GT.U32.AND P1, PT, R2.reuse, R11, PT ;  /* 0x0000000b0200720c */ /* 0x040fe20003f24070 */
[----:B------:R-:W-:Y:S01]  /*3790*/  IMAD.MOV.U32 R18, RZ, RZ, R7 ;  /* 0x000000ffff127224 */ /* 0x000fe200078e0007 */
[----:B------:R-:W-:Y:S01]  /*37a0*/  ISETP.GT.U32.AND P0, PT, R2, R0, PT ;  /* 0x000000000200720c */ /* 0x000fe20003f04070 */
[----:B0-----:R-:W-:-:S02]  /*37b0*/  IMAD.MOV.U32 R5, RZ, RZ, R6 ;  /* 0x000000ffff057224 */ /* 0x001fc400078e0006 */
[----:B------:R-:W-:Y:S02]  /*37c0*/  IMAD R12, R2, R16, R12 ;  /* 0x00000010020c7224 */ /* 0x000fe400078e020c */
[----:B------:R-:W-:-:S04]  /*37d0*/  IMAD.HI.U32 R8, R3, R14, RZ ;  /* 0x0000000e03087227 */ /* 0x000fc800078e00ff */
[----:B------:R-:W-:-:S04]  /*37e0*/  IMAD.HI.U32 R17, R3, R13, RZ ;  /* 0x0000000d03117227 */ /* 0x000fc800078e00ff */
[----:B------:R-:W-:Y:S01]  /*37f0*/  @!P2 IMAD.MOV R18, RZ, RZ, -R18 ;  /* 0x000000ffff12a224 */ /* 0x000fe200078e0a12 */
[----:B------:R-:W-:Y:S01]  /*3800*/  ISETP.GT.U32.AND P2, PT, R2, R12, PT ;  /* 0x0000000c0200720c */ /* 0x000fe20003f44070 */
[----:B------:R-:W-:Y:S01]  /*3810*/  @!P4 IMAD.MOV R5, RZ, RZ, -R5 ;  /* 0x000000ffff05c224 */ /* 0x000fe200078e0a05 */
[----:B------:R-:W-:Y:S01]  /*3820*/  ISETP.GE.AND P4, PT, R9, RZ, PT ;  /* 0x000000ff0900720c */ /* 0x000fe20003f86270 */
[----:B------:R-:W-:Y:S01]  /*3830*/  IMAD.MOV R8, RZ, RZ, -R8 ;  /* 0x000000ffff087224 */ /* 0x000fe200078e0a08 */
[----:B------:R-:W-:Y:S01]  /*3840*/  STL [R1+0x27c], R18 ;  /* 0x00027c1201007387 */ /* 0x000fe20000100800 */
[----:B------:R-:W-:Y:S02]  /*3850*/  @!P0 IMAD.IADD R0, R0, 0x1, -R2 ;  /* 0x0000000100008824 */ /* 0x000fe400078e0a02 */
[----:B------:R-:W-:Y:S01]  /*3860*/  IMAD.MOV R17, RZ, RZ, -R17 ;  /* 0x000000ffff117224 */ /* 0x000fe200078e0a11 */
[----:B------:R0:W-:Y:S01]  /*3870*/  STL [R1+0x280], R5 ;  /* 0x0002800501007387 */ /* 0x0001e20000100800 */
[----:B------:R-:W-:-:S02]  /*3880*/  IMAD R6, R2, R8, R14 ;  /* 0x0000000802067224 */ /* 0x000fc400078e020e */
[----:B------:R-:W-:Y:S02]  /*3890*/  IMAD R13, R2, R17, R13 ;  /* 0x00000011020d7224 */ /* 0x000fe400078e020d */
[--C-:B------:R-:W-:Y:S02]  /*38a0*/  @!P1 IMAD.IADD R11, R11, 0x1, -R2.reuse ;  /* 0x000000010b0b9824 */ /* 0x100fe400078e0a02 */
[----:B------:R-:W-:Y:S01]  /*38b0*/  @!P2 IMAD.IADD R12, R12, 0x1, -R2 ;  /* 0x000000010c0ca824 */ /* 0x000fe200078e0a02 */
[----:B------:R-:W-:Y:S01]  /*38c0*/  ISETP.GT.U32.AND P0, PT, R2, R13, PT ;  /* 0x0000000d0200720c */ /* 0x000fe20003f04070 */
[----:B------:R-:W-:Y:S01]  /*38d0*/  VIADD R7, R28, 0x1c1 ;  /* 0x000001c11c077836 */ /* 0x000fe20000000000 */
[C---:B------:R-:W-:Y:S01]  /*38e0*/  ISETP.GT.U32.AND P1, PT, R2.reuse, R11, PT ;  /* 0x0000000b0200720c */ /* 0x040fe20003f24070 */
[----:B0-----:R-:W-:Y:S01]  /*38f0*/  IMAD.MOV.U32 R5, RZ, RZ, R0 ;  /* 0x000000ffff057224 */ /* 0x001fe200078e0000 */
[----:B------:R-:W-:Y:S01]  /*3900*/  ISETP.GT.U32.AND P2, PT, R2, R12, PT ;  /* 0x0000000c0200720c */ /* 0x000fe20003f44070 */
[----:B------:R-:W-:Y:S01]  /*3910*/  VIADD R8, R28, 0x1c0 ;  /* 0x000001c01c087836 */ /* 0x000fe20000000000 */
[----:B------:R-:W-:Y:S01]  /*3920*/  IABS R14, R7 ;  /* 0x00000007000e7213 */ /* 0x000fe20000000000 */
[----:B------:R-:W-:Y:S01]  /*3930*/  @!P3 IMAD.MOV R5, RZ, RZ, -R5 ;  /* 0x000000ffff05b224 */ /* 0x000fe200078e0a05 */
[----:B------:R-:W-:Y:S01]  /*3940*/  ISETP.GT.U32.AND P3, PT, R2, R6, PT ;  /* 0x000000060200720c */ /* 0x000fe20003f64070 */
[----:B------:R-:W-:Y:S01]  /*3950*/  VIADD R9, R28, 0x1bf ;  /* 0x000001bf1c097836 */ /* 0x000fe20000000000 */
[----:B------:R-:W-:Y:S01]  /*3960*/  IABS R15, R8 ;  /* 0x00000008000f7213 */ /* 0x000fe20000000000 */
[----:B------:R-:W-:Y:S01]  /*3970*/  IMAD.HI.U32 R16, R3, R14, RZ ;  /* 0x0000000e03107227 */ /* 0x000fe200078e00ff */
[----:B------:R0:W-:Y:S02]  /*3980*/  STL [R1+0x284], R5 ;  /* 0x0002840501007387 */ /* 0x0001e40000100800 */
[----:B------:R-:W-:Y:S01]  /*3990*/  IABS R0, R9 ;  /* 0x0000000900007213 */ /* 0x000fe20000000000 */
[----:B------:R-:W-:-:S02]  /*39a0*/  @!P0 IMAD.IADD R13, R13, 0x1, -R2 ;  /* 0x000000010d0d8824 */ /* 0x000fc400078e0a02 */
[----:B------:R-:W-:Y:S01]  /*39b0*/  @!P1 IMAD.IADD R11, R11, 0x1, -R2 ;  /* 0x000000010b0b9824 */ /* 0x000fe200078e0a02 */
[----:B------:R-:W-:Y:S01]  /*39c0*/  ISETP.GE.AND P1, PT, R10, RZ, PT ;  /* 0x000000ff0a00720c */ /* 0x000fe20003f26270 */
[----:B------:R-:W-:Y:S01]  /*39d0*/  IMAD.MOV R16, RZ, RZ, -R16 ;  /* 0x000000ffff107224 */ /* 0x000fe200078e0a10 */
[----:B------:R-:W-:Y:S01]  /*39e0*/  ISETP.GT.U32.AND P0, PT, R2, R13, PT ;  /* 0x0000000d0200720c */ /* 0x000fe20003f04070 */
[----:B------:R-:W-:Y:S02]  /*39f0*/  @!P3 IMAD.IADD R6, R6, 0x1, -R2 ;  /* 0x000000010606b824 */ /* 0x000fe400078e0a02 */
[----:B------:R-:W-:-:S03]  /*3a00*/  IMAD.HI.U32 R10, R3, R15, RZ ;  /* 0x0000000f030a7227 */ /* 0x000fc600078e00ff */
[----:B------:R-:W-:Y:S01]  /*3a10*/  ISETP.GT.U32.AND P3, PT, R2, R6, PT ;  /* 0x000000060200720c */ /* 0x000fe20003f64070 */
[----:B------:R-:W-:Y:S02]  /*3a20*/  @!P2 IMAD.IADD R12, R12, 0x1, -R2 ;  /* 0x000000010c0ca824 */ /* 0x000fe400078e0a02 */
[C---:B------:R-:W-:Y:S02]  /*3a30*/  IMAD R14, R2.reuse, R16, R14 ;  /* 0x00000010020e7224 */ /* 0x040fe400078e020e */
[----:B------:R-:W-:Y:S02]  /*3a40*/  IMAD.MOV R10, RZ, RZ, -R10 ;  /* 0x000000ffff0a7224 */ /* 0x000fe400078e0a0a */
[----:B0-----:R-:W-:Y:S01]  /*3a50*/  IMAD.MOV.U32 R5, RZ, RZ, R12 ;  /* 0x000000ffff057224 */ /* 0x001fe200078e000c */
[C---:B------:R-:W-:Y:S01]  /*3a60*/  ISETP.GT.U32.AND P2, PT, R2.reuse, R14, PT ;  /* 0x0000000e0200720c */ /* 0x040fe20003f44070 */
[----:B------:R-:W-:Y:S02]  /*3a70*/  IMAD R12, R2, R10, R15 ;  /* 0x0000000a020c7224 */ /* 0x000fe400078e020f */
[----:B------:R-:W-:-:S02]  /*3a80*/  IMAD.MOV.U32 R17, RZ, RZ, R11 ;  /* 0x000000ffff117224 */ /* 0x000fc400078e000b */
[----:B------:R-:W-:Y:S01]  /*3a90*/  @!P3 IMAD.IADD R6, R6, 0x1, -R2 ;  /* 0x000000010606b824 */ /* 0x000fe200078e0a02 */
[----:B------:R-:W-:Y:S01]  /*3aa0*/  ISETP.GT.U32.AND P3, PT, R2, R12, PT ;  /* 0x0000000c0200720c */ /* 0x000fe20003f64070 */
[----:B------:R-:W-:-:S04]  /*3ab0*/  IMAD.HI.U32 R11, R3, R0, RZ ;  /* 0x00000000030b7227 */ /* 0x000fc800078e00ff */
[----:B------:R-:W-:Y:S01]  /*3ac0*/  @!P0 IMAD.IADD R13, R13, 0x1, -R2 ;  /* 0x000000010d0d8824 */ /* 0x000fe200078e0a02 */
[----:B------:R-:W-:Y:S01]  /*3ad0*/  ISETP.GE.AND P0, PT, R9, RZ, PT ;  /* 0x000000ff0900720c */ /* 0x000fe20003f06270 */
[----:B------:R-:W-:Y:S02]  /*3ae0*/  IMAD.MOV R11, RZ, RZ, -R11 ;  /* 0x000000ffff0b7224 */ /* 0x000fe400078e0a0b */
[----:B------:R-:W-:Y:S02]  /*3af0*/  IMAD.MOV.U32 R16, RZ, RZ, R13 ;  /* 0x000000ffff107224 */ /* 0x000fe400078e000d */
[----:B------:R-:W-:Y:S01]  /*3b00*/  @!P6 IMAD.MOV R17, RZ, RZ, -R17 ;  /* 0x000000ffff11e224 */ /* 0x000fe200078e0a11 */
[----:B------:R-:W-:Y:S01]  /*3b10*/  ISETP.GE.AND P6, PT, R7, RZ, PT ;  /* 0x000000ff0700720c */ /* 0x000fe20003fc6270 */
[----:B------:R-:W-:Y:S01]  /*3b20*/  @!P5 IMAD.MOV R5, RZ, RZ, -R5 ;  /* 0x000000ffff05d224 */ /* 0x000fe200078e0a05 */
[----:B------:R-:W-:Y:S01]  /*3b30*/  ISETP.GE.AND P5, PT, R8, RZ, PT ;  /* 0x000000ff0800720c */ /* 0x000fe20003fa6270 */
[----:B------:R-:W-:Y:S01]  /*3b40*/  IMAD R8, R2, R11, R0 ;  /* 0x0000000b02087224 */ /* 0x000fe200078e0200 */
[----:B------:R-:W-:Y:S01]  /*3b50*/  STL [R1+0x288], R17 ;  /* 0x0002881101007387 */ /* 0x000fe20000100800 */
[----:B------:R-:W-:-:S02]  /*3b60*/  @!P4 IMAD.MOV R16, RZ, RZ, -R16 ;  /* 0x000000ffff10c224 */ /* 0x000fc400078e0a10 */
[--C-:B------:R-:W-:Y:S01]  /*3b70*/  @!P2 IMAD.IADD R14, R14, 0x1, -R2.reuse ;  /* 0x000000010e0ea824 */ /* 0x100fe200078e0a02 */
[----:B------:R0:W-:Y:S01]  /*3b80*/  STL [R1+0x28c], R5 ;  /* 0x00028c0501007387 */ /* 0x0001e20000100800 */
[C---:B------:R-:W-:Y:S02]  /*3b90*/  VIADD R0, R28.reuse, 0x1be ;  /* 0x000001be1c007836 */ /* 0x040fe40000000000 */
[----:B------:R-:W-:Y:S01]  /*3ba0*/  VIADD R7, R28, 0x1bd ;  /* 0x000001bd1c077836 */ /* 0x000fe20000000000 */
[----:B------:R1:W-:Y:S01]  /*3bb0*/  STL [R1+0x294], R16 ;  /* 0x0002941001007387 */ /* 0x0003e20000100800 */
[----:B------:R-:W-:Y:S01]  /*3bc0*/  @!P3 IMAD.IADD R12, R12, 0x1, -R2 ;  /* 0x000000010c0cb824 */ /* 0x000fe200078e0a02 */
[----:B------:R-:W-:Y:S01]  /*3bd0*/  ISETP.GT.U32.AND P2, PT, R2, R14, PT ;  /* 0x0000000e0200720c */ /* 0x000fe20003f44070 */
[----:B------:R-:W-:Y:S01]  /*3be0*/  VIADD R10, R28, 0x1bb ;  /* 0x000001bb1c0a7836 */ /* 0x000fe20000000000 */
[----:B------:R-:W-:Y:S01]  /*3bf0*/  ISETP.GE.AND P4, PT, R0, RZ, PT ;  /* 0x000000ff0000720c */ /* 0x000fe20003f86270 */
[----:B------:R-:W-:Y:S01]  /*3c00*/  IMAD.MOV R23, RZ, RZ, -R23 ;  /* 0x000000ffff177224 */ /* 0x000fe200078e0a17 */
[C---:B------:R-:W-:Y:S01]  /*3c10*/  ISETP.GT.U32.AND P3, PT, R2.reuse, R12, PT ;  /* 0x0000000c0200720c */ /* 0x040fe20003f64070 */
[----:B0-----:R-:W-:Y:S01]  /*3c20*/  IMAD.MOV.U32 R5, RZ, RZ, R6 ;  /* 0x000000ffff057224 */ /* 0x001fe200078e0006 */
[----:B------:R-:W-:Y:S01]  /*3c30*/  IABS R6, R7 ;  /* 0x0000000700067213 */ /* 0x000fe20000000000 */
[----:B------:R-:W-:Y:S01]  /*3c40*/  IMAD R20, R2, R23, R20 ;  /* 0x0000001702147224 */ /* 0x000fe200078e0214 */
[----:B-1----:R-:W-:Y:S01]  /*3c50*/  IABS R16, R0 ;  /* 0x0000000000107213 */ /* 0x002fe20000000000 */
[----:B------:R-:W-:Y:S01]  /*3c60*/  @!P1 IMAD.MOV R5, RZ, RZ, -R5 ;  /* 0x000000ffff059224 */ /* 0x000fe200078e0a05 */
[----:B------:R-:W-:Y:S01]  /*3c70*/  ISETP.GE.AND P1, PT, R7, RZ, PT ;  /* 0x000000ff0700720c */ /* 0x000fe20003f26270 */
[----:B------:R-:W-:Y:S01]  /*3c80*/  IMAD.HI.U32 R7, R3, R6, RZ ;  /* 0x0000000603077227 */ /* 0x000fe200078e00ff */
[----:B------:R-:W-:-:S02]  /*3c90*/  IABS R13, R10 ;  /* 0x0000000a000d7213 */ /* 0x000fc40000000000 */
[----:B------:R0:W-:Y:S01]  /*3ca0*/  STL [R1+0x298], R5 ;  /* 0x0002980501007387 */ /* 0x0001e20000100800 */
[----:B------:R-:W-:-:S04]  /*3cb0*/  IMAD.HI.U32 R11, R3, R16, RZ ;  /* 0x00000010030b7227 */ /* 0x000fc800078e00ff */
[----:B------:R-:W-:Y:S02]  /*3cc0*/  IMAD.MOV R11, RZ, RZ, -R11 ;  /* 0x000000ffff0b7224 */ /* 0x000fe400078e0a0b */
[----:B------:R-:W-:Y:S01]  /*3cd0*/  @!P2 IMAD.IADD R14, R14, 0x1, -R2 ;  /* 0x000000010e0ea824 */ /* 0x000fe200078e0a02 */
[C---:B------:R-:W-:Y:S01]  /*3ce0*/  ISETP.GT.U32.AND P2, PT, R2.reuse, R8, PT ;  /* 0x000000080200720c */ /* 0x040fe20003f44070 */
[----:B------:R-:W-:Y:S02]  /*3cf0*/  IMAD.MOV R7, RZ, RZ, -R7 ;  /* 0x000000ffff077224 */ /* 0x000fe400078e0a07 */
[C---:B------:R-:W-:Y:S02]  /*3d00*/  IMAD R16, R2.reuse, R11, R16 ;  /* 0x0000000b02107224 */ /* 0x040fe400078e0210 */
[----:B------:R-:W-:Y:S02]  /*3d10*/  IMAD R6, R2, R7, R6 ;  /* 0x0000000702067224 */ /* 0x000fe400078e0206 */
[----:B------:R-:W-:Y:S01]  /*3d20*/  @!P3 IMAD.IADD R12, R12, 0x1, -R2 ;  /* 0x000000010c0cb824 */ /* 0x000fe200078e0a02 */
[----:B------:R-:W-:Y:S01]  /*3d30*/  ISETP.GT.U32.AND P3, PT, R2, R16, PT ;  /* 0x000000100200720c */ /* 0x000fe20003f64070 */
[----:B------:R-:W-:-:S02]  /*3d40*/  IMAD.MOV.U32 R15, RZ, RZ, R14 ;  /* 0x000000ffff0f7224 */ /* 0x000fc400078e000e */
[----:B------:R-:W-:Y:S02]  /*3d50*/  VIADD R0, R28, 0x1bc ;  /* 0x000001bc1c007836 */ /* 0x000fe40000000000 */
[----:B------:R-:W-:Y:S01]  /*3d60*/  @!P6 IMAD.MOV R15, RZ, RZ, -R15 ;  /* 0x000000ffff0fe224 */ /* 0x000fe200078e0a0f */
[----:B------:R-:W-:Y:S01]  /*3d70*/  ISETP.GT.U32.AND P6, PT, R2, R6, PT ;  /* 0x000000060200720c */ /* 0x000fe20003fc4070 */
[----:B0-----:R-:W-:Y:S01]  /*3d80*/  IMAD.MOV.U32 R5, RZ, RZ, R12 ;  /* 0x000000ffff057224 */ /* 0x001fe200078e000c */
[----:B------:R-:W-:Y:S01]  /*3d90*/  IABS R9, R0 ;  /* 0x0000000000097213 */ /* 0x000fe20000000000 */
[----:B------:R-:W-:Y:S01]  /*3da0*/  IMAD.HI.U32 R7, R3, R13, RZ ;  /* 0x0000000d03077227 */ /* 0x000fe200078e00ff */
[----:B------:R0:W-:Y:S03]  /*3db0*/  STL [R1+0x29c], R15 ;  /* 0x00029c0f01007387 */ /* 0x0001e60000100800 */
[----:B------:R-:W-:-:S02]  /*3dc0*/  @!P3 IMAD.IADD R16, R16, 0x1, -R2 ;  /* 0x000000011010b824 */ /* 0x000fc400078e0a02 */
[----:B------:R-:W-:-:S03]  /*3dd0*/  IMAD.HI.U32 R11, R3, R9, RZ ;  /* 0x00000009030b7227 */ /* 0x000fc600078e00ff */
[----:B------:R-:W-:Y:S01]  /*3de0*/  ISETP.GT.U32.AND P3, PT, R2, R16, PT ;  /* 0x000000100200720c */ /* 0x000fe20003f64070 */
[--C-:B------:R-:W-:Y:S02]  /*3df0*/  @!P6 IMAD.IADD R6, R6, 0x1, -R2.reuse ;  /* 0x000000010606e824 */ /* 0x100fe400078e0a02 */
[----:B------:R-:W-:Y:S02]  /*3e00*/  IMAD.MOV R11, RZ, RZ, -R11 ;  /* 0x000000ffff0b7224 */ /* 0x000fe400078e0a0b */
[----:B------:R-:W-:Y:S01]  /*3e10*/  VIADD R14, R28, 0x1ba ;  /* 0x000001ba1c0e7836 */ /* 0x000fe20000000000 */
[----:B------:R-:W-:Y:S01]  /*3e20*/  ISETP.GT.U32.AND P6, PT, R2, R6, PT ;  /* 0x000000060200720c */ /* 0x000fe20003fc4070 */
[----:B------:R-:W-:Y:S01]  /*3e30*/  @!P5 IMAD.MOV R5, RZ, RZ, -R5 ;  /* 0x000000ffff05d224 */ /* 0x000fe200078e0a05 */
[----:B------:R-:W-:Y:S01]  /*3e40*/  ISETP.GE.AND P5, PT, R0, RZ, PT ;  /* 0x000000ff0000720c */ /* 0x000fe20003fa6270 */
[----:B------:R-:W-:Y:S01]  /*3e50*/  @!P2 IMAD.IADD R8, R8, 0x1, -R2 ;  /* 0x000000010808a824 */ /* 0x000fe200078e0a02 */
[----:B0-----:R-:W-:Y:S01]  /*3e60*/  IABS R15, R14 ;  /* 0x0000000e000f7213 */ /* 0x001fe20000000000 */
[C---:B------:R-:W-:Y:S01]  /*3e70*/  IMAD R0, R2.reuse, R11, R9 ;  /* 0x0000000b02007224 */ /* 0x040fe200078e0209 */
[----:B------:R0:W-:Y:S01]  /*3e80*/  STL [R1+0x2a0], R5 ;  /* 0x0002a00501007387 */ /* 0x0001e20000100800 */
[----:B------:R-:W-:Y:S01]  /*3e90*/  IMAD.MOV R7, RZ, RZ, -R7 ;  /* 0x000000ffff077224 */ /* 0x000fe200078e0a07 */
[----:B------:R-:W-:Y:S01]  /*3ea0*/  ISETP.GT.U32.AND P2, PT, R2, R8, PT ;  /* 0x000000080200720c */ /* 0x000fe20003f44070 */
[----:B------:R-:W-:-:S02]  /*3eb0*/  VIADD R11, R28, 0x1b9 ;  /* 0x000001b91c0b7836 */ /* 0x000fc40000000000 */
[----:B------:R-:W-:Y:S02]  /*3ec0*/  IMAD R13, R2, R7, R13 ;  /* 0x00000007020d7224 */ /* 0x000fe400078e020d */
[----:B------:R-:W-:Y:S01]  /*3ed0*/  @!P3 IMAD.IADD R16, R16, 0x1, -R2 ;  /* 0x000000011010b824 */ /* 0x000fe200078e0a02 */
[----:B------:R-:W-:Y:S01]  /*3ee0*/  IABS R22, R11 ;  /* 0x0000000b00167213 */ /* 0x000fe20000000000 */
[----:B------:R-:W-:Y:S01]  /*3ef0*/  IMAD.HI.U32 R7, R3, R15, RZ ;  /* 0x0000000f03077227 */ /* 0x000fe200078e00ff */
[----:B------:R-:W-:-:S03]  /*3f00*/  ISETP.GT.U32.AND P3, PT, R2, R0, PT ;  /* 0x000000000200720c */ /* 0x000fc60003f64070 */
[----:B------:R-:W-:Y:S01]  /*3f10*/  @!P6 IMAD.IADD R6, R6, 0x1, -R2 ;  /* 0x000000010606e824 */ /* 0x000fe200078e0a02 */
[----:B------:R-:W-:Y:S01]  /*3f20*/  ISETP.GT.U32.AND P6, PT, R2, R13, PT ;  /* 0x0000000d0200720c */ /* 0x000fe20003fc4070 */
[----:B------:R-:W-:Y:S02]  /*3f30*/  IMAD.MOV R7, RZ, RZ, -R7 ;  /* 0x000000ffff077224 */ /* 0x000fe400078e0a07 */
[----:B------:R-:W-:-:S04]  /*3f40*/  IMAD.HI.U32 R21, R3, R22, RZ ;  /* 0x0000001603157227 */ /* 0x000fc800078e00ff */
[----:B------:R-:W-:Y:S02]  /*3f50*/  IMAD R15, R2, R7, R15 ;  /* 0x00000007020f7224 */ /* 0x000fe400078e020f */
[----:B------:R-:W-:Y:S02]  /*3f60*/  IMAD.MOV R21, RZ, RZ, -R21 ;  /* 0x000000ffff157224 */ /* 0x000fe400078e0a15 */
[--C-:B------:R-:W-:Y:S01]  /*3f70*/  @!P2 IMAD.IADD R8, R8, 0x1, -R2.reuse ;  /* 0x000000010808a824 */ /* 0x100fe200078e0a02 */
[----:B------:R-:W-:Y:S01]  /*3f80*/  ISETP.GE.AND P2, PT, R10, RZ, PT ;  /* 0x000000ff0a00720c */ /* 0x000fe20003f46270 */
[----:B------:R-:W-:Y:S01]  /*3f90*/  @!P3 IMAD.IADD R0, R0, 0x1, -R2 ;  /* 0x000000010000b824 */ /* 0x000fe200078e0a02 */
[C---:B------:R-:W-:Y:S01]  /*3fa0*/  ISETP.GT.U32.AND P3, PT, R2.reuse, R15, PT ;  /* 0x0000000f0200720c */ /* 0x040fe20003f64070 */
[----:B------:R-:W-:Y:S02]  /*3fb0*/  IMAD R21, R2, R21, R22 ;  /* 0x0000001502157224 */ /* 0x000fe400078e0216 */
[----:B0-----:R-:W-:-:S02]  /*3fc0*/  IMAD.MOV.U32 R5, RZ, RZ, R8 ;  /* 0x000000ffff057224 */ /* 0x001fc400078e0008 */
[--C-:B------:R-:W-:Y:S01]  /*3fd0*/  @!P6 IMAD.IADD R13, R13, 0x1, -R2.reuse ;  /* 0x000000010d0de824 */ /* 0x100fe200078e0a02 */
[----:B------:R-:W-:Y:S01]  /*3fe0*/  ISETP.GT.U32.AND P6, PT, R2, R21, PT ;  /* 0x000000150200720c */ /* 0x000fe20003fc4070 */
[----:B------:R-:W-:Y:S02]  /*3ff0*/  VIADD R12, R28, 0x1b7 ;  /* 0x000001b71c0c7836 */ /* 0x000fe40000000000 */
[----:B------:R-:W-:Y:S01]  /*4000*/  @!P0 IMAD.MOV R5, RZ, RZ, -R5 ;  /* 0x000000ffff058224 */ /* 0x000fe200078e0a05 */
[----:B------:R-:W-:Y:S01]  /*4010*/  ISETP.GT.U32.AND P0, PT, R2, R13, PT ;  /* 0x0000000d0200720c */ /* 0x000fe20003f04070 */
[----:B------:R-:W-:Y:S01]  /*4020*/  VIADD R10, R28, 0x1b6 ;  /* 0x000001b61c0a7836 */ /* 0x000fe20000000000 */
[----:B------:R-:W-:Y:S01]  /*4030*/  IABS R17, R12 ;  /* 0x0000000c00117213 */ /* 0x000fe20000000000 */
[----:B------:R-:W-:Y:S01]  /*4040*/  @!P3 IMAD.IADD R15, R15, 0x1, -R2 ;  /* 0x000000010f0fb824 */ /* 0x000fe200078e0a02 */
[----:B------:R0:W-:Y:S01]  /*4050*/  STL [R1+0x2a4], R5 ;  /* 0x0002a40501007387 */ /* 0x0001e20000100800 */
[----:B------:R-:W-:Y:S01]  /*4060*/  ISETP.GT.U32.AND P3, PT, R2, R0, PT ;  /* 0x000000000200720c */ /* 0x000fe20003f64070 */
[----:B------:R-:W-:Y:S01]  /*4070*/  VIADD R8, R28, 0x1b4 ;  /* 0x000001b41c087836 */ /* 0x000fe20000000000 */
[----:B------:R-:W-:Y:S01]  /*4080*/  IABS R9, R10 ;  /* 0x0000000a00097213 */ /* 0x000fe20000000000 */
[----:B------:R-:W-:-:S04]  /*4090*/  IMAD.HI.U32 R18, R3, R17, RZ ;  /* 0x0000001103127227 */ /* 0x000fc800078e00ff */
[----:B------:R-:W-:Y:S01]  /*40a0*/  @!P6 IMAD.IADD R21, R21, 0x1, -R2 ;  /* 0x000000011515e824 */ /* 0x000fe200078e0a02 */
[----:B------:R-:W-:Y:S01]  /*40b0*/  ISETP.GT.U32.AND P6, PT, R2, R15, PT ;  /* 0x0000000f0200720c */ /* 0x000fe20003fc4070 */
[----:B0-----:R-:W-:Y:S01]  /*40c0*/  IMAD.MOV.U32 R5, RZ, RZ, R16 ;  /* 0x000000ffff057224 */ /* 0x001fe200078e0010 */
[----:B------:R-:W-:Y:S01]  /*40d0*/  IABS R16, R8 ;  /* 0x0000000800107213 */ /* 0x000fe20000000000 */
[----:B------:R-:W-:-:S04]  /*40e0*/  IMAD.HI.U32 R7, R3, R9, RZ ;  /* 0x0000000903077227 */ /* 0x000fc800078e00ff */
[----:B------:R-:W-:Y:S01]  /*40f0*/  @!P4 IMAD.MOV R5, RZ, RZ, -R5 ;  /* 0x000000ffff05c224 */ /* 0x000fe200078e0a05 */
[C---:B------:R-:W-:Y:S01]  /*4100*/  ISETP.GT.U32.AND P4, PT, R2.reuse, R21, PT ;  /* 0x000000150200720c */ /* 0x040fe20003f84070 */
[----:B------:R-:W-:Y:S02]  /*4110*/  IMAD.MOV R18, RZ, RZ, -R18 ;  /* 0x000000ffff127224 */ /* 0x000fe400078e0a12 */
[----:B------:R-:W-:Y:S01]  /*4120*/  IMAD.MOV R7, RZ, RZ, -R7 ;  /* 0x000000ffff077224 */ /* 0x000fe200078e0a07 */
[----:B------:R0:W-:Y:S01]  /*4130*/  STL [R1+0x2a8], R5 ;  /* 0x0002a80501007387 */ /* 0x0001e20000100800 */
[C---:B------:R-:W-:Y:S02]  /*4140*/  IMAD R17, R2.reuse, R18, R17 ;  /* 0x0000001202117224 */ /* 0x040fe400078e0211 */
[----:B------:R-:W-:Y:S02]  /*4150*/  IMAD R7, R2, R7, R9 ;  /* 0x0000000702077224 */ /* 0x000fe400078e0209 */
[--C-:B------:R-:W-:Y:S01]  /*4160*/  @!P3 IMAD.IADD R0, R0, 0x1, -R2.reuse ;  /* 0x000000010000b824 */ /* 0x100fe200078e0a02 */
[C---:B------:R-:W-:Y:S01]  /*4170*/  ISETP.GT.U32.AND P3, PT, R2.reuse, R17, PT ;  /* 0x000000110200720c */ /* 0x040fe20003f64070 */
[----:B------:R-:W-:Y:S01]  /*4180*/  @!P6 IMAD.IADD R15, R15, 0x1, -R2 ;  /* 0x000000010f0fe824 */ /* 0x000fe200078e0a02 */
[----:B------:R-:W-:Y:S01]  /*4190*/  ISETP.GT.U32.AND P6, PT, R2, R7, PT ;  /* 0x000000070200720c */ /* 0x000fe20003fc4070 */
[----:B------:R-:W-:-:S02]  /*41a0*/  VIADD R18, R28, 0x1b5 ;  /* 0x000001b51c127836 */ /* 0x000fc40000000000 */
[----:B0-----:R-:W-:Y:S02]  /*41b0*/  IMAD.MOV.U32 R5, RZ, RZ, R6 ;  /* 0x000000ffff057224 */ /* 0x001fe400078e0006 */
[----:B------:R-:W-:Y:S01]  /*41c0*/  @!P0 IMAD.IADD R13, R13, 0x1, -R2 ;  /* 0x000000010d0d8824 */ /* 0x000fe200078e0a02 */
[----:B------:R-:W-:Y:S01]  /*41d0*/  IABS R9, R18 ;  /* 0x0000001200097213 */ /* 0x000fe20000000000 */
[----:B------:R-:W-:Y:S01]  /*41e0*/  @!P1 IMAD.MOV R5, RZ, RZ, -R5 ;  /* 0x000000ffff059224 */ /* 0x000fe200078e0a05 */
[----:B------:R-:W-:Y:S01]  /*41f0*/  ISETP.GT.U32.AND P1, PT, R2, R20, PT ;  /* 0x000000140200720c */ /* 0x000fe20003f24070 */
[----:B------:R-:W-:Y:S01]  /*4200*/  IMAD.MOV.U32 R22, RZ, RZ, R0 ;  /* 0x000000ffff167224 */ /* 0x000fe200078e0000 */
[----:B------:R-:W-:Y:S01]  /*4210*/  ISETP.GE.AND P0, PT, R14, RZ, PT ;  /* 0x000000ff0e00720c */ /* 0x000fe20003f06270 */
[--C-:B------:R-:W-:Y:S01]  /*4220*/  @!P3 IMAD.IADD R17, R17, 0x1, -R2.reuse ;  /* 0x000000011111b824 */ /* 0x100fe200078e0a02 */
[----:B------:R0:W-:Y:S01]  /*4230*/  STL [R1+0x2ac], R5 ;  /* 0x0002ac0501007387 */ /* 0x0001e20000100800 */
[----:B------:R-:W-:Y:S01]  /*4240*/  @!P4 IMAD.IADD R21, R21, 0x1, -R2 ;  /* 0x000000011515c824 */ /* 0x000fe200078e0a02 */
[----:B------:R-:W-:Y:S01]  /*4250*/  ISETP.GE.AND P4, PT, R11, RZ, PT ;  /* 0x000000ff0b00720c */ /* 0x000fe20003f86270 */
[----:B------:R-:W-:Y:S01]  /*4260*/  @!P5 IMAD.MOV R22, RZ, RZ, -R22 ;  /* 0x000000ffff16d224 */ /* 0x000fe200078e0a16 */
[----:B------:R-:W-:Y:S01]  /*4270*/  ISETP.GE.AND P3, PT, R12, RZ, PT ;  /* 0x000000ff0c00720c */ /* 0x000fe20003f66270 */
[----:B------:R-:W-:-:S03]  /*4280*/  IMAD.HI.U32 R14, R3, R16, RZ ;  /* 0x00000010030e7227 */ /* 0x000fc600078e00ff */
[----:B------:R-:W-:Y:S01]  /*4290*/  STL [R1+0x2b4], R22 ;  /* 0x0002b41601007387 */ /* 0x000fe20000100800 */
[--C-:B------:R-:W-:Y:S01]  /*42a0*/  @!P1 IMAD.IADD R20, R20, 0x1, -R2.reuse ;  /* 0x0000000114149824 */ /* 0x100fe200078e0a02 */
[----:B------:R-:W-:Y:S01]  /*42b0*/  ISETP.GE.AND P1, PT, R19, RZ, PT ;  /* 0x000000ff1300720c */ /* 0x000fe20003f26270 */
[----:B0-----:R-:W-:Y:S02]  /*42c0*/  IMAD.MOV.U32 R5, RZ, RZ, R13 ;  /* 0x000000ffff057224 */ /* 0x001fe400078e000d */
[----:B------:R-:W-:Y:S01]  /*42d0*/  @!P6 IMAD.IADD R7, R7, 0x1, -R2 ;  /* 0x000000010707e824 */ /* 0x000fe200078e0a02 */
[C---:B------:R-:W-:Y:S01]  /*42e0*/  ISETP.GT.U32.AND P5, PT, R2.reuse, R20, PT ;  /* 0x000000140200720c */ /* 0x040fe20003fa4070 */
[----:B------:R-:W-:Y:S01]  /*42f0*/  @!P2 IMAD.MOV R5, RZ, RZ, -R5 ;  /* 0x000000ffff05a224 */ /* 0x000fe200078e0a05 */
[C---:B------:R-:W-:Y:S01]  /*4300*/  ISETP.GT.U32.AND P2, PT, R2.reuse, R17, PT ;  /* 0x000000110200720c */ /* 0x040fe20003f44070 */
[----:B------:R-:W-:Y:S01]  /*4310*/  IMAD.HI.U32 R6, R3, R9, RZ ;  /* 0x0000000903067227 */ /* 0x000fe200078e00ff */
[----:B------:R-:W-:-:S02]  /*4320*/  ISETP.GT.U32.AND P6, PT, R2, R7, PT ;  /* 0x000000070200720c */ /* 0x000fc40003fc4070 */
[----:B------:R0:W-:Y:S01]  /*4330*/  STL [R1+0x2b8], R5 ;  /* 0x0002b80501007387 */ /* 0x0001e20000100800 */
[----:B------:R-:W-:Y:S02]  /*4340*/  IMAD.MOV R14, RZ, RZ, -R14 ;  /* 0x000000ffff0e7224 */ /* 0x000fe400078e0a0e */
[----:B------:R-:W-:Y:S02]  /*4350*/  IMAD.MOV R6, RZ, RZ, -R6 ;  /* 0x000000ffff067224 */ /* 0x000fe400078e0a06 */
[----:B------:R-:W-:Y:S02]  /*4360*/  IMAD.MOV.U32 R11, RZ, RZ, R15 ;  /* 0x000000ffff0b7224 */ /* 0x000fe400078e000f */
[C---:B------:R-:W-:Y:S02]  /*4370*/  IMAD R16, R2.reuse, R14, R16 ;  /* 0x0000000e02107224 */ /* 0x040fe400078e0210 */
[----:B------:R-:W-:Y:S02]  /*4380*/  IMAD R6, R2, R6, R9 ;  /* 0x0000000602067224 */ /* 0x000fe400078e0209 */
[----:B0-----:R-:W-:-:S02]  /*4390*/  IMAD.MOV.U32 R5, RZ, RZ, R21 ;  /* 0x000000ffff057224 */ /* 0x001fc400078e0015 */
[----:B------:R-:W-:Y:S02]  /*43a0*/  VIADD R0, R28, 0x1b3 ;  /* 0x000001b31c007836 */ /* 0x000fe40000000000 */
[----:B------:R-:W-:Y:S01]  /*43b0*/  @!P0 IMAD.MOV R11, RZ, RZ, -R11 ;  /* 0x000000ffff0b8224 */ /* 0x000fe200078e0a0b */
[----:B------:R-:W-:Y:S01]  /*43c0*/  ISETP.GT.U32.AND P0, PT, R2, R6, PT ;  /* 0x000000060200720c */ /* 0x000fe20003f04070 */
[----:B------:R-:W-:Y:S01]  /*43d0*/  @!P4 IMAD.MOV R5, RZ, RZ, -R5 ;  /* 0x000000ffff05c224 */ /* 0x000fe200078e0a05 */
[----:B------:R-:W-:Y:S01]  /*43e0*/  IABS R14, R0 ;  /* 0x00000000000e7213 */ /* 0x000fe20000000000 */
[--C-:B------:R-:W-:Y:S01]  /*43f0*/  @!P5 IMAD.IADD R20, R20, 0x1, -R2.reuse ;  /* 0x000000011414d824 */ /* 0x100fe200078e0a02 */
[----:B------:R-:W-:Y:S01]  /*4400*/  ISETP.GT.U32.AND P5, PT, R2, R16, PT ;  /* 0x000000100200720c */ /* 0x000fe20003fa4070 */
[--C-:B------:R-:W-:Y:S01]  /*4410*/  @!P2 IMAD.IADD R17, R17, 0x1, -R2.reuse ;  /* 0x000000011111a824 */ /* 0x100fe200078e0a02 */
[----:B------:R0:W-:Y:S01]  /*4420*/  STL [R1+0x2bc], R11 ;  /* 0x0002bc0b01007387 */ /* 0x0001e20000100800 */
[----:B------:R-:W-:Y:S01]  /*4430*/  @!P6 IMAD.IADD R7, R7, 0x1, -R2 ;  /* 0x000000010707e824 */ /* 0x000fe200078e0a02 */
[----:B------:R-:W-:Y:S01]  /*4440*/  ISETP.GE.AND P4, PT, R10, RZ, PT ;  /* 0x000000ff0a00720c */ /* 0x000fe20003f86270 */
[----:B------:R-:W-:Y:S01]  /*4450*/  VIADD R9, R28, 0x1b2 ;  /* 0x000001b21c097836 */ /* 0x000fe20000000000 */
[----:B------:R1:W-:Y:S01]  /*4460*/  STL [R1+0x2c4], R5 ;  /* 0x0002c40501007387 */ /* 0x0003e20000100800 */
[----:B------:R-:W-:Y:S01]  /*4470*/  ISETP.GE.AND P6, PT, R8, RZ, PT ;  /* 0x000000ff0800720c */ /* 0x000fe20003fc6270 */
[----:B------:R-:W-:Y:S01]  /*4480*/  IMAD.HI.U32 R8, R3, R14, RZ ;  /* 0x0000000e03087227 */ /* 0x000fe200078e00ff */
[----:B------:R-:W-:-:S02]  /*4490*/  ISETP.GE.AND P2, PT, R18, RZ, PT ;  /* 0x000000ff1200720c */ /* 0x000fc40003f46270 */
[----:B------:R-:W-:Y:S01]  /*44a0*/  IABS R10, R9 ;  /* 0x00000009000a7213 */ /* 0x000fe20000000000 */
[----:B0-----:R-:W-:Y:S02]  /*44b0*/  IMAD.MOV.U32 R11, RZ, RZ, R20 ;  /* 0x000000ffff0b7224 */ /* 0x001fe400078e0014 */
[----:B------:R-:W-:Y:S02]  /*44c0*/  IMAD.MOV R8, RZ, RZ, -R8 ;  /* 0x000000ffff087224 */ /* 0x000fe400078e0a08 */
[----:B-1----:R-:W-:Y:S02]  /*44d0*/  IMAD.MOV.U32 R5, RZ, RZ, R17 ;  /* 0x000000ffff057224 */ /* 0x002fe400078e0011 */
[----:B------:R-:W-:Y:S02]  /*44e0*/  @!P1 IMAD.MOV R11, RZ, RZ, -R11 ;  /* 0x000000ffff0b9224 */ /* 0x000fe400078e0a0b */
[----:B------:R-:W-:Y:S01]  /*44f0*/  @!P3 IMAD.MOV R5, RZ, RZ, -R5 ;  /* 0x000000ffff05b224 */ /* 0x000fe200078e0a05 */
[----:B------:R-:W-:Y:S01]  /*4500*/  ISETP.GE.AND P3, PT, R9, RZ, PT ;  /* 0x000000ff0900720c */ /* 0x000fe20003f66270 */
[--C-:B------:R-:W-:Y:S01]  /*4510*/  @!P5 IMAD.IADD R16, R16, 0x1, -R2.reuse ;  /* 0x000000011010d824 */ /* 0x100fe200078e0a02 */
[----:B------:R-:W-:Y:S01]  /*4520*/  STL [R1+0x2c8], R11 ;  /* 0x0002c80b01007387 */ /* 0x000fe20000100800 */
[----:B------:R-:W-:Y:S01]  /*4530*/  @!P0 IMAD.IADD R6, R6, 0x1, -R2 ;  /* 0x0000000106068824 */ /* 0x000fe200078e0a02 */
[----:B------:R-:W-:Y:S01]  /*4540*/  ISETP.GE.AND P0, PT, R0, RZ, PT ;  /* 0x000000ff0000720c */ /* 0x000fe20003f06270 */
[C---:B------:R-:W-:Y:S01]  /*4550*/  IMAD R14, R2.reuse, R8, R14 ;  /* 0x00000008020e7224 */ /* 0x040fe200078e020e */
[----:B------:R0:W-:Y:S01]  /*4560*/  STL [R1+0x2cc], R5 ;  /* 0x0002cc0501007387 */ /* 0x0001e20000100800 */
[C---:B------:R-:W-:Y:S01]  /*4570*/  ISETP.GT.U32.AND P5, PT, R2.reuse, R16, PT ;  /* 0x000000100200720c */ /* 0x040fe20003fa4070 */
[----:B------:R-:W-:Y:S01]  /*4580*/  IMAD.HI.U32 R0, R3, R10, RZ ;  /* 0x0000000a03007227 */ /* 0x000fe200078e00ff */
[----:B------:R-:W-:-:S03]  /*4590*/  ISETP.GT.U32.AND P1, PT, R2, R6, PT ;  /* 0x000000060200720c */ /* 0x000fc60003f24070 */
[----:B------:R-:W-:Y:S02]  /*45a0*/  IMAD.MOV R0, RZ, RZ, -R0 ;  /* 0x000000ffff007224 */ /* 0x000fe400078e0a00 */
[----:B------:R-:W-:Y:S02]  /*45b0*/  VIADD R15, R28, 0x1b1 ;  /* 0x000001b11c0f7836 */ /* 0x000fe40000000000 */
[----:B0-----:R-:W-:Y:S02]  /*45c0*/  IMAD.MOV.U32 R5, RZ, RZ, R7 ;  /* 0x000000ffff057224 */ /* 0x001fe400078e0007 */
[C---:B------:R-:W-:Y:S02]  /*45d0*/  IMAD R17, R2.reuse, R0, R10 ;  /* 0x0000000002117224 */ /* 0x040fe400078e020a */
[----:B------:R-:W-:Y:S01]  /*45e0*/  @!P4 IMAD.MOV R5, RZ, RZ, -R5 ;  /* 0x000000ffff05c224 */ /* 0x000fe200078e0a05 */
[----:B------:R-:W-:Y:S01]  /*45f0*/  ISETP.GT.U32.AND P4, PT, R2, R14, PT ;  /* 0x0000000e0200720c */ /* 0x000fe20003f84070 */
[--C-:B------:R-:W-:Y:S01]  /*4600*/  @!P5 IMAD.IADD R16, R16, 0x1, -R2.reuse ;  /* 0x000000011010d824 */ /* 0x100fe200078e0a02 */
[----:B------:R-:W-:Y:S01]  /*4610*/  ISETP.GT.U32.AND P5, PT, R2, R17, PT ;  /* 0x000000110200720c */ /* 0x000fe20003fa4070 */
[----:B------:R-:W-:Y:S01]  /*4620*/  @!P1 IMAD.IADD R6, R6, 0x1, -R2 ;  /* 0x0000000106069824 */ /* 0x000fe200078e0a02 */
[----:B------:R-:W-:Y:S01]  /*4630*/  ISETP.GE.AND P1, PT, R15, RZ, PT ;  /* 0x000000ff0f00720c */ /* 0x000fe20003f26270 */
[----:B------:R0:W-:Y:S01]  /*4640*/  STL [R1+0x2d0], R5 ;  /* 0x0002d00501007387 */ /* 0x0001e20000100800 */
[----:B------:R-:W-:Y:S01]  /*4650*/  IABS R15, R15 ;  /* 0x0000000f000f7213 */ /* 0x000fe20000000000 */
[----:B------:R-:W-:-:S02]  /*4660*/  VIADD R0, R28, 0x1af ;  /* 0x000001af1c007836 */ /* 0x000fc40000000000 */
[----:B------:R-:W-:Y:S02]  /*4670*/  VIADD R7, R28, 0x1b0 ;  /* 0x000001b01c077836 */ /* 0x000fe40000000000 */
[----:B------:R-:W-:Y:S01]  /*4680*/  IMAD.HI.U32 R8, R3, R15, RZ ;  /* 0x0000000f03087227 */ /* 0x000fe200078e00ff */
[----:B------:R-:W-:Y:S02]  /*4690*/  IABS R10, R0 ;  /* 0x00000000000a7213 */ /* 0x000fe40000000000 */
[----:B------:R-:W-:Y:S01]  /*46a0*/  IABS R11, R7 ;  /* 0x00000007000b7213 */ /* 0x000fe20000000000 */
[----:B------:R-:W-:Y:S02]  /*46b0*/  @!P4 IMAD.IADD R14, R14, 0x1, -R2 ;  /* 0x000000010e0ec824 */ /* 0x000fe400078e0a02 */
[----:B0-----:R-:W-:Y:S02]  /*46c0*/  IMAD.MOV.U32 R5, RZ, RZ, R6 ;  /* 0x000000ffff057224 */ /* 0x001fe400078e0006 */
[----:B------:R-:W-:Y:S01]  /*46d0*/  IMAD.MOV R8, RZ, RZ, -R8 ;  /* 0x000000ffff087224 */ /* 0x000fe200078e0a08 */
[----:B------:R-:W-:Y:S01]  /*46e0*/  ISETP.GT.U32.AND P4, PT, R2, R14, PT ;  /* 0x0000000e0200720c */ /* 0x000fe20003f84070 */
[----:B------:R-:W-:Y:S01]  /*46f0*/  @!P2 IMAD.MOV R5, RZ, RZ, -R5 ;  /* 0x000000ffff05a224 */ /* 0x000fe200078e0a05 */
[----:B------:R-:W-:Y:S01]  /*4700*/  ISETP.GE.AND P2, PT, R7, RZ, PT ;  /* 0x000000ff0700720c */ /* 0x000fe20003f46270 */
[----:B------:R-:W-:-:S02]  /*4710*/  @!P5 IMAD.IADD R17, R17, 0x1, -R2 ;  /* 0x000000011111d824 */ /* 0x000fc400078e0a02 */
[C---:B------:R-:W-:Y:S01]  /*4720*/  IMAD R15, R2.reuse, R8, R15 ;  /* 0x00000008020f7224 */ /* 0x040fe200078e020f */
[----:B------:R0:W-:Y:S01]  /*4730*/  STL [R1+0x2d4], R5 ;  /* 0x0002d40501007387 */ /* 0x0001e20000100800 */
[----:B------:R-:W-:Y:S01]  /*4740*/  IMAD.HI.U32 R6, R3, R10, RZ ;  /* 0x0000000a03067227 */ /* 0x000fe200078e00ff */
[----:B------:R-:W-:-:S03]  /*4750*/  ISETP.GT.U32.AND P5, PT, R2, R17, PT ;  /* 0x000000110200720c */ /* 0x000fc60003fa4070 */
[----:B------:R-:W-:-:S04]  /*4760*/  IMAD.HI.U32 R7, R3, R11, RZ ;  /* 0x0000000b03077227 */ /* 0x000fc800078e00ff */
[----:B------:R-:W-:Y:S01]  /*4770*/  @!P4 IMAD.IADD R14, R14, 0x1, -R2 ;  /* 0x000000010e0ec824 */ /* 0x000fe200078e0a02 */
[----:B------:R-:W-:Y:S01]  /*4780*/  ISETP.GT.U32.AND P4, PT, R2, R15, PT ;  /* 0x0000000f0200720c */ /* 0x000fe20003f84070 */
[----:B0-----:R-:W-:Y:S02]  /*4790*/  IMAD.MOV.U32 R5, RZ, RZ, R16 ;  /* 0x000000ffff057224 */ /* 0x001fe400078e0010 */
[----:B------:R-:W-:Y:S02]  /*47a0*/  IMAD.MOV R6, RZ, RZ, -R6 ;  /* 0x000000ffff067224 */ /* 0x000fe400078e0a06 */
[----:B------:R-:W-:Y:S01]  /*47b0*/  @!P6 IMAD.MOV R5, RZ, RZ, -R5 ;  /* 0x000000ffff05e224 */ /* 0x000fe200078e0a05 */
[----:B------:R-:W-:Y:S01]  /*47c0*/  ISETP.GE.AND P6, PT, R0, RZ, PT ;  /* 0x000000ff0000720c */ /* 0x000fe20003fc6270 */
[----:B------:R-:W-:Y:S02]  /*47d0*/  IMAD.MOV R7, RZ, RZ, -R7 ;  /* 0x000000ffff077224 */ /* 0x000fe400078e0a07 */
[C---:B------:R-:W-:Y:S01]  /*47e0*/  IMAD R10, R2.reuse, R6, R10 ;  /* 0x00000006020a7224 */ /* 0x040fe200078e020a */
[----:B------:R0:W-:Y:S01]  /*47f0*/  STL [R1+0x2d8], R5 ;  /* 0x0002d80501007387 */ /* 0x0001e20000100800 */
[----:B------:R-:W-:-:S02]  /*4800*/  IMAD R11, R2, R7, R11 ;  /* 0x00000007020b7224 */ /* 0x000fc400078e020b */
[----:B------:R-:W-:Y:S02]  /*4810*/  VIADD R0, R28, 0x1ae ;  /* 0x000001ae1c007836 */ /* 0x000fe40000000000 */
[--C-:B------:R-:W-:Y:S01]  /*4820*/  @!P5 IMAD.IADD R17, R17, 0x1, -R2.reuse ;  /* 0x000000011111d824 */ /* 0x100fe200078e0a02 */
[----:B------:R-:W-:Y:S01]  /*4830*/  ISETP.GT.U32.AND P5, PT, R2, R11, PT ;  /* 0x0000000b0200720c */ /* 0x000fe20003fa4070 */
[----:B------:R-:W-:Y:S01]  /*4840*/  @!P4 IMAD.IADD R15, R15, 0x1, -R2 ;  /* 0x000000010f0fc824 */ /* 0x000fe200078e0a02 */
[----:B------:R-:W-:Y:S01]  /*4850*/  IABS R7, R0 ;  /* 0x0000000000077213 */ /* 0x000fe20000000000 */
[----:B------:R-:W-:Y:S02]  /*4860*/  VIADD R9, R28, 0x1ac ;  /* 0x000001ac1c097836 */ /* 0x000fe40000000000 */
[----:B0-----:R-:W-:Y:S01]  /*4870*/  IMAD.MOV.U32 R5, RZ, RZ, R14 ;  /* 0x000000ffff057224 */ /* 0x001fe200078e000e */
[----:B------:R-:W-:Y:S01]  /*4880*/  ISETP.GT.U32.AND P4, PT, R2, R15, PT ;  /* 0x0000000f0200720c */ /* 0x000fe20003f84070 */
[----:B------:R-:W-:Y:S01]  /*4890*/  IMAD.HI.U32 R14, R3, R7, RZ ;  /* 0x00000007030e7227 */ /* 0x000fe200078e00ff */
[----:B------:R-:W-:-:S03]  /*48a0*/  IABS R13, R9 ;  /* 0x00000009000d7213 */ /* 0x000fc60000000000 */
[----:B------:R-:W-:Y:S01]  /*48b0*/  @!P0 IMAD.MOV R5, RZ, RZ, -R5 ;  /* 0x000000ffff058224 */ /* 0x000fe200078e0a05 */
[----:B------:R-:W-:Y:S01]  /*48c0*/  ISETP.GT.U32.AND P0, PT, R2, R10, PT ;  /* 0x0000000a0200720c */ /* 0x000fe20003f04070 */
[----:B------:R-:W-:Y:S02]  /*48d0*/  IMAD.MOV R14, RZ, RZ, -R14 ;  /* 0x000000ffff0e7224 */ /* 0x000fe400078e0a0e */
[--C-:B------:R-:W-:Y:S01]  /*48e0*/  @!P5 IMAD.IADD R11, R11, 0x1, -R2.reuse ;  /* 0x000000010b0bd824 */ /* 0x100fe200078e0a02 */
[----:B------:R0:W-:Y:S01]  /*48f0*/  STL [R1+0x2dc], R5 ;  /* 0x0002dc0501007387 */ /* 0x0001e20000100800 */
[C---:B------:R-:W-:Y:S02]  /*4900*/  VIADD R12, R28.reuse, 0x1ad ;  /* 0x000001ad1c0c7836 */ /* 0x040fe40000000000 */
[----:B------:R-:W-:Y:S01]  /*4910*/  VIADD R6, R28, 0x1ab ;  /* 0x000001ab1c067836 */ /* 0x000fe20000000000 */
[----:B------:R-:W-:Y:S01]  /*4920*/  ISETP.GT.U32.AND P5, PT, R2, R11, PT ;  /* 0x0000000b0200720c */ /* 0x000fe20003fa4070 */
[----:B------:R-:W-:Y:S01]  /*4930*/  @!P4 IMAD.IADD R15, R15, 0x1, -R2 ;  /* 0x000000010f0fc824 */ /* 0x000fe200078e0a02 */
[----:B------:R-:W-:-:S02]  /*4940*/  IABS R16, R12 ;  /* 0x0000000c00107213 */ /* 0x000fc40000000000 */
[----:B------:R-:W-:Y:S01]  /*4950*/  IABS R8, R6 ;  /* 0x0000000600087213 */ /* 0x000fe20000000000 */
[----:B------:R-:W-:Y:S02]  /*4960*/  @!P0 IMAD.IADD R10, R10, 0x1, -R2 ;  /* 0x000000010a0a8824 */ /* 0x000fe400078e0a02 */
[----:B0-----:R-:W-:Y:S02]  /*4970*/  IMAD.MOV.U32 R5, RZ, RZ, R17 ;  /* 0x000000ffff057224 */ /* 0x001fe400078e0011 */
[----:B------:R-:W-:Y:S01]  /*4980*/  IMAD.HI.U32 R17, R3, R16, RZ ;  /* 0x0000001003117227 */ /* 0x000fe200078e00ff */
[----:B------:R-:W-:-:S03]  /*4990*/  ISETP.GT.U32.AND P0, PT, R2, R10, PT ;  /* 0x0000000a0200720c */ /* 0x000fc60003f04070 */
[----:B------:R-:W-:Y:S01]  /*49a0*/  @!P3 IMAD.MOV R5, RZ, RZ, -R5 ;  /* 0x000000ffff05b224 */ /* 0x000fe200078e0a05 */
[----:B------:R-:W-:Y:S01]  /*49b0*/  ISETP.GE.AND P3, PT, R0, RZ, PT ;  /* 0x000000ff0000720c */ /* 0x000fe20003f66270 */
[C---:B------:R-:W-:Y:S02]  /*49c0*/  IMAD R0, R2.reuse, R14, R7 ;  /* 0x0000000e02007224 */ /* 0x040fe400078e0207 */
[C---:B------:R-:W-:Y:S01]  /*49d0*/  IMAD.HI.U32 R7, R3.reuse, R13, RZ ;  /* 0x0000000d03077227 */ /* 0x040fe200078e00ff */
[----:B------:R0:W-:Y:S02]  /*49e0*/  STL [R1+0x2e0], R5 ;  /* 0x0002e00501007387 */ /* 0x0001e40000100800 */
[----:B------:R-:W-:Y:S01]  /*49f0*/  ISETP.GT.U32.AND P4, PT, R2, R0, PT ;  /* 0x000000000200720c */ /* 0x000fe20003f84070 */
[----:B------:R-:W-:-:S04]  /*4a00*/  IMAD.HI.U32 R14, R3, R8, RZ ;  /* 0x00000008030e7227 */ /* 0x000fc800078e00ff */
[----:B------:R-:W-:Y:S02]  /*4a10*/  IMAD.MOV R7, RZ, RZ, -R7 ;  /* 0x000000ffff077224 */ /* 0x000fe400078e0a07 */
[----:B------:R-:W-:Y:S02]  /*4a20*/  IMAD.MOV R17, RZ, RZ, -R17 ;  /* 0x000000ffff117224 */ /* 0x000fe400078e0a11 */
[----:B0-----:R-:W-:Y:S02]  /*4a30*/  IMAD.MOV.U32 R5, RZ, RZ, R15 ;  /* 0x000000ffff057224 */ /* 0x001fe400078e000f */
[----:B------:R-:W-:Y:S02]  /*4a40*/  IMAD.MOV R14, RZ, RZ, -R14 ;  /* 0x000000ffff0e7224 */ /* 0x000fe400078e0a0e */
[----:B------:R-:W-:Y:S02]  /*4a50*/  @!P1 IMAD.MOV R5, RZ, RZ, -R5 ;  /* 0x000000ffff059224 */ /* 0x000fe400078e0a05 */
[----:B------:R-:W-:-:S02]  /*4a60*/  IMAD R13, R2, R7, R13 ;  /* 0x00000007020d7224 */ /* 0x000fc400078e020d */
[--C-:B------:R-:W-:Y:S01]  /*4a70*/  @!P0 IMAD.IADD R10, R10, 0x1, -R2.reuse ;  /* 0x000000010a0a8824 */ /* 0x100fe200078e0a02 */
[----:B------:R0:W-:Y:S01]  /*4a80*/  STL [R1+0x2e4], R5 ;  /* 0x0002e40501007387 */ /* 0x0001e20000100800 */
[----:B------:R-:W-:Y:S01]  /*4a90*/  VIADD R7, R28, 0x1aa ;  /* 0x000001aa1c077836 */ /* 0x000fe20000000000 */
[----:B------:R-:W-:Y:S01]  /*4aa0*/  ISETP.GT.U32.AND P0, PT, R2, R13, PT ;  /* 0x0000000d0200720c */ /* 0x000fe20003f04070 */
[----:B------:R-:W-:Y:S01]  /*4ab0*/  @!P5 IMAD.IADD R11, R11, 0x1, -R2 ;  /* 0x000000010b0bd824 */ /* 0x000fe200078e0a02 */
[----:B------:R-:W-:Y:S01]  /*4ac0*/  ISETP.GE.AND P5, PT, R12, RZ, PT ;  /* 0x000000ff0c00720c */ /* 0x000fe20003fa6270 */
[C---:B------:R-:W-:Y:S02]  /*4ad0*/  IMAD R12, R2.reuse, R17, R16 ;  /* 0x00000011020c7224 */ /* 0x040fe400078e0210 */
[----:B------:R-:W-:Y:S01]  /*4ae0*/  IMAD R8, R2, R14, R8 ;  /* 0x0000000e02087224 */ /* 0x000fe200078e0208 */
[----:B------:R-:W-:Y:S01]  /*4af0*/  IABS R14, R7 ;  /* 0x00000007000e7213 */ /* 0x000fe20000000000 */
[----:B------:R-:W-:Y:S01]  /*4b00*/  @!P4 IMAD.IADD R0, R0, 0x1, -R2 ;  /* 0x000000010000c824 */ /* 0x000fe200078e0a02 */
[----:B------:R-:W-:Y:S01]  /*4b10*/  ISETP.GT.U32.AND P1, PT, R2, R12, PT ;  /* 0x0000000c0200720c */ /* 0x000fe20003f24070 */
[----:B0-----:R-:W-:-:S02]  /*4b20*/  IMAD.MOV.U32 R5, RZ, RZ, R10 ;  /* 0x000000ffff057224 */ /* 0x001fc400078e000a */
[----:B------:R-:W-:Y:S01]  /*4b30*/  IMAD.MOV.U32 R15, RZ, RZ, R11 ;  /* 0x000000ffff0f7224 */ /* 0x000fe200078e000b */
[C---:B------:R-:W-:Y:S01]  /*4b40*/  ISETP.GT.U32.AND P4, PT, R2.reuse, R0, PT ;  /* 0x000000000200720c */ /* 0x040fe20003f84070 */
[----:B------:R-:W-:Y:S01]  /*4b50*/  @!P6 IMAD.MOV R5, RZ, RZ, -R5 ;  /* 0x000000ffff05e224 */ /* 0x000fe200078e0a05 */
[----:B------:R-:W-:Y:S01]  /*4b60*/  ISETP.GT.U32.AND P6, PT, R2, R8, PT ;  /* 0x000000080200720c */ /* 0x000fe20003fc4070 */
[----:B------:R-:W-:Y:S02]  /*4b70*/  IMAD.MOV.U32 R11, RZ, RZ, R14 ;  /* 0x000000ffff0b7224 */ /* 0x000fe400078e000e */
[----:B------:R-:W-:Y:S01]  /*4b80*/  @!P2 IMAD.MOV R15, RZ, RZ, -R15 ;  /* 0x000000ffff0fa224 */ /* 0x000fe200078e0a0f */
[----:B------:R-:W-:Y:S01]  /*4b90*/  ISETP.GE.AND P2, PT, R9, RZ, PT ;  /* 0x000000ff0900720c */ /* 0x000fe20003f46270 */
[----:B------:R-:W-:Y:S02]  /*4ba0*/  VIADD R9, R28, 0x1a9 ;  /* 0x000001a91c097836 */ /* 0x000fe40000000000 */
[----:B------:R-:W-:Y:S01]  /*4bb0*/  IMAD.HI.U32 R10, R3, R11, RZ ;  /* 0x0000000b030a7227 */ /* 0x000fe200078e00ff */
[----:B------:R-:W-:Y:S02]  /*4bc0*/  STL [R1+0x2ec], R15 ;  /* 0x0002ec0f01007387 */ /* 0x000fe40000100800 */
[----:B------:R-:W-:Y:S01]  /*4bd0*/  IABS R14, R9 ;  /* 0x00000009000e7213 */ /* 0x000fe20000000000 */
[----:B------:R-:W-:Y:S01]  /*4be0*/  @!P0 IMAD.IADD R13, R13, 0x1, -R2 ;  /* 0x000000010d0d8824 */ /* 0x000fe200078e0a02 */
[----:B------:R0:W-:Y:S01]  /*4bf0*/  STL [R1+0x2f0], R5 ;  /* 0x0002f00501007387 */ /* 0x0001e20000100800 */
[----:B------:R-:W-:-:S02]  /*4c00*/  IMAD.MOV R10, RZ, RZ, -R10 ;  /* 0x000000ffff0a7224 */ /* 0x000fc400078e0a0a */
[--C-:B------:R-:W-:Y:S01]  /*4c10*/  @!P1 IMAD.IADD R12, R12, 0x1, -R2.reuse ;  /* 0x000000010c0c9824 */ /* 0x100fe200078e0a02 */
[----:B------:R-:W-:Y:S01]  /*4c20*/  ISETP.GE.AND P1, PT, R7, RZ, PT ;  /* 0x000000ff0700720c */ /* 0x000fe20003f26270 */
[--C-:B------:R-:W-:Y:S01]  /*4c30*/  @!P6 IMAD.IADD R8, R8, 0x1, -R2.reuse ;  /* 0x000000010808e824 */ /* 0x100fe200078e0a02 */
[----:B------:R-:W-:Y:S01]  /*4c40*/  ISETP.GT.U32.AND P6, PT, R2, R13, PT ;  /* 0x0000000d0200720c */ /* 0x000fe20003fc4070 */
[----:B------:R-:W-:Y:S01]  /*4c50*/  @!P4 IMAD.IADD R0, R0, 0x1, -R2 ;  /* 0x000000010000c824 */ /* 0x000fe200078e0a02 */
[C---:B------:R-:W-:Y:S01]  /*4c60*/  ISETP.GT.U32.AND P0, PT, R2.reuse, R12, PT ;  /* 0x0000000c0200720c */ /* 0x040fe20003f04070 */
[----:B------:R-:W-:Y:S01]  /*4c70*/  IMAD R11, R2, R10, R11 ;  /* 0x0000000a020b7224 */ /* 0x000fe200078e020b */
[----:B------:R-:W-:Y:S01]  /*4c80*/  ISETP.GE.AND P4, PT, R6, RZ, PT ;  /* 0x000000ff0600720c */ /* 0x000fe20003f86270 */
[----:B------:R-:W-:-:S04]  /*4c90*/  IMAD.HI.U32 R10, R3, R14, RZ ;  /* 0x0000000e030a7227 */ /* 0x000fc800078e00ff */
[----:B0-----:R-:W-:Y:S02]  /*4ca0*/  IMAD.MOV.U32 R5, RZ, RZ, R0 ;  /* 0x000000ffff057224 */ /* 0x001fe400078e0000 */
[----:B------:R-:W-:Y:S02]  /*4cb0*/  IMAD.MOV R10, RZ, RZ, -R10 ;  /* 0x000000ffff0a7224 */ /* 0x000fe400078e0a0a */
[----:B------:R-:W-:Y:S01]  /*4cc0*/  @!P3 IMAD.MOV R5, RZ, RZ, -R5 ;  /* 0x000000ffff05b224 */ /* 0x000fe200078e0a05 */
[C---:B------:R-:W-:Y:S01]  /*4cd0*/  ISETP.GT.U32.AND P3, PT, R2.reuse, R8, PT ;  /* 0x000000080200720c */ /* 0x040fe20003f64070 */
[----:B------:R-:W-:Y:S02]  /*4ce0*/  IMAD R14, R2, R10, R14 ;  /* 0x0000000a020e7224 */ /* 0x000fe400078e020e */
[----:B------:R-:W-:Y:S01]  /*4cf0*/  @!P6 IMAD.IADD R13, R13, 0x1, -R2 ;  /* 0x000000010d0de824 */ /* 0x000fe200078e0a02 */
[----:B------:R0:W-:Y:S01]  /*4d00*/  STL [R1+0x2f4], R5 ;  /* 0x0002f40501007387 */ /* 0x0001e20000100800 */
[----:B------:R-:W-:Y:S01]  /*4d10*/  VIADD R6, R28, 0x1a6 ;  /* 0x000001a61c067836 */ /* 0x000fe20000000000 */
[----:B------:R-:W-:Y:S01]  /*4d20*/  ISETP.GT.U32.AND P6, PT, R2, R14, PT ;  /* 0x0000000e0200720c */ /* 0x000fe20003fc4070 */
[----:B------:R-:W-:-:S02]  /*4d30*/  VIADD R7, R28, 0x1a8 ;  /* 0x000001a81c077836 */ /* 0x000fc40000000000 */
[--C-:B------:R-:W-:Y:S01]  /*4d40*/  @!P0 IMAD.IADD R12, R12, 0x1, -R2.reuse ;  /* 0x000000010c0c8824 */ /* 0x100fe200078e0a02 */
[----:B------:R-:W-:Y:S01]  /*4d50*/  ISETP.GT.U32.AND P0, PT, R2, R11, PT ;  /* 0x0000000b0200720c */ /* 0x000fe20003f04070 */
[----:B------:R-:W-:Y:S01]  /*4d60*/  VIADD R0, R28, 0x1a7 ;  /* 0x000001a71c007836 */ /* 0x000fe20000000000 */
[----:B------:R-:W-:Y:S01]  /*4d70*/  IABS R16, R6 ;  /* 0x0000000600107213 */ /* 0x000fe20000000000 */
[----:B------:R-:W-:Y:S01]  /*4d80*/  @!P3 IMAD.IADD R8, R8, 0x1, -R2 ;  /* 0x000000010808b824 */ /* 0x000fe200078e0a02 */
[----:B------:R-:W-:Y:S01]  /*4d90*/  IABS R15, R7 ;  /* 0x00000007000f7213 */ /* 0x000fe20000000000 */
[----:B0-----:R-:W-:Y:S01]  /*4da0*/  IMAD.MOV.U32 R5, RZ, RZ, R12 ;  /* 0x000000ffff057224 */ /* 0x001fe200078e000c */
[----:B------:R-:W-:Y:S01]  /*4db0*/  ISETP.GE.AND P3, PT, R9, RZ, PT ;  /* 0x000000ff0900720c */ /* 0x000fe20003f66270 */
[----:B------:R-:W-:Y:S01]  /*4dc0*/  IMAD.MOV.U32 R9, RZ, RZ, R16 ;  /* 0x000000ffff097224 */ /* 0x000fe200078e0010 */
[----:B------:R-:W-:Y:S01]  /*4dd0*/  IABS R10, R0 ;  /* 0x00000000000a7213 */ /* 0x000fe20000000000 */
[----:B------:R-:W-:-:S04]  /*4de0*/  IMAD.HI.U32 R16, R3, R15, RZ ;  /* 0x0000000f03107227 */ /* 0x000fc800078e00ff */
[----:B------:R-:W-:Y:S02]  /*4df0*/  @!P6 IMAD.IADD R14, R14, 0x1, -R2 ;  /* 0x000000010e0ee824 */ /* 0x000fe400078e0a02 */
[----:B------:R-:W-:-:S03]  /*4e00*/  IMAD.HI.U32 R17, R3, R10, RZ ;  /* 0x0000000a03117227 */ /* 0x000fc600078e00ff */
[C---:B------:R-:W-:Y:S01]  /*4e10*/  ISETP.GT.U32.AND P6, PT, R2.reuse, R14, PT ;  /* 0x0000000e0200720c */ /* 0x040fe20003fc4070 */
[----:B------:R-:W-:Y:S02]  /*4e20*/  IMAD.MOV R16, RZ, RZ, -R16 ;  /* 0x000000ffff107224 */ /* 0x000fe400078e0a10 */
[----:B------:R-:W-:Y:S01]  /*4e30*/  @!P0 IMAD.IADD R11, R11, 0x1, -R2 ;  /* 0x000000010b0b8824 */ /* 0x000fe200078e0a02 */
[----:B------:R-:W-:Y:S01]  /*4e40*/  ISETP.GE.AND P0, PT, R7, RZ, PT ;  /* 0x000000ff0700720c */ /* 0x000fe20003f06270 */
[----:B------:R-:W-:Y:S02]  /*4e50*/  @!P5 IMAD.MOV R5, RZ, RZ, -R5 ;  /* 0x000000ffff05d224 */ /* 0x000fe400078e0a05 */
[----:B------:R-:W-:Y:S01]  /*4e60*/  IMAD.HI.U32 R7, R3, R9, RZ ;  /* 0x0000000903077227 */ /* 0x000fe200078e00ff */
[----:B------:R-:W-:Y:S02]  /*4e70*/  ISETP.GT.U32.AND P5, PT, R2, R11, PT ;  /* 0x0000000b0200720c */ /* 0x000fe40003fa4070 */
[----:B------:R0:W-:Y:S01]  /*4e80*/  STL [R1+0x2f8], R5 ;  /* 0x0002f80501007387 */ /* 0x0001e20000100800 */
[----:B------:R-:W-:-:S02]  /*4e90*/  IMAD.MOV R12, RZ, RZ, -R17 ;  /* 0x000000ffff0c7224 */ /* 0x000fc400078e0a11 */
[C---:B------:R-:W-:Y:S02]  /*4ea0*/  IMAD R15, R2.reuse, R16, R15 ;  /* 0x00000010020f7224 */ /* 0x040fe400078e020f */
[----:B------:R-:W-:Y:S02]  /*4eb0*/  IMAD.MOV R7, RZ, RZ, -R7 ;  /* 0x000000ffff077224 */ /* 0x000fe400078e0a07 */
[C---:B------:R-:W-:Y:S02]  /*4ec0*/  IMAD R10, R2.reuse, R12, R10 ;  /* 0x0000000c020a7224 */ /* 0x040fe400078e020a */
[----:B------:R-:W-:Y:S01]  /*4ed0*/  @!P2 IMAD.MOV R13, RZ, RZ, -R13 ;  /* 0x000000ffff0da224 */ /* 0x000fe200078e0a0d */
[C---:B------:R-:W-:Y:S01]  /*4ee0*/  ISETP.GT.U32.AND P2, PT, R2.reuse, R15, PT ;  /* 0x0000000f0200720c */ /* 0x040fe20003f44070 */
[----:B0-----:R-:W-:Y:S02]  /*4ef0*/  IMAD.MOV.U32 R5, RZ, RZ, R8 ;  /* 0x000000ffff057224 */ /* 0x001fe400078e0008 */
[C---:B------:R-:W-:Y:S01]  /*4f00*/  IMAD R9, R2.reuse, R7, R9 ;  /* 0x0000000702097224 */ /* 0x040fe200078e0209 */
[----:B------:R-:W-:Y:S01]  /*4f10*/  STL [R1+0x2fc], R13 ;  /* 0x0002fc0d01007387 */ /* 0x000fe20000100800 */
[----:B------:R-:W-:Y:S01]  /*4f20*/  @!P4 IMAD.MOV R5, RZ, RZ, -R5 ;  /* 0x000000ffff05c224 */ /* 0x000fe200078e0a05 */
[----:B------:R-:W-:Y:S01]  /*4f30*/  ISETP.GT.U32.AND P4, PT, R2, R10, PT ;  /* 0x0000000a0200720c */ /* 0x000fe20003f84070 */
[--C-:B------:R-:W-:Y:S01]  /*4f40*/  @!P6 IMAD.IADD R14, R14, 0x1, -R2.reuse ;  /* 0x000000010e0ee824 */ /* 0x100fe200078e0a02 */
[----:B------:R-:W-:Y:S01]  /*4f50*/  ISETP.GT.U32.AND P6, PT, R2, R9, PT ;  /* 0x000000090200720c */ /* 0x000fe20003fc4070 */
[----:B------:R-:W-:Y:S01]  /*4f60*/  VIADD R16, R28, 0x1a5 ;  /* 0x000001a51c107836 */ /* 0x000fe20000000000 */
[----:B------:R0:W-:Y:S01]  /*4f70*/  STL [R1+0x300], R5 ;  /* 0x0003000501007387 */ /* 0x0001e20000100800 */
[--C-:B------:R-:W-:Y:S01]  /*4f80*/  @!P5 IMAD.IADD R11, R11, 0x1, -R2.reuse ;  /* 0x000000010b0bd824 */ /* 0x100fe200078e0a02 */
[----:B------:R-:W-:Y:S01]  /*4f90*/  ISETP.GE.AND P5, PT, R0, RZ, PT ;  /* 0x000000ff0000720c */ /* 0x000fe20003fa6270 */
[----:B------:R-:W-:Y:S01]  /*4fa0*/  VIADD R0, R28, 0x1a4 ;  /* 0x000001a41c007836 */ /* 0x000fe20000000000 */
[----:B------:R-:W-:Y:S01]  /*4fb0*/  IABS R7, R16 ;  /* 0x0000001000077213 */ /* 0x000fe20000000000 */
[--C-:B------:R-:W-:Y:S01]  /*4fc0*/  @!P2 IMAD.IADD R15, R15, 0x1, -R2.reuse ;  /* 0x000000010f0fa824 */ /* 0x100fe200078e0a02 */
[----:B------:R-:W-:Y:S01]  /*4fd0*/  ISETP.GE.AND P2, PT, R6, RZ, PT ;  /* 0x000000ff0600720c */ /* 0x000fe20003f46270 */
[----:B------:R-:W-:Y:S01]  /*4fe0*/  VIADD R12, R28, 0x1a3 ;  /* 0x000001a31c0c7836 */ /* 0x000fe20000000000 */
[----:B------:R-:W-:Y:S01]  /*4ff0*/  IABS R8, R0 ;  /* 0x0000000000087213 */ /* 0x000fe20000000000 */
[----:B------:R-:W-:Y:S01]  /*5000*/  @!P4 IMAD.IADD R10, R10, 0x1, -R2 ;  /* 0x000000010a0ac824 */ /* 0x000fe200078e0a02 */
[----:B------:R-:W-:Y:S01]  /*5010*/  ISETP.GT.U32.AND P4, PT, R2, R15, PT ;  /* 0x0000000f0200720c */ /* 0x000fe20003f84070 */
[----:B------:R-:W-:Y:S01]  /*5020*/  IMAD.HI.U32 R6, R3, R7, RZ ;  /* 0x0000000703067227 */ /* 0x000fe200078e00ff */
[----:B------:R-:W-:-:S03]  /*5030*/  IABS R18, R12 ;  /* 0x0000000c00127213 */ /* 0x000fc60000000000 */
[----:B------:R-:W-:Y:S01]  /*5040*/  @!P6 IMAD.IADD R9, R9, 0x1, -R2 ;  /* 0x000000010909e824 */ /* 0x000fe200078e0a02 */
[----:B------:R-:W-:Y:S01]  /*5050*/  ISETP.GT.U32.AND P6, PT, R2, R10, PT ;  /* 0x0000000a0200720c */ /* 0x000fe20003fc4070 */
[----:B0-----:R-:W-:Y:S02]  /*5060*/  IMAD.MOV.U32 R5, RZ, RZ, R11 ;  /* 0x000000ffff057224 */ /* 0x001fe400078e000b */
[----:B------:R-:W-:Y:S02]  /*5070*/  IMAD.MOV R6, RZ, RZ, -R6 ;  /* 0x000000ffff067224 */ /* 0x000fe400078e0a06 */
[----:B------:R-:W-:-:S04]  /*5080*/  IMAD.HI.U32 R11, R3, R8, RZ ;  /* 0x00000008030b7227 */ /* 0x000fc800078e00ff */
[C---:B------:R-:W-:Y:S02]  /*5090*/  IMAD R7, R2.reuse, R6, R7 ;  /* 0x0000000602077224 */ /* 0x040fe400078e0207 */
[----:B------:R-:W-:Y:S02]  /*50a0*/  IMAD.MOV R11, RZ, RZ, -R11 ;  /* 0x000000ffff0b7224 */ /* 0x000fe400078e0a0b */
[----:B------:R-:W-:Y:S01]  /*50b0*/  @!P4 IMAD.IADD R15, R15, 0x1, -R2 ;  /* 0x000000010f0fc824 */ /* 0x000fe200078e0a02 */
[C---:B------:R-:W-:Y:S01]  /*50c0*/  ISETP.GT.U32.AND P4, PT, R2.reuse, R7, PT ;  /* 0x000000070200720c */ /* 0x040fe20003f84070 */
[----:B------:R-:W-:Y:S02]  /*50d0*/  IMAD R8, R2, R11, R8 ;  /* 0x0000000b02087224 */ /* 0x000fe400078e0208 */
[--C-:B------:R-:W-:Y:S02]  /*50e0*/  @!P6 IMAD.IADD R10, R10, 0x1, -R2.reuse ;  /* 0x000000010a0ae824 */ /* 0x100fe400078e0a02 */
[----:B------:R-:W-:Y:S01]  /*50f0*/  @!P1 IMAD.MOV R5, RZ, RZ, -R5 ;  /* 0x000000ffff059224 */ /* 0x000fe200078e0a05 */
[----:B------:R-:W-:Y:S01]  /*5100*/  ISETP.GT.U32.AND P6, PT, R2, R8, PT ;  /* 0x000000080200720c */ /* 0x000fe20003fc4070 */
[----:B------:R-:W-:Y:S01]  /*5110*/  VIADD R6, R28, 0x1a2 ;  /* 0x000001a21c067836 */ /* 0x000fe20000000000 */
[----:B------:R-:W-:Y:S01]  /*5120*/  ISETP.GT.U32.AND P1, PT, R2, R9, PT ;  /* 0x000000090200720c */ /* 0x000fe20003f24070 */
[----:B------:R-:W-:Y:S01]  /*5130*/  IMAD.HI.U32 R19, R3, R18, RZ ;  /* 0x0000001203137227 */ /* 0x000fe200078e00ff */
[----:B------:R0:W-:Y:S02]  /*5140*/  STL [R1+0x304], R5 ;  /* 0x0003040501007387 */ /* 0x0001e40000100800 */
[----:B------:R-:W-:Y:S01]  /*5150*/  IABS R11, R6 ;  /* 0x00000006000b7213 */ /* 0x000fe20000000000 */
[----:B------:R-:W-:Y:S01]  /*5160*/  @!P4 IMAD.IADD R7, R7, 0x1, -R2 ;  /* 0x000000010707c824 */ /* 0x000fe200078e0a02 */
[----:B------:R-:W-:Y:S01]  /*5170*/  ISETP.GE.AND P4, PT, R0, RZ, PT ;  /* 0x000000ff0000720c */ /* 0x000fe20003f86270 */
[----:B------:R-:W-:-:S02]  /*5180*/  @!P3 IMAD.MOV R14, RZ, RZ, -R14 ;  /* 0x000000ffff0eb224 */ /* 0x000fc400078e0a0e */
[----:B------:R-:W-:Y:S02]  /*5190*/  IMAD.MOV R19, RZ, RZ, -R19 ;  /* 0x000000ffff137224 */ /* 0x000fe400078e0a13 */
[----:B------:R-:W-:Y:S01]  /*51a0*/  @!P6 IMAD.IADD R8, R8, 0x1, -R2 ;  /* 0x000000010808e824 */ /* 0x000fe200078e0a02 */
[----:B------:R-:W-:Y:S01]  /*51b0*/  ISETP.GT.U32.AND P6, PT, R2, R7, PT ;  /* 0x000000070200720c */ /* 0x000fe20003fc4070 */
[----:B0-----:R-:W-:Y:S01]  /*51c0*/  IMAD.MOV.U32 R5, RZ, RZ, R15 ;  /* 0x000000ffff057224 */ /* 0x001fe200078e000f */
[----:B------:R-:W-:Y:S01]  /*51d0*/  STL [R1+0x318], R14 ;  /* 0x0003180e01007387 */ /* 0x000fe20000100800 */
[----:B------:R-:W-:-:S04]  /*51e0*/  IMAD.HI.U32 R17, R3, R11, RZ ;  /* 0x0000000b03117227 */ /* 0x000fc800078e00ff */
[----:B------:R-:W-:Y:S01]  /*51f0*/  @!P0 IMAD.MOV R5, RZ, RZ, -R5 ;  /* 0x000000ffff058224 */ /* 0x000fe200078e0a05 */
[----:B------:R-:W-:Y:S01]  /*5200*/  ISETP.GT.U32.AND P0, PT, R2, R8, PT ;  /* 0x000000080200720c */ /* 0x000fe20003f04070 */
[----:B------:R-:W-:Y:S01]  /*5210*/  @!P1 IMAD.IADD R9, R9, 0x1, -R2 ;  /* 0x0000000109099824 */ /* 0x000fe200078e0a02 */
[----:B------:R-:W-:Y:S01]  /*5220*/  ISETP.GE.AND P1, PT, R16, RZ, PT ;  /* 0x000000ff1000720c */ /* 0x000fe20003f26270 */
[----:B------:R-:W-:Y:S01]  /*5230*/  IMAD R0, R2, R19, R18 ;  /* 0x0000001302007224 */ /* 0x000fe200078e0212 */
[----:B------:R0:W-:Y:S01]  /*5240*/  STL [R1+0x314], R5 ;  /* 0x0003140501007387 */ /* 0x0001e20000100800 */
[----:B------:R-:W-:Y:S02]  /*5250*/  IMAD.MOV R17, RZ, RZ, -R17 ;  /* 0x000000ffff117224 */ /* 0x000fe400078e0a11 */
[----:B------:R-:W-:Y:S01]  /*5260*/  VIADD R13, R28, 0x1a1 ;  /* 0x000001a11c0d7836 */ /* 0x000fe20000000000 */
[C---:B------:R-:W-:Y:S01]  /*5270*/  ISETP.GT.U32.AND P3, PT, R2.reuse, R0, PT ;  /* 0x000000000200720c */ /* 0x040fe20003f64070 */
[----:B------:R-:W-:-:S02]  /*5280*/  IMAD R11, R2, R17, R11 ;  /* 0x00000011020b7224 */ /* 0x000fc400078e020b */
[----:B------:R-:W-:Y:S01]  /*5290*/  @!P5 IMAD.MOV R10, RZ, RZ, -R10 ;  /* 0x000000ffff0ad224 */ /* 0x000fe200078e0a0a */
[----:B------:R-:W-:Y:S01]  /*52a0*/  IABS R16, R13 ;  /* 0x0000000d00107213 */ /* 0x000fe20000000000 */
[----:B------:R-:W-:Y:S01]  /*52b0*/  @!P6 IMAD.IADD R7, R7, 0x1, -R2 ;  /* 0x000000010707e824 */ /* 0x000fe200078e0a02 */
[----:B------:R-:W-:Y:S01]  /*52c0*/  ISETP.GT.U32.AND P6, PT, R2, R11, PT ;  /* 0x0000000b0200720c */ /* 0x000fe20003fc4070 */
[----:B0-----:R-:W-:Y:S01]  /*52d0*/  IMAD.MOV.U32 R5, RZ, RZ, R9 ;  /* 0x000000ffff057224 */ /* 0x001fe200078e0009 */
[----:B------:R0:W-:Y:S01]  /*52e0*/  STL [R1+0x31c], R10 ;  /* 0x00031c0a01007387 */ /* 0x0001e20000100800 */
[----:B------:R-:W-:Y:S01]  /*52f0*/  IMAD.HI.U32 R9, R3, R16, RZ ;  /* 0x0000001003097227 */ /* 0x000fe200078e00ff */
[----:B------:R-:W-:-:S03]  /*5300*/  ISETP.GE.AND P5, PT, R12, RZ, PT ;  /* 0x000000ff0c00720c */ /* 0x000fc60003fa6270 */
[----:B------:R-:W-:Y:S01]  /*5310*/  @!P2 IMAD.MOV R5, RZ, RZ, -R5 ;  /* 0x000000ffff05a224 */ /* 0x000fe200078e0a05 */
[----:B------:R-:W-:Y:S01]  /*5320*/  ISETP.GE.AND P2, PT, R6, RZ, PT ;  /* 0x000000ff0600720c */ /* 0x000fe20003f46270 */
[----:B------:R-:W-:Y:S02]  /*5330*/  VIADD R6, R28, 0x1a0 ;  /* 0x000001a01c067836 */ /* 0x000fe40000000000 */
[----:B------:R-:W-:Y:S01]  /*5340*/  IMAD.MOV R9, RZ, RZ, -R9 ;  /* 0x000000ffff097224 */ /* 0x000fe200078e0a09 */
[----:B------:R1:W-:Y:S01]  /*5350*/  STL [R1+0x310], R5 ;  /* 0x0003100501007387 */ /* 0x0003e20000100800 */
[--C-:B------:R-:W-:Y:S01]  /*5360*/  @!P0 IMAD.IADD R8, R8, 0x1, -R2.reuse ;  /* 0x0000000108088824 */ /* 0x100fe200078e0a02 */
[----:B------:R-:W-:Y:S01]  /*5370*/  IABS R18, R6 ;  /* 0x0000000600127213 */ /* 0x000fe20000000000 */
[----:B------:R-:W-:Y:S01]  /*5380*/  @!P3 IMAD.IADD R0, R0, 0x1, -R2 ;  /* 0x000000010000b824 */ /* 0x000fe200078e0a02 */
[----:B------:R-:W-:Y:S01]  /*5390*/  ISETP.GE.AND P3, PT, R6, RZ, PT ;  /* 0x000000ff0600720c */ /* 0x000fe20003f66270 */
[C---:B------:R-:W-:Y:S01]  /*53a0*/  IMAD R19, R2.reuse, R9, R16 ;  /* 0x0000000902137224 */ /* 0x040fe200078e0210 */
[----:B------:R-:W-:Y:S01]  /*53b0*/  ISETP.GE.AND P0, PT, R13, RZ, PT ;  /* 0x000000ff0d00720c */ /* 0x000fe20003f06270 */
[----:B------:R-:W-:Y:S01]  /*53c0*/  @!P6 IMAD.IADD R11, R11, 0x1, -R2 ;  /* 0x000000010b0be824 */ /* 0x000fe200078e0a02 */
[----:B------:R-:W-:Y:S01]  /*53d0*/  ISETP.GT.U32.AND P6, PT, R2, R0, PT ;  /* 0x000000000200720c */ /* 0x000fe20003fc4070 */
[----:B0-----:R-:W-:-:S02]  /*53e0*/  VIADD R10, R28, 0x19f ;  /* 0x0000019f1c0a7836 */ /* 0x001fc40000000000 */
[----:B-1----:R-:W-:Y:S02]  /*53f0*/  IMAD.MOV.U32 R5, RZ, RZ, R7 ;  /* 0x000000ffff057224 */ /* 0x002fe400078e0007 */
[----:B------:R-:W-:Y:S01]  /*5400*/  IMAD.HI.U32 R7, R3, R18, RZ ;  /* 0x0000001203077227 */ /* 0x000fe200078e00ff */
[----:B------:R-:W-:-:S03]  /*5410*/  IABS R14, R10 ;  /* 0x0000000a000e7213 */ /* 0x000fc60000000000 */
[----:B------:R-:W-:Y:S01]  /*5420*/  @!P1 IMAD.MOV R5, RZ, RZ, -R5 ;  /* 0x000000ffff059224 */ /* 0x000fe200078e0a05 */
[----:B------:R-:W-:Y:S01]  /*5430*/  ISETP.GT.U32.AND P1, PT, R2, R11, PT ;  /* 0x0000000b0200720c */ /* 0x000fe20003f24070 */
[----:B------:R-:W-:Y:S02]  /*5440*/  IMAD.MOV R7, RZ, RZ, -R7 ;  /* 0x000000ffff077224 */ /* 0x000fe400078e0a07 */
[----:B------:R-:W-:Y:S01]  /*5450*/  VIADD R9, R28, 0x19e ;  /* 0x0000019e1c097836 */ /* 0x000fe20000000000 */
[----:B------:R0:W-:Y:S01]  /*5460*/  STL [R1+0x320], R5 ;  /* 0x0003200501007387 */ /* 0x0001e20000100800 */
[----:B------:R-:W-:Y:S02]  /*5470*/  IMAD R18, R2, R7, R18 ;  /* 0x0000000702127224 */ /* 0x000fe400078e0212 */
[----:B------:R-:W-:Y:S01]  /*5480*/  @!P6 IMAD.IADD R0, R0, 0x1, -R2 ;  /* 0x000000010000e824 */ /* 0x000fe200078e0a02 */
[----:B------:R-:W-:Y:S01]  /*5490*/  IABS R17, R9 ;  /* 0x0000000900117213 */ /* 0x000fe20000000000 */
[----:B------:R-:W-:Y:S01]  /*54a0*/  IMAD.HI.U32 R7, R3, R14, RZ ;  /* 0x0000000e03077227 */ /* 0x000fe200078e00ff */
[----:B------:R-:W-:-:S03]  /*54b0*/  ISETP.GT.U32.AND P6, PT, R2, R18, PT ;  /* 0x000000120200720c */ /* 0x000fc60003fc4070 */
[----:B------:R-:W-:Y:S01]  /*54c0*/  @!P1 IMAD.IADD R11, R11, 0x1, -R2 ;  /* 0x000000010b0b9824 */ /* 0x000fe200078e0a02 */
[----:B------:R-:W-:Y:S01]  /*54d0*/  ISETP.GE.AND P1, PT, R10, RZ, PT ;  /* 0x000000ff0a00720c */ /* 0x000fe20003f26270 */
[----:B0-----:R-:W-:Y:S02]  /*54e0*/  IMAD.MOV.U32 R5, RZ, RZ, R8 ;  /* 0x000000ffff057224 */ /* 0x001fe400078e0008 */
[----:B------:R-:W-:-:S04]  /*54f0*/  IMAD.HI.U32 R8, R3, R17, RZ ;  /* 0x0000001103087227 */ /* 0x000fc800078e00ff */
[----:B------:R-:W-:Y:S01]  /*5500*/  @!P4 IMAD.MOV R5, RZ, RZ, -R5 ;  /* 0x000000ffff05c224 */ /* 0x000fe200078e0a05 */
[----:B------:R-:W-:Y:S01]  /*5510*/  ISETP.GT.U32.AND P4, PT, R2, R19, PT ;  /* 0x000000130200720c */ /* 0x000fe20003f84070 */
[----:B------:R-:W-:Y:S02]  /*5520*/  IMAD.MOV R10, RZ, RZ, -R7 ;  /* 0x000000ffff0a7224 */ /* 0x000fe400078e0a07 */
[----:B------:R-:W-:Y:S01]  /*5530*/  VIADD R6, R28, 0x19d ;  /* 0x0000019d1c067836 */ /* 0x000fe20000000000 */
[----:B------:R0:W-:Y:S01]  /*5540*/  STL [R1+0x33c], R5 ;  /* 0x00033c0501007387 */ /* 0x0001e20000100800 */
[----:B------:R-:W-:Y:S02]  /*5550*/  IMAD.MOV R8, RZ, RZ, -R8 ;  /* 0x000000ffff087224 */ /* 0x000fe400078e0a08 */
[----:B------:R-:W-:Y:S01]  /*5560*/  IMAD R14, R2, R10, R14 ;  /* 0x0000000a020e7224 */ /* 0x000fe200078e020e */
[----:B------:R-:W-:Y:S01]  /*5570*/  IABS R16, R6 ;  /* 0x0000000600107213 */ /* 0x000fe20000000000 */
[----:B------:R-:W-:-:S02]  /*5580*/  @!P6 IMAD.IADD R18, R18, 0x1, -R2 ;  /* 0x000000011212e824 */ /* 0x000fc400078e0a02 */
[C---:B------:R-:W-:Y:S02]  /*5590*/  IMAD R17, R2.reuse, R8, R17 ;  /* 0x0000000802117224 */ /* 0x040fe400078e0211 */
[----:B------:R-:W-:Y:S01]  /*55a0*/  @!P4 IMAD.IADD R19, R19, 0x1, -R2 ;  /* 0x000000011313c824 */ /* 0x000fe200078e0a02 */
[----:B------:R-:W-:Y:S01]  /*55b0*/  ISETP.GT.U32.AND P6, PT, R2, R18, PT ;  /* 0x000000120200720c */ /* 0x000fe20003fc4070 */
[----:B0-----:R-:W-:Y:S01]  /*55c0*/  IMAD.MOV.U32 R5, RZ, RZ, R0 ;  /* 0x000000ffff057224 */ /* 0x001fe200078e0000 */
[----:B------:R-:W-:Y:S01]  /*55d0*/  ISETP.GE.AND P4, PT, R9, RZ, PT ;  /* 0x000000ff0900720c */ /* 0x000fe20003f86270 */
[----:B------:R-:W-:-:S04]  /*55e0*/  IMAD.HI.U32 R7, R3, R16, RZ ;  /* 0x0000001003077227 */ /* 0x000fc800078e00ff */
        /* <DEDUP_REMOVED lines=8> */
[----:B------:R-:W-:Y:S01]  /*5670*/  VIADD R0, R28, 0x19b ;  /* 0x0000019b1c007836 */ /* 0x000fe20000000000 */
[----:B------:R-:W-:Y:S01]  /*5680*/  ISETP.GT.U32.AND P6, PT, R2, R16, PT ;  /* 0x000000100200720c */ /* 0x000fe20003fc4070 */
[----:B------:R-:W-:-:S02]  /*5690*/  VIADD R13, R28, 0x199 ;  /* 0x000001991c0d7836 */ /* 0x000fc40000000000 */
[----:B------:R-:W-:Y:S01]  /*56a0*/  @!P5 IMAD.IADD R19, R19, 0x1, -R2 ;  /* 0x000000011313d824 */ /* 0x000fe200078e0a02 */
[----:B------:R-:W-:Y:S01]  /*56b0*/  ISETP.GT.U32.AND P5, PT, R2, R17, PT ;  /* 0x000000110200720c */ /* 0x000fe20003fa4070 */
[----:B0-----:R-:W-:Y:S01]  /*56c0*/  IMAD.MOV.U32 R5, RZ, RZ, R11 ;  /* 0x000000ffff057224 */ /* 0x001fe200078e000b */
[----:B------:R-:W-:Y:S01]  /*56d0*/  IABS R9, R0 ;  /* 0x0000000000097213 */ /* 0x000fe20000000000 */
[----:B------:R-:W-:Y:S01]  /*56e0*/  IMAD.HI.U32 R15, R3, R12, RZ ;  /* 0x0000000c030f7227 */ /* 0x000fe200078e00ff */
[----:B------:R-:W-:-:S03]  /*56f0*/  IABS R7, R13 ;  /* 0x0000000d00077213 */ /* 0x000fc60000000000 */
[----:B------:R-:W-:Y:S01]  /*5700*/  @!P2 IMAD.MOV R5, RZ, RZ, -R5 ;  /* 0x000000ffff05a224 */ /* 0x000fe200078e0a05 */
[----:B------:R-:W-:Y:S01]  /*5710*/  ISETP.GT.U32.AND P2, PT, R2, R14, PT ;  /* 0x0000000e0200720c */ /* 0x000fe20003f44070 */
[----:B------:R-:W-:Y:S02]  /*5720*/  IMAD.MOV R15, RZ, RZ, -R15 ;  /* 0x000000ffff0f7224 */ /* 0x000fe400078e0a0f */
[--C-:B------:R-:W-:Y:S01]  /*5730*/  @!P6 IMAD.IADD R16, R16, 0x1, -R2.reuse ;  /* 0x000000011010e824 */ /* 0x100fe200078e0a02 */
[----:B------:R0:W-:Y:S01]  /*5740*/  STL [R1+0x3a8], R5 ;  /* 0x0003a80501007387 */ /* 0x0001e20000100800 */
[----:B------:R-:W-:Y:S02]  /*5750*/  @!P5 IMAD.IADD R17, R17, 0x1, -R2 ;  /* 0x000000011111d824 */ /* 0x000fe400078e0a02 */
[C---:B------:R-:W-:Y:S02]  /*5760*/  IMAD R12, R2.reuse, R15, R12 ;  /* 0x0000000f020c7224 */ /* 0x040fe400078e020c */
[----:B------:R-:W-:Y:S01]  /*5770*/  IMAD.MOV.U32 R20, RZ, RZ, R19 ;  /* 0x000000ffff147224 */ /* 0x000fe200078e0013 */
[----:B------:R-:W-:Y:S01]  /*5780*/  ISETP.GT.U32.AND P6, PT, R2, R17, PT ;  /* 0x000000110200720c */ /* 0x000fe20003fc4070 */
[----:B------:R-:W-:-:S02]  /*5790*/  VIADD R11, R28, 0x19a ;  /* 0x0000019a1c0b7836 */ /* 0x000fc40000000000 */
[----:B------:R-:W-:Y:S01]  /*57a0*/  @!P2 IMAD.IADD R14, R14, 0x1, -R2 ;  /* 0x000000010e0ea824 */ /* 0x000fe200078e0a02 */
[----:B------:R-:W-:Y:S01]  /*57b0*/  ISETP.GE.AND P2, PT, R6, RZ, PT ;  /* 0x000000ff0600720c */ /* 0x000fe20003f46270 */
[C---:B------:R-:W-:Y:S01]  /*57c0*/  IMAD.HI.U32 R6, R3.reuse, R9, RZ ;  /* 0x0000000903067227 */ /* 0x040fe200078e00ff */
[----:B------:R-:W-:Y:S02]  /*57d0*/  IABS R8, R11 ;  /* 0x0000000b00087213 */ /* 0x000fe40000000000 */
[C---:B------:R-:W-:Y:S01]  /*57e0*/  ISETP.GT.U32.AND P5, PT, R2.reuse, R14, PT ;  /* 0x0000000e0200720c */ /* 0x040fe20003fa4070 */
[----:B------:R-:W-:Y:S02]  /*57f0*/  IMAD.MOV R6, RZ, RZ, -R6 ;  /* 0x000000ffff067224 */ /* 0x000fe400078e0a06 */
[----:B0-----:R-:W-:Y:S02]  /*5800*/  IMAD.MOV.U32 R5, RZ, RZ, R18 ;  /* 0x000000ffff057224 */ /* 0x001fe400078e0012 */
[----:B------:R-:W-:Y:S01]  /*5810*/  @!P0 IMAD.MOV R20, RZ, RZ, -R20 ;  /* 0x000000ffff148224 */ /* 0x000fe200078e0a14 */
[----:B------:R-:W-:Y:S01]  /*5820*/  ISETP.GT.U32.AND P0, PT, R2, R16, PT ;  /* 0x000000100200720c */ /* 0x000fe20003f04070 */
[----:B------:R-:W-:Y:S01]  /*5830*/  @!P3 IMAD.MOV R5, RZ, RZ, -R5 ;  /* 0x000000ffff05b224 */ /* 0x000fe200078e0a05 */
[----:B------:R-:W-:Y:S01]  /*5840*/  ISETP.GE.AND P3, PT, R10, RZ, PT ;  /* 0x000000ff0a00720c */ /* 0x000fe20003f66270 */
[----:B------:R-:W-:Y:S01]  /*5850*/  IMAD R9, R2, R6, R9 ;  /* 0x0000000602097224 */ /* 0x000fe200078e0209 */
[----:B------:R-:W-:Y:S01]  /*5860*/  STL [R1+0x3a4], R20 ;  /* 0x0003a41401007387 */ /* 0x000fe20000100800 */
[----:B------:R-:W-:-:S03]  /*5870*/  IMAD.HI.U32 R10, R3, R7, RZ ;  /* 0x00000007030a7227 */ /* 0x000fc600078e00ff */
[----:B------:R0:W-:Y:S01]  /*5880*/  STL [R1+0x3ac], R5 ;  /* 0x0003ac0501007387 */ /* 0x0001e20000100800 */
[--C-:B------:R-:W-:Y:S01]  /*5890*/  @!P5 IMAD.IADD R14, R14, 0x1, -R2.reuse ;  /* 0x000000010e0ed824 */ /* 0x100fe200078e0a02 */
[C---:B------:R-:W-:Y:S01]  /*58a0*/  ISETP.GT.U32.AND P5, PT, R2.reuse, R12, PT ;  /* 0x0000000c0200720c */ /* 0x040fe20003fa4070 */
[----:B------:R-:W-:Y:S01]  /*58b0*/  @!P6 IMAD.IADD R17, R17, 0x1, -R2 ;  /* 0x000000011111e824 */ /* 0x000fe200078e0a02 */
[----:B------:R-:W-:Y:S01]  /*58c0*/  ISETP.GT.U32.AND P6, PT, R2, R9, PT ;  /* 0x000000090200720c */ /* 0x000fe20003fc4070 */
[----:B------:R-:W-:Y:S02]  /*58d0*/  IMAD.MOV R10, RZ, RZ, -R10 ;  /* 0x000000ffff0a7224 */ /* 0x000fe400078e0a0a */
[----:B------:R-:W-:Y:S02]  /*58e0*/  VIADD R6, R28, 0x198 ;  /* 0x000001981c067836 */ /* 0x000fe40000000000 */
[----:B------:R-:W-:Y:S02]  /*58f0*/  IMAD R7, R2, R10, R7 ;  /* 0x0000000a02077224 */ /* 0x000fe400078e0207 */
[----:B0-----:R-:W-:-:S02]  /*5900*/  IMAD.MOV.U32 R5, RZ, RZ, R14 ;  /* 0x000000ffff057224 */ /* 0x001fc400078e000e */
[--C-:B------:R-:W-:Y:S01]  /*5910*/  @!P0 IMAD.IADD R16, R16, 0x1, -R2.reuse ;  /* 0x0000000110108824 */ /* 0x100fe200078e0a02 */
[----:B------:R-:W-:Y:S01]  /*5920*/  ISETP.GE.AND P0, PT, R0, RZ, PT ;  /* 0x000000ff0000720c */ /* 0x000fe20003f06270 */
[--C-:B------:R-:W-:Y:S01]  /*5930*/  @!P5 IMAD.IADD R12, R12, 0x1, -R2.reuse ;  /* 0x000000010c0cd824 */ /* 0x100fe200078e0a02 */
[----:B------:R-:W-:Y:S01]  /*5940*/  IABS R0, R6 ;  /* 0x0000000600007213 */ /* 0x000fe20000000000 */
[----:B------:R-:W-:Y:S02]  /*5950*/  @!P1 IMAD.MOV R5, RZ, RZ, -R5 ;  /* 0x000000ffff059224 */ /* 0x000fe400078e0a05 */
[----:B------:R-:W-:Y:S01]  /*5960*/  @!P4 IMAD.MOV R17, RZ, RZ, -R17 ;  /* 0x000000ffff11c224 */ /* 0x000fe200078e0a11 */
[C---:B------:R-:W-:Y:S01]  /*5970*/  ISETP.GT.U32.AND P1, PT, R2.reuse, R12, PT ;  /* 0x0000000c0200720c */ /* 0x040fe20003f24070 */
[----:B------:R-:W-:Y:S01]  /*5980*/  IMAD.HI.U32 R15, R3, R8, RZ ;  /* 0x00000008030f7227 */ /* 0x000fe200078e00ff */
[----:B------:R-:W-:Y:S01]  /*5990*/  ISETP.GT.U32.AND P4, PT, R2, R7, PT ;  /* 0x000000070200720c */ /* 0x000fe20003f84070 */
[----:B------:R0:W-:Y:S02]  /*59a0*/  STL [R1+0x4e0], R5 ;  /* 0x0004e00501007387 */ /* 0x0001e40000100800 */
[----:B------:R-:W-:-:S02]  /*59b0*/  @!P6 IMAD.IADD R9, R9, 0x1, -R2 ;  /* 0x000000010909e824 */ /* 0x000fc400078e0a02 */
[----:B------:R-:W-:Y:S01]  /*59c0*/  IMAD.MOV R15, RZ, RZ, -R15 ;  /* 0x000000ffff0f7224 */ /* 0x000fe200078e0a0f */
[----:B------:R-:W-:Y:S01]  /*59d0*/  STL [R1+0x3dc], R17 ;  /* 0x0003dc1101007387 */ /* 0x000fe20000100800 */
[----:B------:R-:W-:Y:S01]  /*59e0*/  VIADD R10, R28, 0x197 ;  /* 0x000001971c0a7836 */ /* 0x000fe20000000000 */
[C---:B------:R-:W-:Y:S01]  /*59f0*/  ISETP.GT.U32.AND P6, PT, R2.reuse, R9, PT ;  /* 0x000000090200720c */ /* 0x040fe20003fc4070 */
[C---:B------:R-:W-:Y:S02]  /*5a00*/  IMAD R8, R2.reuse, R15, R8 ;  /* 0x0000000f02087224 */ /* 0x040fe400078e0208 */
[----:B0-----:R-:W-:Y:S01]  /*5a10*/  IMAD.MOV.U32 R5, RZ, RZ, R16 ;  /* 0x000000ffff057224 */ /* 0x001fe200078e0010 */
[----:B------:R-:W-:Y:S01]  /*5a20*/  IABS R15, R10 ;  /* 0x0000000a000f7213 */ /* 0x000fe20000000000 */
[----:B------:R-:W-:Y:S01]  /*5a30*/  IMAD.HI.U32 R14, R3, R0, RZ ;  /* 0x00000000030e7227 */ /* 0x000fe200078e00ff */
[----:B------:R-:W-:-:S03]  /*5a40*/  ISETP.GT.U32.AND P5, PT, R2, R8, PT ;  /* 0x000000080200720c */ /* 0x000fc60003fa4070 */
[----:B------:R-:W-:Y:S01]  /*5a50*/  @!P2 IMAD.MOV R5, RZ, RZ, -R5 ;  /* 0x000000ffff05a224 */ /* 0x000fe200078e0a05 */
[----:B------:R-:W-:Y:S01]  /*5a60*/  ISETP.GE.AND P2, PT, R11, RZ, PT ;  /* 0x000000ff0b00720c */ /* 0x000fe20003f46270 */
[----:B------:R-:W-:Y:S01]  /*5a70*/  @!P1 IMAD.IADD R12, R12, 0x1, -R2 ;  /* 0x000000010c0c9824 */ /* 0x000fe200078e0a02 */
[----:B------:R-:W-:Y:S01]  /*5a80*/  ISETP.GE.AND P1, PT, R13, RZ, PT ;  /* 0x000000ff0d00720c */ /* 0x000fe20003f26270 */
[----:B------:R-:W-:Y:S01]  /*5a90*/  IMAD.MOV R14, RZ, RZ, -R14 ;  /* 0x000000ffff0e7224 */ /* 0x000fe200078e0a0e */
[----:B------:R0:W-:Y:S01]  /*5aa0*/  STL [R1+0x408], R5 ;  /* 0x0004080501007387 */ /* 0x0001e20000100800 */
[----:B------:R-:W-:Y:S01]  /*5ab0*/  @!P4 IMAD.IADD R7, R7, 0x1, -R2 ;  /* 0x000000010707c824 */ /* 0x000fe200078e0a02 */
[----:B------:R-:W-:Y:S01]  /*5ac0*/  ISETP.GE.AND P4, PT, R6, RZ, PT ;  /* 0x000000ff0600720c */ /* 0x000fe20003f86270 */
[----:B------:R-:W-:Y:S02]  /*5ad0*/  IMAD.MOV.U32 R11, RZ, RZ, R15 ;  /* 0x000000ffff0b7224 */ /* 0x000fe400078e000f */
[----:B------:R-:W-:-:S02]  /*5ae0*/  IMAD R0, R2, R14, R0 ;  /* 0x0000000e02007224 */ /* 0x000fc400078e0200 */
[----:B------:R-:W-:-:S04]  /*5af0*/  IMAD.HI.U32 R13, R3, R11, RZ ;  /* 0x0000000b030d7227 */ /* 0x000fc800078e00ff */
[----:B0-----:R-:W-:Y:S02]  /*5b00*/  IMAD.MOV.U32 R5, RZ, RZ, R12 ;  /* 0x000000ffff057224 */ /* 0x001fe400078e000c */
[--C-:B------:R-:W-:Y:S01]  /*5b10*/  @!P6 IMAD.IADD R9, R9, 0x1, -R2.reuse ;  /* 0x000000010909e824 */ /* 0x100fe200078e0a02 */
[C---:B------:R-:W-:Y:S01]  /*5b20*/  ISETP.GT.U32.AND P6, PT, R2.reuse, R0, PT ;  /* 0x000000000200720c */ /* 0x040fe20003fc4070 */
[----:B------:R-:W-:Y:S01]  /*5b30*/  @!P3 IMAD.MOV R5, RZ, RZ, -R5 ;  /* 0x000000ffff05b224 */ /* 0x000fe200078e0a05 */
[----:B------:R-:W-:Y:S01]  /*5b40*/  ISETP.GT.U32.AND P3, PT, R2, R7, PT ;  /* 0x000000070200720c */ /* 0x000fe20003f64070 */
[----:B------:R-:W-:Y:S02]  /*5b50*/  IMAD.MOV R13, RZ, RZ, -R13 ;  /* 0x000000ffff0d7224 */ /* 0x000fe400078e0a0d */
[----:B------:R-:W-:Y:S01]  /*5b60*/  @!P5 IMAD.IADD R8, R8, 0x1, -R2 ;  /* 0x000000010808d824 */ /* 0x000fe200078e0a02 */
[----:B------:R0:W-:Y:S01]  /*5b70*/  STL [R1+0x40c], R5 ;  /* 0x00040c0501007387 */ /* 0x0001e20000100800 */
[----:B------:R-:W-:-:S02]  /*5b80*/  IMAD R6, R2, R13, R11 ;  /* 0x0000000d02067224 */ /* 0x000fc400078e020b */
[----:B------:R-:W-:Y:S01]  /*5b90*/  VIADD R15, R28, 0x196 ;  /* 0x000001961c0f7836 */ /* 0x000fe20000000000 */
[----:B------:R-:W-:Y:S01]  /*5ba0*/  ISETP.GT.U32.AND P5, PT, R2, R8, PT ;  /* 0x000000080200720c */ /* 0x000fe20003fa4070 */
[----:B------:R-:W-:Y:S02]  /*5bb0*/  VIADD R12, R28, 0x195 ;  /* 0x000001951c0c7836 */ /* 0x000fe40000000000 */
[--C-:B------:R-:W-:Y:S02]  /*5bc0*/  @!P6 IMAD.IADD R0, R0, 0x1, -R2.reuse ;  /* 0x000000010000e824 */ /* 0x100fe400078e0a02 */
[----:B------:R-:W-:Y:S01]  /*5bd0*/  @!P3 IMAD.IADD R7, R7, 0x1, -R2 ;  /* 0x000000010707b824 */ /* 0x000fe200078e0a02 */
[C---:B------:R-:W-:Y:S01]  /*5be0*/  ISETP.GT.U32.AND P3, PT, R2.reuse, R6, PT ;  /* 0x000000060200720c */ /* 0x040fe20003f64070 */
[----:B0-----:R-:W-:Y:S01]  /*5bf0*/  IMAD.MOV.U32 R5, RZ, RZ, R9 ;  /* 0x000000ffff057224 */ /* 0x001fe200078e0009 */
[----:B------:R-:W-:Y:S01]  /*5c00*/  ISETP.GT.U32.AND P6, PT, R2, R0, PT ;  /* 0x000000000200720c */ /* 0x000fe20003fc4070 */
[----:B------:R-:W-:-:S02]  /*5c10*/  VIADD R9, R28, 0x194 ;  /* 0x000001941c097836 */ /* 0x000fc40000000000 */
[----:B------:R-:W-:Y:S01]  /*5c20*/  @!P0 IMAD.MOV R5, RZ, RZ, -R5 ;  /* 0x000000ffff058224 */ /* 0x000fe200078e0a05 */
[----:B------:R-:W-:Y:S01]  /*5c30*/  ISETP.GE.AND P0, PT, R15, RZ, PT ;  /* 0x000000ff0f00720c */ /* 0x000fe20003f06270 */
[----:B------:R-:W-:Y:S01]  /*5c40*/  @!P5 IMAD.IADD R8, R8, 0x1, -R2 ;  /* 0x000000010808d824 */ /* 0x000fe200078e0a02 */
[----:B------:R-:W-:Y:S01]  /*5c50*/  IABS R15, R15 ;  /* 0x0000000f000f7213 */ /* 0x000fe20000000000 */
[----:B------:R-:W-:Y:S01]  /*5c60*/  VIADD R11, R28, 0x193 ;  /* 0x000001931c0b7836 */ /* 0x000fe20000000000 */
[----:B------:R0:W-:Y:S01]  /*5c70*/  STL [R1+0x410], R5 ;  /* 0x0004100501007387 */ /* 0x0001e20000100800 */
[----:B------:R-:W-:Y:S01]  /*5c80*/  ISETP.GE.AND P5, PT, R10, RZ, PT ;  /* 0x000000ff0a00720c */ /* 0x000fe20003fa6270 */
[----:B------:R-:W-:Y:S01]  /*5c90*/  @!P2 IMAD.MOV R8, RZ, RZ, -R8 ;  /* 0x000000ffff08a224 */ /* 0x000fe200078e0a08 */
[----:B------:R-:W-:Y:S01]  /*5ca0*/  ISETP.GE.AND P2, PT, R12, RZ, PT ;  /* 0x000000ff0c00720c */ /* 0x000fe20003f46270 */
[----:B------:R-:W-:Y:S01]  /*5cb0*/  @!P3 IMAD.IADD R6, R6, 0x1, -R2 ;  /* 0x000000010606b824 */ /* 0x000fe200078e0a02 */
[----:B------:R-:W-:Y:S01]  /*5cc0*/  IABS R12, R12 ;  /* 0x0000000c000c7213 */ /* 0x000fe20000000000 */
[----:B------:R-:W-:Y:S01]  /*5cd0*/  IMAD.HI.U32 R10, R3, R15, RZ ;  /* 0x0000000f030a7227 */ /* 0x000fe200078e00ff */
[----:B------:R1:W-:Y:S02]  /*5ce0*/  STL [R1+0x414], R8 ;  /* 0x0004140801007387 */ /* 0x0003e40000100800 */
[----:B------:R-:W-:Y:S01]  /*5cf0*/  ISETP.GT.U32.AND P3, PT, R2, R6, PT ;  /* 0x000000060200720c */ /* 0x000fe20003f64070 */
[----:B0-----:R-:W-:-:S02]  /*5d00*/  IMAD.MOV.U32 R5, RZ, RZ, R7 ;  /* 0x000000ffff057224 */ /* 0x001fc400078e0007 */
[----:B------:R-:W-:Y:S01]  /*5d10*/  @!P6 IMAD.IADD R0, R0, 0x1, -R2 ;  /* 0x000000010000e824 */ /* 0x000fe200078e0a02 */
[----:B------:R-:W-:Y:S01]  /*5d20*/  ISETP.GE.AND P6, PT, R11, RZ, PT ;  /* 0x000000ff0b00720c */ /* 0x000fe20003fc6270 */
[----:B------:R-:W-:Y:S01]  /*5d30*/  @!P1 IMAD.MOV R5, RZ, RZ, -R5 ;  /* 0x000000ffff059224 */ /* 0x000fe200078e0a05 */
[----:B------:R-:W-:Y:S01]  /*5d40*/  ISETP.GE.AND P1, PT, R9, RZ, PT ;  /* 0x000000ff0900720c */ /* 0x000fe20003f26270 */
[----:B------:R-:W-:Y:S01]  /*5d50*/  IMAD.MOV R10, RZ, RZ, -R10 ;  /* 0x000000ffff0a7224 */ /* 0x000fe200078e0a0a */
[----:B------:R-:W-:Y:S01]  /*5d60*/  IABS R9, R9 ;  /* 0x0000000900097213 */ /* 0x000fe20000000000 */
[C---:B-1----:R-:W-:Y:S01]  /*5d70*/  IMAD.HI.U32 R8, R3.reuse, R12, RZ ;  /* 0x0000000c03087227 */ /* 0x042fe200078e00ff */
[----:B------:R0:W-:Y:S01]  /*5d80*/  STL [R1+0x418], R5 ;  /* 0x0004180501007387 */ /* 0x0001e20000100800 */
[----:B------:R-:W-:Y:S02]  /*5d90*/  IABS R11, R11 ;  /* 0x0000000b000b7213 */ /* 0x000fe40000000000 */
[----:B------:R-:W-:-:S04]  /*5da0*/  IMAD.HI.U32 R7, R3, R9, RZ ;  /* 0x0000000903077227 */ /* 0x000fc800078e00ff */
[----:B------:R-:W-:Y:S02]  /*5db0*/  IMAD R15, R2, R10, R15 ;  /* 0x0000000a020f7224 */ /* 0x000fe400078e020f */
[----:B------:R-:W-:Y:S02]  /*5dc0*/  IMAD.MOV R7, RZ, RZ, -R7 ;  /* 0x000000ffff077224 */ /* 0x000fe400078e0a07 */
[----:B0-----:R-:W-:Y:S02]  /*5dd0*/  IMAD.MOV.U32 R5, RZ, RZ, R0 ;  /* 0x000000ffff057224 */ /* 0x001fe400078e0000 */
[----:B------:R-:W-:Y:S02]  /*5de0*/  @!P3 IMAD.IADD R6, R6, 0x1, -R2 ;  /* 0x000000010606b824 */ /* 0x000fe400078e0a02 */
[----:B------:R-:W-:Y:S01]  /*5df0*/  @!P4 IMAD.MOV R5, RZ, RZ, -R5 ;  /* 0x000000ffff05c224 */ /* 0x000fe200078e0a05 */
[C---:B------:R-:W-:Y:S01]  /*5e00*/  ISETP.GT.U32.AND P4, PT, R2.reuse, R15, PT ;  /* 0x0000000f0200720c */ /* 0x040fe20003f84070 */
[----:B------:R-:W-:-:S02]  /*5e10*/  IMAD R9, R2, R7, R9 ;  /* 0x0000000702097224 */ /* 0x000fc400078e0209 */
[----:B------:R-:W-:Y:S01]  /*5e20*/  IMAD.MOV R8, RZ, RZ, -R8 ;  /* 0x000000ffff087224 */ /* 0x000fe200078e0a08 */
[----:B------:R0:W-:Y:S01]  /*5e30*/  STL [R1+0x41c], R5 ;  /* 0x00041c0501007387 */ /* 0x0001e20000100800 */
[----:B------:R-:W-:Y:S02]  /*5e40*/  VIADD R14, R28, 0x191 ;  /* 0x000001911c0e7836 */ /* 0x000fe40000000000 */
[C---:B------:R-:W-:Y:S02]  /*5e50*/  IMAD R12, R2.reuse, R8, R12 ;  /* 0x00000008020c7224 */ /* 0x040fe400078e020c */
[----:B------:R-:W-:Y:S01]  /*5e60*/  IMAD.HI.U32 R0, R3, R11, RZ ;  /* 0x0000000b03007227 */ /* 0x000fe200078e00ff */
[----:B------:R-:W-:Y:S02]  /*5e70*/  IABS R17, R14 ;  /* 0x0000000e00117213 */ /* 0x000fe40000000000 */
[----:B------:R-:W-:Y:S01]  /*5e80*/  ISETP.GT.U32.AND P3, PT, R2, R12, PT ;  /* 0x0000000c0200720c */ /* 0x000fe20003f64070 */
[----:B------:R-:W-:-:S02]  /*5e90*/  @!P4 IMAD.IADD R15, R15, 0x1, -R2 ;  /* 0x000000010f0fc824 */ /* 0x000fc400078e0a02 */
[----:B0-----:R-:W-:Y:S02]  /*5ea0*/  IMAD.MOV.U32 R5, RZ, RZ, R6 ;  /* 0x000000ffff057224 */ /* 0x001fe400078e0006 */
[----:B------:R-:W-:Y:S01]  /*5eb0*/  IMAD.MOV R0, RZ, RZ, -R0 ;  /* 0x000000ffff007224 */ /* 0x000fe200078e0a00 */
[C---:B------:R-:W-:Y:S01]  /*5ec0*/  ISETP.GT.U32.AND P4, PT, R2.reuse, R15, PT ;  /* 0x0000000f0200720c */ /* 0x040fe20003f84070 */
[----:B------:R-:W-:Y:S01]  /*5ed0*/  @!P5 IMAD.MOV R5, RZ, RZ, -R5 ;  /* 0x000000ffff05d224 */ /* 0x000fe200078e0a05 */
[----:B------:R-:W-:Y:S01]  /*5ee0*/  ISETP.GT.U32.AND P5, PT, R2, R9, PT ;  /* 0x000000090200720c */ /* 0x000fe20003fa4070 */
[----:B------:R-:W-:Y:S02]  /*5ef0*/  VIADD R19, R28, 0x192 ;  /* 0x000001921c137836 */ /* 0x000fe40000000000 */
[----:B------:R-:W-:Y:S01]  /*5f00*/  IMAD R11, R2, R0, R11 ;  /* 0x00000000020b7224 */ /* 0x000fe200078e020b */
[----:B------:R0:W-:Y:S01]  /*5f10*/  STL [R1+0x420], R5 ;  /* 0x0004200501007387 */ /* 0x0001e20000100800 */
[----:B------:R-:W-:Y:S01]  /*5f20*/  IMAD.HI.U32 R8, R3, R17, RZ ;  /* 0x0000001103087227 */ /* 0x000fe200078e00ff */
[----:B------:R-:W-:-:S03]  /*5f30*/  IABS R7, R19 ;  /* 0x0000001300077213 */ /* 0x000fc60000000000 */
[----:B------:R-:W-:Y:S02]  /*5f40*/  @!P3 IMAD.IADD R12, R12, 0x1, -R2 ;  /* 0x000000010c0cb824 */ /* 0x000fe400078e0a02 */
[----:B------:R-:W-:Y:S02]  /*5f50*/  IMAD.MOV R8, RZ, RZ, -R8 ;  /* 0x000000ffff087224 */ /* 0x000fe400078e0a08 */
[--C-:B------:R-:W-:Y:S01]  /*5f60*/  @!P5 IMAD.IADD R9, R9, 0x1, -R2.reuse ;  /* 0x000000010909d824 */ /* 0x100fe200078e0a02 */
[C---:B------:R-:W-:Y:S01]  /*5f70*/  ISETP.GT.U32.AND P3, PT, R2.reuse, R12, PT ;  /* 0x0000000c0200720c */ /* 0x040fe20003f64070 */
[----:B------:R-:W-:Y:S01]  /*5f80*/  @!P4 IMAD.IADD R15, R15, 0x1, -R2 ;  /* 0x000000010f0fc824 */ /* 0x000fe200078e0a02 */
[C---:B------:R-:W-:Y:S01]  /*5f90*/  ISETP.GT.U32.AND P4, PT, R2.reuse, R11, PT ;  /* 0x0000000b0200720c */ /* 0x040fe20003f84070 */
[----:B------:R-:W-:Y:S01]  /*5fa0*/  IMAD.HI.U32 R13, R3, R7, RZ ;  /* 0x00000007030d7227 */ /* 0x000fe200078e00ff */
[----:B------:R-:W-:-:S03]  /*5fb0*/  ISETP.GT.U32.AND P5, PT, R2, R9, PT ;  /* 0x000000090200720c */ /* 0x000fc60003fa4070 */
[----:B------:R-:W-:Y:S02]  /*5fc0*/  IMAD R17, R2, R8, R17 ;  /* 0x0000000802117224 */ /* 0x000fe400078e0211 */
[----:B------:R-:W-:Y:S02]  /*5fd0*/  IMAD.MOV R13, RZ, RZ, -R13 ;  /* 0x000000ffff0d7224 */ /* 0x000fe400078e0a0d */
[----:B------:R-:W-:Y:S02]  /*5fe0*/  VIADD R0, R28, 0x190 ;  /* 0x000001901c007836 */ /* 0x000fe40000000000 */
[C---:B------:R-:W-:Y:S02]  /*5ff0*/  IMAD R7, R2.reuse, R13, R7 ;  /* 0x0000000d02077224 */ /* 0x040fe400078e0207 */
[----:B0-----:R-:W-:Y:S01]  /*6000*/  IMAD.MOV.U32 R5, RZ, RZ, R15 ;  /* 0x000000ffff057224 */ /* 0x001fe200078e000f */
[----:B------:R-:W-:Y:S01]  /*6010*/  IABS R10, R0 ;  /* 0x00000000000a7213 */ /* 0x000fe20000000000 */
[--C-:B------:R-:W-:Y:S01]  /*6020*/  @!P5 IMAD.IADD R9, R9, 0x1, -R2.reuse ;  /* 0x000000010909d824 */ /* 0x100fe200078e0a02 */
[----:B------:R-:W-:Y:S01]  /*6030*/  ISETP.GT.U32.AND P5, PT, R2, R17, PT ;  /* 0x000000110200720c */ /* 0x000fe20003fa4070 */
[--C-:B------:R-:W-:Y:S01]  /*6040*/  @!P4 IMAD.IADD R11, R11, 0x1, -R2.reuse ;  /* 0x000000010b0bc824 */ /* 0x100fe200078e0a02 */
[----:B------:R-:W-:Y:S01]  /*6050*/  ISETP.GE.AND P4, PT, R19, RZ, PT ;  /* 0x000000ff1300720c */ /* 0x000fe20003f86270 */
[----:B------:R-:W-:Y:S01]  /*6060*/  @!P3 IMAD.IADD R12, R12, 0x1, -R2 ;  /* 0x000000010c0cb824 */ /* 0x000fe200078e0a02 */
[----:B------:R-:W-:Y:S01]  /*6070*/  ISETP.GT.U32.AND P3, PT, R2, R7, PT ;  /* 0x000000070200720c */ /* 0x000fe20003f64070 */
[----:B------:R-:W-:-:S02]  /*6080*/  VIADD R6, R28, 0x18f ;  /* 0x0000018f1c067836 */ /* 0x000fc40000000000 */
[----:B------:R-:W-:Y:S02]  /*6090*/  VIADD R8, R28, 0x18e ;  /* 0x0000018e1c087836 */ /* 0x000fe40000000000 */
[----:B------:R-:W-:Y:S01]  /*60a0*/  @!P0 IMAD.MOV R5, RZ, RZ, -R5 ;  /* 0x000000ffff058224 */ /* 0x000fe200078e0a05 */
[----:B------:R-:W-:Y:S01]  /*60b0*/  ISETP.GT.U32.AND P0, PT, R2, R11, PT ;  /* 0x0000000b0200720c */ /* 0x000fe20003f04070 */
[----:B------:R-:W-:Y:S01]  /*60c0*/  IMAD.HI.U32 R18, R3, R10, RZ ;  /* 0x0000000a03127227 */ /* 0x000fe200078e00ff */
[----:B------:R-:W-:Y:S02]  /*60d0*/  IABS R16, R6 ;  /* 0x0000000600107213 */ /* 0x000fe40000000000 */
[----:B------:R-:W-:Y:S01]  /*60e0*/  IABS R15, R8 ;  /* 0x00000008000f7213 */ /* 0x000fe20000000000 */
[----:B------:R-:W-:Y:S01]  /*60f0*/  @!P5 IMAD.IADD R17, R17, 0x1, -R2 ;  /* 0x000000011111d824 */ /* 0x000fe200078e0a02 */
[----:B------:R0:W-:Y:S01]  /*6100*/  STL [R1+0x428], R5 ;  /* 0x0004280501007387 */ /* 0x0001e20000100800 */
[----:B------:R-:W-:-:S03]  /*6110*/  IMAD.HI.U32 R13, R3, R16, RZ ;  /* 0x00000010030d7227 */ /* 0x000fc600078e00ff */
[----:B------:R-:W-:Y:S01]  /*6120*/  ISETP.GT.U32.AND P5, PT, R2, R17, PT ;  /* 0x000000110200720c */ /* 0x000fe20003fa4070 */
[----:B------:R-:W-:Y:S02]  /*6130*/  IMAD.MOV R18, RZ, RZ, -R18 ;  /* 0x000000ffff127224 */ /* 0x000fe400078e0a12 */
[----:B------:R-:W-:Y:S01]  /*6140*/  @!P3 IMAD.IADD R7, R7, 0x1, -R2 ;  /* 0x000000010707b824 */ /* 0x000fe200078e0a02 */
[----:B------:R-:W-:Y:S01]  /*6150*/  ISETP.GE.AND P3, PT, R14, RZ, PT ;  /* 0x000000ff0e00720c */ /* 0x000fe20003f66270 */
[----:B------:R-:W-:Y:S02]  /*6160*/  IMAD.MOV R13, RZ, RZ, -R13 ;  /* 0x000000ffff0d7224 */ /* 0x000fe400078e0a0d */
[----:B0-----:R-:W-:Y:S02]  /*6170*/  IMAD.MOV.U32 R5, RZ, RZ, R12 ;  /* 0x000000ffff057224 */ /* 0x001fe400078e000c */
[----:B------:R-:W-:-:S04]  /*6180*/  IMAD.HI.U32 R12, R3, R15, RZ ;  /* 0x0000000f030c7227 */ /* 0x000fc800078e00ff */
[----:B------:R-:W-:Y:S01]  /*6190*/  @!P2 IMAD.MOV R5, RZ, RZ, -R5 ;  /* 0x000000ffff05a224 */ /* 0x000fe200078e0a05 */
[C---:B------:R-:W-:Y:S01]  /*61a0*/  ISETP.GT.U32.AND P2, PT, R2.reuse, R7, PT ;  /* 0x000000070200720c */ /* 0x040fe20003f44070 */
[C---:B------:R-:W-:Y:S02]  /*61b0*/  IMAD R10, R2.reuse, R18, R10 ;  /* 0x00000012020a7224 */ /* 0x040fe400078e020a */
[----:B------:R-:W-:Y:S01]  /*61c0*/  @!P0 IMAD.IADD R11, R11, 0x1, -R2 ;  /* 0x000000010b0b8824 */ /* 0x000fe200078e0a02 */
[----:B------:R0:W-:Y:S01]  /*61d0*/  STL [R1+0x42c], R5 ;  /* 0x00042c0501007387 */ /* 0x0001e20000100800 */
[----:B------:R-:W-:Y:S01]  /*61e0*/  IMAD.MOV R12, RZ, RZ, -R12 ;  /* 0x000000ffff0c7224 */ /* 0x000fe200078e0a0c */
[C---:B------:R-:W-:Y:S01]  /*61f0*/  ISETP.GT.U32.AND P0, PT, R2.reuse, R10, PT ;  /* 0x0000000a0200720c */ /* 0x040fe20003f04070 */
[C---:B------:R-:W-:Y:S02]  /*6200*/  IMAD R16, R2.reuse, R13, R16 ;  /* 0x0000000d02107224 */ /* 0x040fe400078e0210 */
[----:B------:R-:W-:-:S02]  /*6210*/  IMAD R15, R2, R12, R15 ;  /* 0x0000000c020f7224 */ /* 0x000fc400078e020f */
[--C-:B------:R-:W-:Y:S02]  /*6220*/  @!P5 IMAD.IADD R17, R17, 0x1, -R2.reuse ;  /* 0x000000011111d824 */ /* 0x100fe400078e0a02 */
[----:B------:R-:W-:Y:S01]  /*6230*/  @!P1 IMAD.MOV R9, RZ, RZ, -R9 ;  /* 0x000000ffff099224 */ /* 0x000fe200078e0a09 */
[----:B------:R-:W-:Y:S01]  /*6240*/  ISETP.GT.U32.AND P5, PT, R2, R15, PT ;  /* 0x0000000f0200720c */ /* 0x000fe20003fa4070 */
[----:B0-----:R-:W-:Y:S01]  /*6250*/  IMAD.MOV.U32 R5, RZ, RZ, R11 ;  /* 0x000000ffff057224 */ /* 0x001fe200078e000b */
[----:B------:R-:W-:Y:S01]  /*6260*/  ISETP.GE.AND P1, PT, R0, RZ, PT ;  /* 0x000000ff0000720c */ /* 0x000fe20003f26270 */
[----:B------:R-:W-:Y:S01]  /*6270*/  VIADD R0, R28, 0x18d ;  /* 0x0000018d1c007836 */ /* 0x000fe20000000000 */
[----:B------:R0:W-:Y:S01]  /*6280*/  STL [R1+0x430], R9 ;  /* 0x0004300901007387 */ /* 0x0001e20000100800 */
[----:B------:R-:W-:Y:S01]  /*6290*/  @!P6 IMAD.MOV R5, RZ, RZ, -R5 ;  /* 0x000000ffff05e224 */ /* 0x000fe200078e0a05 */
[----:B------:R-:W-:Y:S01]  /*62a0*/  ISETP.GT.U32.AND P6, PT, R2, R16, PT ;  /* 0x000000100200720c */ /* 0x000fe20003fc4070 */
[--C-:B------:R-:W-:Y:S01]  /*62b0*/  @!P2 IMAD.IADD R7, R7, 0x1, -R2.reuse ;  /* 0x000000010707a824 */ /* 0x100fe200078e0a02 */
[----:B------:R-:W-:Y:S01]  /*62c0*/  ISETP.GE.AND P2, PT, R6, RZ, PT ;  /* 0x000000ff0600720c */ /* 0x000fe20003f46270 */
[----:B------:R-:W-:Y:S01]  /*62d0*/  VIADD R6, R28, 0x18c ;  /* 0x0000018c1c067836 */ /* 0x000fe20000000000 */
[----:B------:R-:W-:Y:S01]  /*62e0*/  IABS R11, R0 ;  /* 0x00000000000b7213 */ /* 0x000fe20000000000 */
[--C-:B------:R-:W-:Y:S01]  /*62f0*/  @!P0 IMAD.IADD R10, R10, 0x1, -R2.reuse ;  /* 0x000000010a0a8824 */ /* 0x100fe200078e0a02 */
[----:B------:R1:W-:Y:S01]  /*6300*/  STL [R1+0x444], R5 ;  /* 0x0004440501007387 */ /* 0x0003e20000100800 */
[----:B------:R-:W-:Y:S01]  /*6310*/  ISETP.GE.AND P0, PT, R8, RZ, PT ;  /* 0x000000ff0800720c */ /* 0x000fe20003f06270 */
[----:B------:R-:W-:Y:S01]  /*6320*/  @!P5 IMAD.IADD R15, R15, 0x1, -R2 ;  /* 0x000000010f0fd824 */ /* 0x000fe200078e0a02 */
[----:B------:R-:W-:Y:S01]  /*6330*/  IABS R8, R6 ;  /* 0x0000000600087213 */ /* 0x000fe20000000000 */
[----:B0-----:R-:W-:-:S04]  /*6340*/  IMAD.HI.U32 R9, R3, R11, RZ ;  /* 0x0000000b03097227 */ /* 0x001fc800078e00ff */
[----:B------:R-:W-:Y:S01]  /*6350*/  @!P6 IMAD.IADD R16, R16, 0x1, -R2 ;  /* 0x000000011010e824 */ /* 0x000fe200078e0a02 */
[C---:B------:R-:W-:Y:S01]  /*6360*/  ISETP.GT.U32.AND P6, PT, R2.reuse, R10, PT ;  /* 0x0000000a0200720c */ /* 0x040fe20003fc4070 */
[----:B-1----:R-:W-:Y:S02]  /*6370*/  IMAD.MOV.U32 R5, RZ, RZ, R7 ;  /* 0x000000ffff057224 */ /* 0x002fe400078e0007 */
[----:B------:R-:W-:Y:S01]  /*6380*/  IMAD.MOV R9, RZ, RZ, -R9 ;  /* 0x000000ffff097224 */ /* 0x000fe200078e0a09 */
[C---:B------:R-:W-:Y:S01]  /*6390*/  ISETP.GT.U32.AND P5, PT, R2.reuse, R16, PT ;  /* 0x000000100200720c */ /* 0x040fe20003fa4070 */
[----:B------:R-:W-:Y:S01]  /*63a0*/  @!P4 IMAD.MOV R5, RZ, RZ, -R5 ;  /* 0x000000ffff05c224 */ /* 0x000fe200078e0a05 */
[----:B------:R-:W-:Y:S01]  /*63b0*/  ISETP.GT.U32.AND P4, PT, R2, R15, PT ;  /* 0x0000000f0200720c */ /* 0x000fe20003f84070 */
[----:B------:R-:W-:-:S03]  /*63c0*/  IMAD.HI.U32 R7, R3, R8, RZ ;  /* 0x0000000803077227 */ /* 0x000fc600078e00ff */
[----:B------:R0:W-:Y:S01]  /*63d0*/  STL [R1+0x448], R5 ;  /* 0x0004480501007387 */ /* 0x0001e20000100800 */
[----:B------:R-:W-:Y:S02]  /*63e0*/  IMAD R11, R2, R9, R11 ;  /* 0x00000009020b7224 */ /* 0x000fe400078e020b */
[----:B------:R-:W-:Y:S02]  /*63f0*/  IMAD.MOV R7, RZ, RZ, -R7 ;  /* 0x000000ffff077224 */ /* 0x000fe400078e0a07 */
[----:B------:R-:W-:Y:S01]  /*6400*/  @!P6 IMAD.IADD R10, R10, 0x1, -R2 ;  /* 0x000000010a0ae824 */ /* 0x000fe200078e0a02 */
[C---:B------:R-:W-:Y:S01]  /*6410*/  ISETP.GT.U32.AND P6, PT, R2.reuse, R11, PT ;  /* 0x0000000b0200720c */ /* 0x040fe20003fc4070 */
[----:B------:R-:W-:Y:S02]  /*6420*/  IMAD R8, R2, R7, R8 ;  /* 0x0000000702087224 */ /* 0x000fe400078e0208 */
[----:B------:R-:W-:Y:S02]  /*6430*/  VIADD R14, R28, 0x18b ;  /* 0x0000018b1c0e7836 */ /* 0x000fe40000000000 */
[--C-:B------:R-:W-:Y:S01]  /*6440*/  @!P4 IMAD.IADD R15, R15, 0x1, -R2.reuse ;  /* 0x000000010f0fc824 */ /* 0x100fe200078e0a02 */
[----:B------:R-:W-:Y:S01]  /*6450*/  ISETP.GT.U32.AND P4, PT, R2, R8, PT ;  /* 0x000000080200720c */ /* 0x000fe20003f84070 */
[----:B------:R-:W-:Y:S01]  /*6460*/  VIADD R12, R28, 0x18a ;  /* 0x0000018a1c0c7836 */ /* 0x000fe20000000000 */
[----:B------:R-:W-:Y:S01]  /*6470*/  IABS R13, R14 ;  /* 0x0000000e000d7213 */ /* 0x000fe20000000000 */
[----:B------:R-:W-:Y:S01]  /*6480*/  @!P5 IMAD.IADD R16, R16, 0x1, -R2 ;  /* 0x000000011010d824 */ /* 0x000fe200078e0a02 */
[----:B------:R-:W-:Y:S01]  /*6490*/  ISETP.GE.AND P5, PT, R0, RZ, PT ;  /* 0x000000ff0000720c */ /* 0x000fe20003fa6270 */
[----:B------:R-:W-:Y:S01]  /*64a0*/  VIADD R0, R28, 0x189 ;  /* 0x000001891c007836 */ /* 0x000fe20000000000 */
[----:B------:R-:W-:Y:S01]  /*64b0*/  IABS R19, R12 ;  /* 0x0000000c00137213 */ /* 0x000fe20000000000 */
[----:B------:R-:W-:-:S04]  /*64c0*/  IMAD.HI.U32 R7, R3, R13, RZ ;  /* 0x0000000d03077227 */ /* 0x000fc800078e00ff */
[----:B------:R-:W-:Y:S01]  /*64d0*/  @!P6 IMAD.IADD R11, R11, 0x1, -R2 ;  /* 0x000000010b0be824 */ /* 0x000fe200078e0a02 */
[----:B------:R-:W-:Y:S01]  /*64e0*/  ISETP.GE.AND P6, PT, R6, RZ, PT ;  /* 0x000000ff0600720c */ /* 0x000fe20003fc6270 */
[----:B------:R-:W-:-:S04]  /*64f0*/  IMAD.HI.U32 R9, R3, R19, RZ ;  /* 0x0000001303097227 */ /* 0x000fc800078e00ff */
[----:B------:R-:W-:Y:S02]  /*6500*/  IMAD.MOV R7, RZ, RZ, -R7 ;  /* 0x000000ffff077224 */ /* 0x000fe400078e0a07 */
[----:B------:R-:W-:Y:S01]  /*6510*/  @!P4 IMAD.IADD R8, R8, 0x1, -R2 ;  /* 0x000000010808c824 */ /* 0x000fe200078e0a02 */
[----:B------:R-:W-:Y:S01]  /*6520*/  ISETP.GT.U32.AND P4, PT, R2, R11, PT ;  /* 0x0000000b0200720c */ /* 0x000fe20003f84070 */
[----:B0-----:R-:W-:Y:S02]  /*6530*/  IMAD.MOV.U32 R5, RZ, RZ, R10 ;  /* 0x000000ffff057224 */ /* 0x001fe400078e000a */
[----:B------:R-:W-:Y:S02]  /*6540*/  IMAD.MOV R9, RZ, RZ, -R9 ;  /* 0x000000ffff097224 */ /* 0x000fe400078e0a09 */
[----:B------:R-:W-:Y:S02]  /*6550*/  VIADD R6, R28, 0x188 ;  /* 0x000001881c067836 */ /* 0x000fe40000000000 */
[C---:B------:R-:W-:Y:S01]  /*6560*/  IMAD R13, R2.reuse, R7, R13 ;  /* 0x00000007020d7224 */ /* 0x040fe200078e020d */
[----:B------:R-:W-:Y:S01]  /*6570*/  IABS R7, R0 ;  /* 0x0000000000077213 */ /* 0x000fe20000000000 */
[----:B------:R-:W-:Y:S01]  /*6580*/  @!P3 IMAD.MOV R17, RZ, RZ, -R17 ;  /* 0x000000ffff11b224 */ /* 0x000fe200078e0a11 */
[C---:B------:R-:W-:Y:S01]  /*6590*/  ISETP.GT.U32.AND P3, PT, R2.reuse, R8, PT ;  /* 0x000000080200720c */ /* 0x040fe20003f64070 */
[----:B------:R-:W-:Y:S01]  /*65a0*/  @!P1 IMAD.MOV R5, RZ, RZ, -R5 ;  /* 0x000000ffff059224 */ /* 0x000fe200078e0a05 */
[C---:B------:R-:W-:Y:S01]  /*65b0*/  ISETP.GT.U32.AND P1, PT, R2.reuse, R13, PT ;  /* 0x0000000d0200720c */ /* 0x040fe20003f24070 */
[C---:B------:R-:W-:Y:S01]  /*65c0*/  IMAD R19, R2.reuse, R9, R19 ;  /* 0x0000000902137224 */ /* 0x040fe200078e0213 */
[----:B------:R-:W-:Y:S01]  /*65d0*/  IABS R9, R6 ;  /* 0x0000000600097213 */ /* 0x000fe20000000000 */
[----:B------:R-:W-:Y:S01]  /*65e0*/  IMAD.HI.U32 R10, R3, R7, RZ ;  /* 0x00000007030a7227 */ /* 0x000fe200078e00ff */
[----:B------:R-:W-:Y:S03]  /*65f0*/  STL [R1+0x44c], R17 ;  /* 0x00044c1101007387 */ /* 0x000fe60000100800 */
[----:B------:R-:W-:Y:S01]  /*6600*/  @!P2 IMAD.MOV R16, RZ, RZ, -R16 ;  /* 0x000000ffff10a224 */ /* 0x000fe200078e0a10 */
[----:B------:R0:W-:Y:S01]  /*6610*/  STL [R1+0x488], R5 ;  /* 0x0004880501007387 */ /* 0x0001e20000100800 */
[----:B------:R-:W-:Y:S01]  /*6620*/  ISETP.GT.U32.AND P2, PT, R2, R19, PT ;  /* 0x000000130200720c */ /* 0x000fe20003f44070 */
[----:B------:R-:W-:Y:S01]  /*6630*/  @!P4 IMAD.IADD R11, R11, 0x1, -R2 ;  /* 0x000000010b0bc824 */ /* 0x000fe200078e0a02 */
[----:B------:R-:W-:Y:S01]  /*6640*/  ISETP.GE.AND P4, PT, R12, RZ, PT ;  /* 0x000000ff0c00720c */ /* 0x000fe20003f86270 */
[----:B------:R-:W-:Y:S01]  /*6650*/  IMAD.MOV R10, RZ, RZ, -R10 ;  /* 0x000000ffff0a7224 */ /* 0x000fe200078e0a0a */
[----:B------:R1:W-:Y:S01]  /*6660*/  STL [R1+0x48c], R16 ;  /* 0x00048c1001007387 */ /* 0x0003e20000100800 */
[----:B------:R-:W-:Y:S01]  /*6670*/  @!P3 IMAD.IADD R8, R8, 0x1, -R2 ;  /* 0x000000010808b824 */ /* 0x000fe200078e0a02 */
[----:B------:R-:W-:Y:S01]  /*6680*/  ISETP.GE.AND P3, PT, R0, RZ, PT ;  /* 0x000000ff0000720c */ /* 0x000fe20003f66270 */
[----:B------:R-:W-:-:S02]  /*6690*/  IMAD R7, R2, R10, R7 ;  /* 0x0000000a02077224 */ /* 0x000fc400078e0207 */
[----:B0-----:R-:W-:Y:S02]  /*66a0*/  IMAD.MOV.U32 R5, RZ, RZ, R15 ;  /* 0x000000ffff057224 */ /* 0x001fe400078e000f */
[----:B------:R-:W-:-:S04]  /*66b0*/  IMAD.HI.U32 R15, R3, R9, RZ ;  /* 0x00000009030f7227 */ /* 0x000fc800078e00ff */
[----:B------:R-:W-:Y:S01]  /*66c0*/  @!P0 IMAD.MOV R5, RZ, RZ, -R5 ;  /* 0x000000ffff058224 */ /* 0x000fe200078e0a05 */
[----:B------:R-:W-:Y:S01]  /*66d0*/  ISETP.GE.AND P0, PT, R14, RZ, PT ;  /* 0x000000ff0e00720c */ /* 0x000fe20003f06270 */
[----:B------:R-:W-:Y:S02]  /*66e0*/  IMAD.MOV R15, RZ, RZ, -R15 ;  /* 0x000000ffff0f7224 */ /* 0x000fe400078e0a0f */
[----:B-1----:R-:W-:Y:S01]  /*66f0*/  IMAD.MOV.U32 R16, RZ, RZ, R11 ;  /* 0x000000ffff107224 */ /* 0x002fe200078e000b */
[----:B------:R0:W-:Y:S01]  /*6700*/  STL [R1+0x490], R5 ;  /* 0x0004900501007387 */ /* 0x0001e20000100800 */
[----:B------:R-:W-:Y:S02]  /*6710*/  @!P1 IMAD.IADD R13, R13, 0x1, -R2 ;  /* 0x000000010d0d9824 */ /* 0x000fe400078e0a02 */
[C---:B------:R-:W-:Y:S02]  /*6720*/  IMAD R9, R2.reuse, R15, R9 ;  /* 0x0000000f02097224 */ /* 0x040fe400078e0209 */
[----:B------:R-:W-:Y:S01]  /*6730*/  @!P5 IMAD.MOV R16, RZ, RZ, -R16 ;  /* 0x000000ffff10d224 */ /* 0x000fe200078e0a10 */
[C---:B------:R-:W-:Y:S01]  /*6740*/  ISETP.GT.U32.AND P5, PT, R2.reuse, R7, PT ;  /* 0x000000070200720c */ /* 0x040fe20003fa4070 */
[----:B------:R-:W-:Y:S01]  /*6750*/  @!P2 IMAD.IADD R19, R19, 0x1, -R2 ;  /* 0x000000011313a824 */ /* 0x000fe200078e0a02 */
[----:B------:R-:W-:Y:S01]  /*6760*/  ISETP.GT.U32.AND P1, PT, R2, R13, PT ;  /* 0x0000000d0200720c */ /* 0x000fe20003f24070 */
[----:B------:R-:W-:Y:S01]  /*6770*/  VIADD R0, R28, 0x187 ;  /* 0x000001871c007836 */ /* 0x000fe20000000000 */
[----:B------:R-:W-:Y:S01]  /*6780*/  STL [R1+0x494], R16 ;  /* 0x0004941001007387 */ /* 0x000fe20000100800 */
        /* <DEDUP_REMOVED lines=8> */
[--C-:B------:R-:W-:Y:S01]  /*6810*/  @!P5 IMAD.IADD R7, R7, 0x1, -R2.reuse ;  /* 0x000000010707d824 */ /* 0x100fe200078e0a02 */
[----:B------:R0:W-:Y:S01]  /*6820*/  STL [R1+0x498], R5 ;  /* 0x0004980501007387 */ /* 0x0001e20000100800 */
[----:B------:R-:W-:Y:S01]  /*6830*/  @!P1 IMAD.IADD R13, R13, 0x1, -R2 ;  /* 0x000000010d0d9824 */ /* 0x000fe200078e0a02 */
[----:B------:R-:W-:Y:S01]  /*6840*/  ISETP.GE.AND P1, PT, R6, RZ, PT ;  /* 0x000000ff0600720c */ /* 0x000fe20003f26270 */
[----:B------:R-:W-:Y:S01]  /*6850*/  IMAD.HI.U32 R12, R3, R11, RZ ;  /* 0x0000000b030c7227 */ /* 0x000fe200078e00ff */
[----:B------:R-:W-:-:S02]  /*6860*/  ISETP.GT.U32.AND P5, PT, R2, R7, PT ;  /* 0x000000070200720c */ /* 0x000fc40003fa4070 */
[----:B------:R-:W-:Y:S01]  /*6870*/  IABS R6, R15 ;  /* 0x0000000f00067213 */ /* 0x000fe20000000000 */
[--C-:B------:R-:W-:Y:S01]  /*6880*/  @!P2 IMAD.IADD R19, R19, 0x1, -R2.reuse ;  /* 0x000000011313a824 */ /* 0x100fe200078e0a02 */
[----:B------:R-:W-:Y:S01]  /*6890*/  ISETP.GE.AND P2, PT, R0, RZ, PT ;  /* 0x000000ff0000720c */ /* 0x000fe20003f46270 */
[----:B------:R-:W-:Y:S02]  /*68a0*/  @!P6 IMAD.IADD R9, R9, 0x1, -R2 ;  /* 0x000000010909e824 */ /* 0x000fe400078e0a02 */
[----:B0-----:R-:W-:Y:S02]  /*68b0*/  IMAD.MOV.U32 R5, RZ, RZ, R13 ;  /* 0x000000ffff057224 */ /* 0x001fe400078e000d */
[----:B------:R-:W-:Y:S01]  /*68c0*/  IMAD.HI.U32 R0, R3, R8, RZ ;  /* 0x0000000803007227 */ /* 0x000fe200078e00ff */
[----:B------:R-:W-:-:S03]  /*68d0*/  ISETP.GT.U32.AND P6, PT, R2, R9, PT ;  /* 0x000000090200720c */ /* 0x000fc60003fc4070 */
[----:B------:R-:W-:Y:S02]  /*68e0*/  IMAD.MOV R12, RZ, RZ, -R12 ;  /* 0x000000ffff0c7224 */ /* 0x000fe400078e0a0c */
[----:B------:R-:W-:Y:S01]  /*68f0*/  @!P0 IMAD.MOV R5, RZ, RZ, -R5 ;  /* 0x000000ffff058224 */ /* 0x000fe200078e0a05 */
[----:B------:R-:W-:Y:S01]  /*6900*/  ISETP.GE.AND P0, PT, R10, RZ, PT ;  /* 0x000000ff0a00720c */ /* 0x000fe20003f06270 */
[----:B------:R-:W-:Y:S02]  /*6910*/  IMAD.MOV R0, RZ, RZ, -R0 ;  /* 0x000000ffff007224 */ /* 0x000fe400078e0a00 */
[C---:B------:R-:W-:Y:S01]  /*6920*/  IMAD R10, R2.reuse, R12, R11 ;  /* 0x0000000c020a7224 */ /* 0x040fe200078e020b */
[----:B------:R0:W-:Y:S01]  /*6930*/  STL [R1+0x49c], R5 ;  /* 0x00049c0501007387 */ /* 0x0001e20000100800 */
[C---:B------:R-:W-:Y:S02]  /*6940*/  IMAD R8, R2.reuse, R0, R8 ;  /* 0x0000000002087224 */ /* 0x040fe400078e0208 */
[--C-:B------:R-:W-:Y:S01]  /*6950*/  @!P5 IMAD.IADD R7, R7, 0x1, -R2.reuse ;  /* 0x000000010707d824 */ /* 0x100fe200078e0a02 */
[C---:B------:R-:W-:Y:S01]  /*6960*/  ISETP.GT.U32.AND P5, PT, R2.reuse, R10, PT ;  /* 0x0000000a0200720c */ /* 0x040fe20003fa4070 */
[----:B------:R-:W-:Y:S01]  /*6970*/  @!P6 IMAD.IADD R9, R9, 0x1, -R2 ;  /* 0x000000010909e824 */ /* 0x000fe200078e0a02 */
[----:B------:R-:W-:Y:S01]  /*6980*/  ISETP.GT.U32.AND P6, PT, R2, R8, PT ;  /* 0x000000080200720c */ /* 0x000fe20003fc4070 */
[----:B------:R-:W-:-:S02]  /*6990*/  VIADD R13, R28, 0x184 ;  /* 0x000001841c0d7836 */ /* 0x000fc40000000000 */
[----:B------:R-:W-:-:S03]  /*69a0*/  IMAD.HI.U32 R11, R3, R6, RZ ;  /* 0x00000006030b7227 */ /* 0x000fc600078e00ff */
[----:B------:R-:W-:Y:S01]  /*69b0*/  IABS R17, R13 ;  /* 0x0000000d00117213 */ /* 0x000fe20000000000 */
[----:B0-----:R-:W-:Y:S02]  /*69c0*/  IMAD.MOV.U32 R5, RZ, RZ, R19 ;  /* 0x000000ffff057224 */ /* 0x001fe400078e0013 */
[----:B------:R-:W-:Y:S02]  /*69d0*/  VIADD R14, R28, 0x183 ;  /* 0x000001831c0e7836 */ /* 0x000fe40000000000 */
[--C-:B------:R-:W-:Y:S02]  /*69e0*/  @!P5 IMAD.IADD R10, R10, 0x1, -R2.reuse ;  /* 0x000000010a0ad824 */ /* 0x100fe400078e0a02 */
[----:B------:R-:W-:Y:S01]  /*69f0*/  IMAD.MOV R11, RZ, RZ, -R11 ;  /* 0x000000ffff0b7224 */ /* 0x000fe200078e0a0b */
[----:B------:R-:W-:Y:S01]  /*6a00*/  IABS R16, R14 ;  /* 0x0000000e00107213 */ /* 0x000fe20000000000 */
[----:B------:R-:W-:Y:S01]  /*6a10*/  @!P6 IMAD.IADD R8, R8, 0x1, -R2 ;  /* 0x000000010808e824 */ /* 0x000fe200078e0a02 */
[----:B------:R-:W-:Y:S01]  /*6a20*/  ISETP.GT.U32.AND P6, PT, R2, R10, PT ;  /* 0x0000000a0200720c */ /* 0x000fe20003fc4070 */
[----:B------:R-:W-:-:S02]  /*6a30*/  VIADD R0, R28, 0x182 ;  /* 0x000001821c007836 */ /* 0x000fc40000000000 */
[----:B------:R-:W-:-:S03]  /*6a40*/  IMAD.HI.U32 R20, R3, R17, RZ ;  /* 0x0000001103147227 */ /* 0x000fc600078e00ff */
[----:B------:R-:W-:Y:S01]  /*6a50*/  IABS R12, R0 ;  /* 0x00000000000c7213 */ /* 0x000fe20000000000 */
[----:B------:R-:W-:Y:S01]  /*6a60*/  @!P4 IMAD.MOV R5, RZ, RZ, -R5 ;  /* 0x000000ffff05c224 */ /* 0x000fe200078e0a05 */
[----:B------:R-:W-:Y:S01]  /*6a70*/  ISETP.GE.AND P4, PT, R15, RZ, PT ;  /* 0x000000ff0f00720c */ /* 0x000fe20003f86270 */
[C---:B------:R-:W-:Y:S02]  /*6a80*/  IMAD R6, R2.reuse, R11, R6 ;  /* 0x0000000b02067224 */ /* 0x040fe400078e0206 */
[----:B------:R-:W-:Y:S01]  /*6a90*/  IMAD.MOV R20, RZ, RZ, -R20 ;  /* 0x000000ffff147224 */ /* 0x000fe200078e0a14 */
[----:B------:R0:W-:Y:S01]  /*6aa0*/  STL [R1+0x4a0], R5 ;  /* 0x0004a00501007387 */ /* 0x0001e20000100800 */
[----:B------:R-:W-:Y:S01]  /*6ab0*/  IMAD.HI.U32 R18, R3, R16, RZ ;  /* 0x0000001003127227 */ /* 0x000fe200078e00ff */
[----:B------:R-:W-:-:S03]  /*6ac0*/  ISETP.GT.U32.AND P5, PT, R2, R6, PT ;  /* 0x000000060200720c */ /* 0x000fc60003fa4070 */
[----:B------:R-:W-:Y:S02]  /*6ad0*/  IMAD R15, R2, R20, R17 ;  /* 0x00000014020f7224 */ /* 0x000fe400078e0211 */
[----:B------:R-:W-:Y:S02]  /*6ae0*/  IMAD.MOV.U32 R19, RZ, RZ, R12 ;  /* 0x000000ffff137224 */ /* 0x000fe400078e000c */
[----:B------:R-:W-:Y:S02]  /*6af0*/  IMAD.MOV R18, RZ, RZ, -R18 ;  /* 0x000000ffff127224 */ /* 0x000fe400078e0a12 */
[----:B0-----:R-:W-:Y:S02]  /*6b00*/  IMAD.MOV.U32 R5, RZ, RZ, R7 ;  /* 0x000000ffff057224 */ /* 0x001fe400078e0007 */
[----:B------:R-:W-:Y:S01]  /*6b10*/  @!P6 IMAD.IADD R10, R10, 0x1, -R2 ;  /* 0x000000010a0ae824 */ /* 0x000fe200078e0a02 */
[C---:B------:R-:W-:Y:S01]  /*6b20*/  ISETP.GT.U32.AND P6, PT, R2.reuse, R15, PT ;  /* 0x0000000f0200720c */ /* 0x040fe20003fc4070 */
[----:B------:R-:W-:Y:S01]  /*6b30*/  @!P3 IMAD.MOV R5, RZ, RZ, -R5 ;  /* 0x000000ffff05b224 */ /* 0x000fe200078e0a05 */
[----:B------:R-:W-:Y:S01]  /*6b40*/  ISETP.GT.U32.AND P3, PT, R2, R8, PT ;  /* 0x000000080200720c */ /* 0x000fe20003f64070 */
[----:B------:R-:W-:-:S03]  /*6b50*/  IMAD.HI.U32 R7, R3, R19, RZ ;  /* 0x0000001303077227 */ /* 0x000fc600078e00ff */
[----:B------:R0:W-:Y:S01]  /*6b60*/  STL [R1+0x4a4], R5 ;  /* 0x0004a40501007387 */ /* 0x0001e20000100800 */
[----:B------:R-:W-:Y:S02]  /*6b70*/  IMAD R12, R2, R18, R16 ;  /* 0x00000012020c7224 */ /* 0x000fe400078e0210 */
[----:B------:R-:W-:Y:S02]  /*6b80*/  IMAD.MOV.U32 R16, RZ, RZ, R9 ;  /* 0x000000ffff107224 */ /* 0x000fe400078e0009 */
[----:B------:R-:W-:Y:S02]  /*6b90*/  IMAD.MOV R7, RZ, RZ, -R7 ;  /* 0x000000ffff077224 */ /* 0x000fe400078e0a07 */
[----:B------:R-:W-:Y:S02]  /*6ba0*/  @!P5 IMAD.IADD R6, R6, 0x1, -R2 ;  /* 0x000000010606d824 */ /* 0x000fe400078e0a02 */
[----:B------:R-:W-:Y:S01]  /*6bb0*/  @!P1 IMAD.MOV R16, RZ, RZ, -R16 ;  /* 0x000000ffff109224 */ /* 0x000fe200078e0a10 */
[----:B------:R-:W-:Y:S01]  /*6bc0*/  ISETP.GE.AND P1, PT, R13, RZ, PT ;  /* 0x000000ff0d00720c */ /* 0x000fe20003f26270 */
[----:B0-----:R-:W-:Y:S01]  /*6bd0*/  IMAD.MOV.U32 R5, RZ, RZ, R10 ;  /* 0x000000ffff057224 */ /* 0x001fe200078e000a */
[----:B------:R-:W-:Y:S01]  /*6be0*/  ISETP.GT.U32.AND P5, PT, R2, R6, PT ;  /* 0x000000060200720c */ /* 0x000fe20003fa4070 */
[----:B------:R-:W-:Y:S01]  /*6bf0*/  VIADD R11, R28, 0x181 ;  /* 0x000001811c0b7836 */ /* 0x000fe20000000000 */
[----:B------:R-:W-:Y:S01]  /*6c00*/  STL [R1+0x4ac], R16 ;  /* 0x0004ac1001007387 */ /* 0x000fe20000100800 */
[----:B------:R-:W-:Y:S01]  /*6c10*/  @!P2 IMAD.MOV R5, RZ, RZ, -R5 ;  /* 0x000000ffff05a224 */ /* 0x000fe200078e0a05 */
[C---:B------:R-:W-:Y:S01]  /*6c20*/  ISETP.GT.U32.AND P2, PT, R2.reuse, R12, PT ;  /* 0x0000000c0200720c */ /* 0x040fe20003f44070 */
[----:B------:R-:W-:Y:S01]  /*6c30*/  IMAD R13, R2, R7, R19 ;  /* 0x00000007020d7224 */ /* 0x000fe200078e0213 */
[----:B------:R-:W-:Y:S01]  /*6c40*/  IABS R17, R11 ;  /* 0x0000000b00117213 */ /* 0x000fe20000000000 */
[--C-:B------:R-:W-:Y:S01]  /*6c50*/  @!P6 IMAD.IADD R15, R15, 0x1, -R2.reuse ;  /* 0x000000010f0fe824 */ /* 0x100fe200078e0a02 */
[----:B------:R0:W-:Y:S01]  /*6c60*/  STL [R1+0x4b0], R5 ;  /* 0x0004b00501007387 */ /* 0x0001e20000100800 */
[----:B------:R-:W-:Y:S01]  /*6c70*/  @!P3 IMAD.IADD R8, R8, 0x1, -R2 ;  /* 0x000000010808b824 */ /* 0x000fe200078e0a02 */
[----:B------:R-:W-:Y:S01]  /*6c80*/  ISETP.GT.U32.AND P6, PT, R2, R13, PT ;  /* 0x0000000d0200720c */ /* 0x000fe20003fc4070 */
[----:B------:R-:W-:Y:S01]  /*6c90*/  IMAD.HI.U32 R9, R3, R17, RZ ;  /* 0x0000001103097227 */ /* 0x000fe200078e00ff */
[----:B------:R-:W-:-:S03]  /*6ca0*/  ISETP.GE.AND P3, PT, R14, RZ, PT ;  /* 0x000000ff0e00720c */ /* 0x000fc60003f66270 */
[----:B------:R-:W-:Y:S02]  /*6cb0*/  IMAD.MOV R9, RZ, RZ, -R9 ;  /* 0x000000ffff097224 */ /* 0x000fe400078e0a09 */
[----:B------:R-:W-:Y:S02]  /*6cc0*/  @!P2 IMAD.IADD R12, R12, 0x1, -R2 ;  /* 0x000000010c0ca824 */ /* 0x000fe400078e0a02 */
[----:B0-----:R-:W-:Y:S02]  /*6cd0*/  IMAD.MOV.U32 R5, RZ, RZ, R8 ;  /* 0x000000ffff057224 */ /* 0x001fe400078e0008 */
[----:B------:R-:W-:Y:S01]  /*6ce0*/  VIADD R16, R28, 0x180 ;  /* 0x000001801c107836 */ /* 0x000fe20000000000 */
[----:B------:R-:W-:Y:S01]  /*6cf0*/  ISETP.GT.U32.AND P2, PT, R2, R12, PT ;  /* 0x0000000c0200720c */ /* 0x000fe20003f44070 */
[--C-:B------:R-:W-:Y:S01]  /*6d00*/  @!P5 IMAD.IADD R6, R6, 0x1, -R2.reuse ;  /* 0x000000010606d824 */ /* 0x100fe200078e0a02 */
[----:B------:R-:W-:Y:S01]  /*6d10*/  ISETP.GE.AND P5, PT, R0, RZ, PT ;  /* 0x000000ff0000720c */ /* 0x000fe20003fa6270 */
[----:B------:R-:W-:Y:S01]  /*6d20*/  @!P0 IMAD.MOV R5, RZ, RZ, -R5 ;  /* 0x000000ffff058224 */ /* 0x000fe200078e0a05 */
[C---:B------:R-:W-:Y:S01]  /*6d30*/  ISETP.GT.U32.AND P0, PT, R2.reuse, R15, PT ;  /* 0x0000000f0200720c */ /* 0x040fe20003f04070 */
[----:B------:R-:W-:Y:S01]  /*6d40*/  IMAD R0, R2, R9, R17 ;  /* 0x0000000902007224 */ /* 0x000fe200078e0211 */
[----:B------:R-:W-:Y:S01]  /*6d50*/  IABS R17, R16 ;  /* 0x0000001000117213 */ /* 0x000fe20000000000 */
[----:B------:R-:W-:Y:S01]  /*6d60*/  @!P6 IMAD.IADD R13, R13, 0x1, -R2 ;  /* 0x000000010d0de824 */ /* 0x000fe200078e0a02 */
[----:B------:R0:W-:Y:S01]  /*6d70*/  STL [R1+0x4b4], R5 ;  /* 0x0004b40501007387 */ /* 0x0001e20000100800 */
[----:B------:R-:W-:-:S02]  /*6d80*/  VIADD R14, R28, 0x17d ;  /* 0x0000017d1c0e7836 */ /* 0x000fc40000000000 */
[----:B------:R-:W-:Y:S01]  /*6d90*/  IMAD.HI.U32 R19, R3, R17, RZ ;  /* 0x0000001103137227 */ /* 0x000fe200078e00ff */
[C---:B------:R-:W-:Y:S02]  /*6da0*/  ISETP.GT.U32.AND P6, PT, R2.reuse, R13, PT ;  /* 0x0000000d0200720c */ /* 0x040fe40003fc4070 */
[----:B------:R-:W-:Y:S01]  /*6db0*/  IABS R9, R14 ;  /* 0x0000000e00097213 */ /* 0x000fe20000000000 */
[----:B------:R-:W-:Y:S02]  /*6dc0*/  IMAD.MOV R19, RZ, RZ, -R19 ;  /* 0x000000ffff137224 */ /* 0x000fe400078e0a13 */
[--C-:B------:R-:W-:Y:S01]  /*6dd0*/  @!P0 IMAD.IADD R15, R15, 0x1, -R2.reuse ;  /* 0x000000010f0f8824 */ /* 0x100fe200078e0a02 */
[----:B------:R-:W-:Y:S01]  /*6de0*/  ISETP.GT.U32.AND P0, PT, R2, R0, PT ;  /* 0x000000000200720c */ /* 0x000fe20003f04070 */
[----:B------:R-:W-:Y:S01]  /*6df0*/  @!P2 IMAD.IADD R12, R12, 0x1, -R2 ;  /* 0x000000010c0ca824 */ /* 0x000fe200078e0a02 */
[----:B------:R-:W-:Y:S01]  /*6e00*/  ISETP.GE.AND P2, PT, R11, RZ, PT ;  /* 0x000000ff0b00720c */ /* 0x000fe20003f46270 */
[----:B------:R-:W-:-:S02]  /*6e10*/  IMAD R11, R2, R19, R17 ;  /* 0x00000013020b7224 */ /* 0x000fc400078e0211 */
[----:B------:R-:W-:Y:S02]  /*6e20*/  VIADD R7, R28, 0x17f ;  /* 0x0000017f1c077836 */ /* 0x000fe40000000000 */
[----:B------:R-:W-:Y:S01]  /*6e30*/  @!P6 IMAD.IADD R13, R13, 0x1, -R2 ;  /* 0x000000010d0de824 */ /* 0x000fe200078e0a02 */
[----:B------:R-:W-:Y:S01]  /*6e40*/  ISETP.GT.U32.AND P6, PT, R2, R11, PT ;  /* 0x0000000b0200720c */ /* 0x000fe20003fc4070 */
[----:B------:R-:W-:Y:S01]  /*6e50*/  VIADD R10, R28, 0x17e ;  /* 0x0000017e1c0a7836 */ /* 0x000fe20000000000 */
[----:B------:R-:W-:Y:S01]  /*6e60*/  IABS R18, R7 ;  /* 0x0000000700127213 */ /* 0x000fe20000000000 */
[----:B------:R-:W-:-:S03]  /*6e70*/  IMAD.HI.U32 R19, R3, R9, RZ ;  /* 0x0000000903137227 */ /* 0x000fc600078e00ff */
[----:B------:R-:W-:Y:S01]  /*6e80*/  IABS R8, R10 ;  /* 0x0000000a00087213 */ /* 0x000fe20000000000 */
[----:B------:R-:W-:Y:S01]  /*6e90*/  @!P0 IMAD.IADD R0, R0, 0x1, -R2 ;  /* 0x0000000100008824 */ /* 0x000fe200078e0a02 */
[----:B------:R-:W-:Y:S01]  /*6ea0*/  ISETP.GE.AND P0, PT, R16, RZ, PT ;  /* 0x000000ff1000720c */ /* 0x000fe20003f06270 */
[----:B------:R-:W-:Y:S02]  /*6eb0*/  IMAD.MOV R19, RZ, RZ, -R19 ;  /* 0x000000ffff137224 */ /* 0x000fe400078e0a13 */
[----:B------:R-:W-:Y:S02]  /*6ec0*/  VIADD R16, R28, 0x17c ;  /* 0x0000017c1c107836 */ /* 0x000fe40000000000 */
[----:B------:R-:W-:-:S04]  /*6ed0*/  IMAD.HI.U32 R17, R3, R18, RZ ;  /* 0x0000001203117227 */ /* 0x000fc800078e00ff */
[----:B0-----:R-:W-:Y:S02]  /*6ee0*/  IMAD.MOV.U32 R5, RZ, RZ, R15 ;  /* 0x000000ffff057224 */ /* 0x001fe400078e000f */
[----:B------:R-:W-:-:S04]  /*6ef0*/  IMAD.HI.U32 R20, R3, R8, RZ ;  /* 0x0000000803147227 */ /* 0x000fc800078e00ff */
[C---:B------:R-:W-:Y:S01]  /*6f00*/  IMAD R9, R2.reuse, R19, R9 ;  /* 0x0000001302097224 */ /* 0x040fe200078e0209 */
[----:B------:R-:W-:Y:S01]  /*6f10*/  IABS R19, R16 ;  /* 0x0000001000137213 */ /* 0x000fe20000000000 */
[----:B------:R-:W-:Y:S01]  /*6f20*/  @!P6 IMAD.IADD R11, R11, 0x1, -R2 ;  /* 0x000000010b0be824 */ /* 0x000fe200078e0a02 */
[C---:B------:R-:W-:Y:S01]  /*6f30*/  ISETP.GT.U32.AND P6, PT, R2.reuse, R0, PT ;  /* 0x000000000200720c */ /* 0x040fe20003fc4070 */
[----:B------:R-:W-:Y:S02]  /*6f40*/  @!P4 IMAD.MOV R6, RZ, RZ, -R6 ;  /* 0x000000ffff06c224 */ /* 0x000fe400078e0a06 */
[----:B------:R-:W-:Y:S02]  /*6f50*/  IMAD.MOV R17, RZ, RZ, -R17 ;  /* 0x000000ffff117224 */ /* 0x000fe400078e0a11 */
[----:B------:R-:W-:Y:S01]  /*6f60*/  @!P1 IMAD.MOV R5, RZ, RZ, -R5 ;  /* 0x000000ffff059224 */ /* 0x000fe200078e0a05 */
[----:B------:R-:W-:Y:S01]  /*6f70*/  STL [R1+0x4b8], R6 ;  /* 0x0004b80601007387 */ /* 0x000fe20000100800 */
[----:B------:R-:W-:Y:S01]  /*6f80*/  IMAD.MOV R20, RZ, RZ, -R20 ;  /* 0x000000ffff147224 */ /* 0x000fe200078e0a14 */
[C---:B------:R-:W-:Y:S01]  /*6f90*/  ISETP.GT.U32.AND P1, PT, R2.reuse, R11, PT ;  /* 0x0000000b0200720c */ /* 0x040fe20003f24070 */
[----:B------:R-:W-:Y:S01]  /*6fa0*/  IMAD R17, R2, R17, R18 ;  /* 0x0000001102117224 */ /* 0x000fe200078e0212 */
[----:B------:R0:W-:Y:S01]  /*6fb0*/  STL [R1+0x4c0], R5 ;  /* 0x0004c00501007387 */ /* 0x0001e20000100800 */
[----:B------:R-:W-:-:S02]  /*6fc0*/  IMAD.MOV.U32 R15, RZ, RZ, R19 ;  /* 0x000000ffff0f7224 */ /* 0x000fc400078e0013 */
[----:B------:R-:W-:Y:S01]  /*6fd0*/  IMAD.MOV.U32 R19, RZ, RZ, R12 ;  /* 0x000000ffff137224 */ /* 0x000fe200078e000c */
[C---:B------:R-:W-:Y:S01]  /*6fe0*/  ISETP.GT.U32.AND P4, PT, R2.reuse, R17, PT ;  /* 0x000000110200720c */ /* 0x040fe20003f84070 */
[----:B------:R-:W-:Y:S02]  /*6ff0*/  IMAD R8, R2, R20, R8 ;  /* 0x0000001402087224 */ /* 0x000fe400078e0208 */
[----:B------:R-:W-:Y:S02]  /*7000*/  @!P3 IMAD.MOV R19, RZ, RZ, -R19 ;  /* 0x000000ffff13b224 */ /* 0x000fe400078e0a13 */
[----:B------:R-:W-:Y:S01]  /*7010*/  @!P6 IMAD.IADD R0, R0, 0x1, -R2 ;  /* 0x000000010000e824 */ /* 0x000fe200078e0a02 */
[C---:B------:R-:W-:Y:S01]  /*7020*/  ISETP.GT.U32.AND P3, PT, R2.reuse, R8, PT ;  /* 0x000000080200720c */ /* 0x040fe20003f64070 */
[----:B0-----:R-:W-:Y:S01]  /*7030*/  IMAD.MOV.U32 R5, RZ, RZ, R13 ;  /* 0x000000ffff057224 */ /* 0x001fe200078e000d */
[----:B------:R-:W-:Y:S01]  /*7040*/  STL [R1+0x4bc], R19 ;  /* 0x0004bc1301007387 */ /* 0x000fe20000100800 */
[----:B------:R-:W-:Y:S01]  /*7050*/  ISETP.GT.U32.AND P6, PT, R2, R9, PT ;  /* 0x000000090200720c */ /* 0x000fe20003fc4070 */
[----:B------:R-:W-:-:S02]  /*7060*/  VIADD R18, R28, 0x17b ;  /* 0x0000017b1c127836 */ /* 0x000fc40000000000 */
[----:B------:R-:W-:Y:S01]  /*7070*/  @!P5 IMAD.MOV R5, RZ, RZ, -R5 ;  /* 0x000000ffff05d224 */ /* 0x000fe200078e0a05 */
[----:B------:R-:W-:Y:S01]  /*7080*/  ISETP.GE.AND P5, PT, R7, RZ, PT ;  /* 0x000000ff0700720c */ /* 0x000fe20003fa6270 */
[----:B------:R-:W-:Y:S01]  /*7090*/  IMAD.HI.U32 R12, R3, R15, RZ ;  /* 0x0000000f030c7227 */ /* 0x000fe200078e00ff */
[----:B------:R-:W-:Y:S02]  /*70a0*/  IABS R6, R18 ;  /* 0x0000001200067213 */ /* 0x000fe40000000000 */
[----:B------:R0:W-:Y:S01]  /*70b0*/  STL [R1+0x4c4], R5 ;  /* 0x0004c40501007387 */ /* 0x0001e20000100800 */
[----:B------:R-:W-:Y:S02]  /*70c0*/  IMAD.MOV R12, RZ, RZ, -R12 ;  /* 0x000000ffff0c7224 */ /* 0x000fe400078e0a0c */
[--C-:B------:R-:W-:Y:S01]  /*70d0*/  @!P1 IMAD.IADD R11, R11, 0x1, -R2.reuse ;  /* 0x000000010b0b9824 */ /* 0x100fe200078e0a02 */
[----:B------:R-:W-:Y:S01]  /*70e0*/  ISETP.GE.AND P1, PT, R10, RZ, PT ;  /* 0x000000ff0a00720c */ /* 0x000fe20003f26270 */
[--C-:B------:R-:W-:Y:S01]  /*70f0*/  @!P4 IMAD.IADD R17, R17, 0x1, -R2.reuse ;  /* 0x000000011111c824 */ /* 0x100fe200078e0a02 */
[----:B------:R-:W-:Y:S01]  /*7100*/  ISETP.GE.AND P4, PT, R14, RZ, PT ;  /* 0x000000ff0e00720c */ /* 0x000fe20003f86270 */
[----:B------:R-:W-:-:S02]  /*7110*/  @!P3 IMAD.IADD R8, R8, 0x1, -R2 ;  /* 0x000000010808b824 */ /* 0x000fc400078e0a02 */
[C---:B------:R-:W-:Y:S01]  /*7120*/  IMAD R10, R2.reuse, R12, R15 ;  /* 0x0000000c020a7224 */ /* 0x040fe200078e020f */
[----:B------:R-:W-:Y:S01]  /*7130*/  ISETP.GT.U32.AND P3, PT, R2, R17, PT ;  /* 0x000000110200720c */ /* 0x000fe20003f64070 */
[----:B0-----:R-:W-:Y:S02]  /*7140*/  IMAD.MOV.U32 R5, RZ, RZ, R0 ;  /* 0x000000ffff057224 */ /* 0x001fe400078e0000 */
[----:B------:R-:W-:-:S04]  /*7150*/  IMAD.HI.U32 R7, R3, R6, RZ ;  /* 0x0000000603077227 */ /* 0x000fc800078e00ff */
[----:B------:R-:W-:Y:S02]  /*7160*/  @!P2 IMAD.MOV R5, RZ, RZ, -R5 ;  /* 0x000000ffff05a224 */ /* 0x000fe400078e0a05 */
[----:B------:R-:W-:Y:S01]  /*7170*/  @!P6 IMAD.IADD R9, R9, 0x1, -R2 ;  /* 0x000000010909e824 */ /* 0x000fe200078e0a02 */
[----:B------:R-:W-:Y:S01]  /*7180*/  ISETP.GT.U32.AND P6, PT, R2, R8, PT ;  /* 0x000000080200720c */ /* 0x000fe20003fc4070 */
[----:B------:R-:W-:Y:S01]  /*7190*/  IMAD.MOV R7, RZ, RZ, -R7 ;  /* 0x000000ffff077224 */ /* 0x000fe200078e0a07 */
[----:B------:R0:W-:Y:S01]  /*71a0*/  STL [R1+0x4c8], R5 ;  /* 0x0004c80501007387 */ /* 0x0001e20000100800 */
[----:B------:R-:W-:Y:S01]  /*71b0*/  VIADD R13, R28, 0x17a ;  /* 0x0000017a1c0d7836 */ /* 0x000fe20000000000 */
[C---:B------:R-:W-:Y:S01]  /*71c0*/  ISETP.GT.U32.AND P2, PT, R2.reuse, R9, PT ;  /* 0x000000090200720c */ /* 0x040fe20003f44070 */
[----:B------:R-:W-:Y:S02]  /*71d0*/  IMAD R0, R2, R7, R6 ;  /* 0x0000000702007224 */ /* 0x000fe400078e0206 */
[----:B------:R-:W-:Y:S01]  /*71e0*/  @!P3 IMAD.IADD R17, R17, 0x1, -R2 ;  /* 0x000000011111b824 */ /* 0x000fe200078e0a02 */
[----:B------:R-:W-:Y:S01]  /*71f0*/  IABS R7, R13 ;  /* 0x0000000d00077213 */ /* 0x000fe20000000000 */
[----:B------:R-:W-:Y:S01]  /*7200*/  VIADD R12, R28, 0x178 ;  /* 0x000001781c0c7836 */ /* 0x000fe20000000000 */
[----:B------:R-:W-:Y:S01]  /*7210*/  ISETP.GE.AND P3, PT, R16, RZ, PT ;  /* 0x000000ff1000720c */ /* 0x000fe20003f66270 */
[----:B0-----:R-:W-:-:S02]  /*7220*/  IMAD.MOV.U32 R5, RZ, RZ, R11 ;  /* 0x000000ffff057224 */ /* 0x001fc400078e000b */
[----:B------:R-:W-:Y:S01]  /*7230*/  @!P6 IMAD.IADD R8, R8, 0x1, -R2 ;  /* 0x000000010808e824 */ /* 0x000fe200078e0a02 */
[C---:B------:R-:W-:Y:S01]  /*7240*/  ISETP.GT.U32.AND P6, PT, R2.reuse, R0, PT ;  /* 0x000000000200720c */ /* 0x040fe20003fc4070 */
[----:B------:R-:W-:Y:S01]  /*7250*/  @!P0 IMAD.MOV R5, RZ, RZ, -R5 ;  /* 0x000000ffff058224 */ /* 0x000fe200078e0a05 */
[----:B------:R-:W-:Y:S01]  /*7260*/  ISETP.GT.U32.AND P0, PT, R2, R10, PT ;  /* 0x0000000a0200720c */ /* 0x000fe20003f04070 */
[----:B------:R-:W-:Y:S01]  /*7270*/  IMAD.HI.U32 R16, R3, R7, RZ ;  /* 0x0000000703107227 */ /* 0x000fe200078e00ff */
[----:B------:R-:W-:Y:S02]  /*7280*/  IABS R14, R12 ;  /* 0x0000000c000e7213 */ /* 0x000fe40000000000 */
[----:B------:R0:W-:Y:S01]  /*7290*/  STL [R1+0x4cc], R5 ;  /* 0x0004cc0501007387 */ /* 0x0001e20000100800 */
[----:B------:R-:W-:Y:S02]  /*72a0*/  IMAD.MOV R16, RZ, RZ, -R16 ;  /* 0x000000ffff107224 */ /* 0x000fe400078e0a10 */
[----:B------:R-:W-:-:S02]  /*72b0*/  VIADD R11, R28, 0x179 ;  /* 0x000001791c0b7836 */ /* 0x000fc40000000000 */
[----:B------:R-:W-:Y:S02]  /*72c0*/  IMAD R7, R2, R16, R7 ;  /* 0x0000001002077224 */ /* 0x000fe400078e0207 */
[--C-:B------:R-:W-:Y:S01]  /*72d0*/  @!P2 IMAD.IADD R9, R9, 0x1, -R2.reuse ;  /* 0x000000010909a824 */ /* 0x100fe200078e0a02 */
[----:B------:R-:W-:Y:S01]  /*72e0*/  IABS R6, R11 ;  /* 0x0000000b00067213 */ /* 0x000fe20000000000 */
[----:B------:R-:W-:Y:S01]  /*72f0*/  @!P0 IMAD.IADD R10, R10, 0x1, -R2 ;  /* 0x000000010a0a8824 */ /* 0x000fe200078e0a02 */
[----:B------:R-:W-:Y:S01]  /*7300*/  ISETP.GE.AND P0, PT, R13, RZ, PT ;  /* 0x000000ff0d00720c */ /* 0x000fe20003f06270 */
[----:B0-----:R-:W-:Y:S01]  /*7310*/  IMAD.MOV.U32 R5, RZ, RZ, R17 ;  /* 0x000000ffff057224 */ /* 0x001fe200078e0011 */
[----:B------:R-:W-:Y:S01]  /*7320*/  ISETP.GE.AND P2, PT, R18, RZ, PT ;  /* 0x000000ff1200720c */ /* 0x000fe20003f46270 */
[----:B------:R-:W-:Y:S01]  /*7330*/  @!P1 IMAD.MOV R8, RZ, RZ, -R8 ;  /* 0x000000ffff089224 */ /* 0x000fe200078e0a08 */
[C---:B------:R-:W-:Y:S01]  /*7340*/  ISETP.GT.U32.AND P1, PT, R2.reuse, R7, PT ;  /* 0x000000070200720c */ /* 0x040fe20003f24070 */
[----:B------:R-:W-:Y:S01]  /*7350*/  @!P5 IMAD.MOV R5, RZ, RZ, -R5 ;  /* 0x000000ffff05d224 */ /* 0x000fe200078e0a05 */
[----:B------:R-:W-:Y:S01]  /*7360*/  ISETP.GT.U32.AND P5, PT, R2, R10, PT ;  /* 0x0000000a0200720c */ /* 0x000fe20003fa4070 */
[----:B------:R-:W-:-:S02]  /*7370*/  @!P6 IMAD.IADD R0, R0, 0x1, -R2 ;  /* 0x000000010000e824 */ /* 0x000fc400078e0a02 */
[----:B------:R-:W-:Y:S01]  /*7380*/  IMAD.HI.U32 R15, R3, R6, RZ ;  /* 0x00000006030f7227 */ /* 0x000fe200078e00ff */
[----:B------:R0:W-:Y:S02]  /*7390*/  STL [R1+0x4d8], R5 ;  /* 0x0004d80501007387 */ /* 0x0001e40000100800 */
[----:B------:R-:W-:Y:S01]  /*73a0*/  ISETP.GT.U32.AND P6, PT, R2, R0, PT ;  /* 0x000000000200720c */ /* 0x000fe20003fc4070 */
[----:B------:R-:W-:Y:S01]  /*73b0*/  IMAD.MOV R13, RZ, RZ, -R15 ;  /* 0x000000ffff0d7224 */ /* 0x000fe200078e0a0f */
[----:B------:R-:W-:Y:S01]  /*73c0*/  STL [R1+0x4dc], R8 ;  /* 0x0004dc0801007387 */ /* 0x000fe20000100800 */
[----:B------:R-:W-:Y:S02]  /*73d0*/  VIADD R17, R28, 0x172 ;  /* 0x000001721c117836 */ /* 0x000fe40000000000 */
[----:B------:R-:W-:Y:S02]  /*73e0*/  IMAD R6, R2, R13, R6 ;  /* 0x0000000d02067224 */ /* 0x000fe400078e0206 */
[----:B------:R-:W-:-:S02]  /*73f0*/  @!P5 IMAD.IADD R10, R10, 0x1, -R2 ;  /* 0x000000010a0ad824 */ /* 0x000fc400078e0a02 */
[----:B0-----:R-:W-:Y:S01]  /*7400*/  IMAD.MOV.U32 R5, RZ, RZ, R9 ;  /* 0x000000ffff057224 */ /* 0x001fe200078e0009 */
[----:B------:R-:W-:Y:S01]  /*7410*/  ISETP.GT.U32.AND P5, PT, R2, R6, PT ;  /* 0x000000060200720c */ /* 0x000fe20003fa4070 */
[----:B------:R-:W-:-:S04]  /*7420*/  IMAD.HI.U32 R9, R3, R14, RZ ;  /* 0x0000000e03097227 */ /* 0x000fc800078e00ff */
[----:B------:R-:W-:Y:S02]  /*7430*/  IMAD.MOV R9, RZ, RZ, -R9 ;  /* 0x000000ffff097224 */ /* 0x000fe400078e0a09 */
[----:B------:R-:W-:Y:S02]  /*7440*/  IMAD.MOV.U32 R15, RZ, RZ, R10 ;  /* 0x000000ffff0f7224 */ /* 0x000fe400078e000a */
[C---:B------:R-:W-:Y:S02]  /*7450*/  IMAD R9, R2.reuse, R9, R14 ;  /* 0x0000000902097224 */ /* 0x040fe400078e020e */
[--C-:B------:R-:W-:Y:S02]  /*7460*/  @!P1 IMAD.IADD R7, R7, 0x1, -R2.reuse ;  /* 0x0000000107079824 */ /* 0x100fe400078e0a02 */
[----:B------:R-:W-:Y:S01]  /*7470*/  @!P3 IMAD.MOV R15, RZ, RZ, -R15 ;  /* 0x000000ffff0fb224 */ /* 0x000fe200078e0a0f */
[C---:B------:R-:W-:Y:S01]  /*7480*/  ISETP.GT.U32.AND P3, PT, R2.reuse, R9, PT ;  /* 0x000000090200720c */ /* 0x040fe20003f64070 */
[----:B------:R-:W-:Y:S01]  /*7490*/  @!P4 IMAD.MOV R5, RZ, RZ, -R5 ;  /* 0x000000ffff05c224 */ /* 0x000fe200078e0a05 */
[----:B------:R-:W-:Y:S01]  /*74a0*/  ISETP.GT.U32.AND P1, PT, R2, R7, PT ;  /* 0x000000070200720c */ /* 0x000fe20003f24070 */
[--C-:B------:R-:W-:Y:S01]  /*74b0*/  @!P6 IMAD.IADD R0, R0, 0x1, -R2.reuse ;  /* 0x000000010000e824 */ /* 0x100fe200078e0a02 */
[----:B------:R-:W-:Y:S01]  /*74c0*/  ISETP.GE.AND P6, PT, R12, RZ, PT ;  /* 0x000000ff0c00720c */ /* 0x000fe20003fc6270 */
[C---:B------:R-:W-:Y:S01]  /*74d0*/  VIADD R13, R28.reuse, 0x177 ;  /* 0x000001771c0d7836 */ /* 0x040fe20000000000 */
[----:B------:R0:W-:Y:S01]  /*74e0*/  STL [R1+0x4e4], R5 ;  /* 0x0004e40501007387 */ /* 0x0001e20000100800 */
[----:B------:R-:W-:Y:S01]  /*74f0*/  VIADD R12, R28, 0x176 ;  /* 0x000001761c0c7836 */ /* 0x000fe20000000000 */
[----:B------:R-:W-:Y:S01]  /*7500*/  ISETP.GE.AND P4, PT, R11, RZ, PT ;  /* 0x000000ff0b00720c */ /* 0x000fe20003f86270 */
[--C-:B------:R-:W-:Y:S01]  /*7510*/  @!P5 IMAD.IADD R6, R6, 0x1, -R2.reuse ;  /* 0x000000010606d824 */ /* 0x100fe200078e0a02 */
[----:B------:R-:W-:Y:S01]  /*7520*/  IABS R20, R13 ;  /* 0x0000000d00147213 */ /* 0x000fe20000000000 */
[----:B------:R-:W-:Y:S01]  /*7530*/  VIADD R11, R28, 0x175 ;  /* 0x000001751c0b7836 */ /* 0x000fe20000000000 */
[----:B------:R-:W-:Y:S01]  /*7540*/  IABS R21, R12 ;  /* 0x0000000c00157213 */ /* 0x000fe20000000000 */
[--C-:B------:R-:W-:Y:S01]  /*7550*/  @!P3 IMAD.IADD R9, R9, 0x1, -R2.reuse ;  /* 0x000000010909b824 */ /* 0x100fe200078e0a02 */
[----:B------:R-:W-:Y:S01]  /*7560*/  ISETP.GT.U32.AND P5, PT, R2, R6, PT ;  /* 0x000000060200720c */ /* 0x000fe20003fa4070 */
[----:B------:R-:W-:Y:S01]  /*7570*/  @!P1 IMAD.IADD R7, R7, 0x1, -R2 ;  /* 0x0000000107079824 */ /* 0x000fe200078e0a02 */
[----:B------:R-:W-:Y:S01]  /*7580*/  ISETP.GE.AND P1, PT, R12, RZ, PT ;  /* 0x000000ff0c00720c */ /* 0x000fe20003f26270 */
[----:B0-----:R-:W-:Y:S01]  /*7590*/  IMAD.MOV.U32 R5, RZ, RZ, R0 ;  /* 0x000000ffff057224 */ /* 0x001fe200078e0000 */
[----:B------:R-:W-:Y:S01]  /*75a0*/  ISETP.GT.U32.AND P3, PT, R2, R9, PT ;  /* 0x000000090200720c */ /* 0x000fe20003f64070 */
[----:B------:R-:W-:Y:S01]  /*75b0*/  IMAD.HI.U32 R10, R3, R21, RZ ;  /* 0x00000015030a7227 */ /* 0x000fe200078e00ff */
[----:B------:R-:W-:Y:S01]  /*75c0*/  IABS R8, R11 ;  /* 0x0000000b00087213 */ /* 0x000fe20000000000 */
[----:B------:R-:W-:Y:S02]  /*75d0*/  STL [R1+0x4e8], R15 ;  /* 0x0004e80f01007387 */ /* 0x000fe40000100800 */
[----:B------:R-:W-:Y:S01]  /*75e0*/  @!P2 IMAD.MOV R5, RZ, RZ, -R5 ;  /* 0x000000ffff05a224 */ /* 0x000fe200078e0a05 */
[----:B------:R-:W-:Y:S01]  /*75f0*/  ISETP.GE.AND P2, PT, R13, RZ, PT ;  /* 0x000000ff0d00720c */ /* 0x000fe20003f46270 */
[----:B------:R-:W-:-:S03]  /*7600*/  IMAD.HI.U32 R13, R3, R20, RZ ;  /* 0x00000014030d7227 */ /* 0x000fc600078e00ff */
[----:B------:R0:W-:Y:S01]  /*7610*/  STL [R1+0x510], R5 ;  /* 0x0005100501007387 */ /* 0x0001e20000100800 */
[----:B------:R-:W-:Y:S02]  /*7620*/  IMAD.MOV R12, RZ, RZ, -R13 ;  /* 0x000000ffff0c7224 */ /* 0x000fe400078e0a0d */
[----:B------:R-:W-:Y:S02]  /*7630*/  IMAD.MOV.U32 R14, RZ, RZ, R7 ;  /* 0x000000ffff0e7224 */ /* 0x000fe400078e0007 */
[C---:B------:R-:W-:Y:S02]  /*7640*/  IMAD R20, R2.reuse, R12, R20 ;  /* 0x0000000c02147224 */ /* 0x040fe400078e0214 */
[----:B------:R-:W-:Y:S02]  /*7650*/  IMAD.MOV R10, RZ, RZ, -R10 ;  /* 0x000000ffff0a7224 */ /* 0x000fe400078e0a0a */
[----:B------:R-:W-:Y:S01]  /*7660*/  @!P0 IMAD.MOV R14, RZ, RZ, -R14 ;  /* 0x000000ffff0e8224 */ /* 0x000fe200078e0a0e */
[C---:B------:R-:W-:Y:S01]  /*7670*/  ISETP.GT.U32.AND P0, PT, R2.reuse, R20, PT ;  /* 0x000000140200720c */ /* 0x040fe20003f04070 */
[----:B------:R-:W-:-:S02]  /*7680*/  IMAD R21, R2, R10, R21 ;  /* 0x0000000a02157224 */ /* 0x000fc400078e0215 */
[--C-:B------:R-:W-:Y:S01]  /*7690*/  @!P5 IMAD.IADD R6, R6, 0x1, -R2.reuse ;  /* 0x000000010606d824 */ /* 0x100fe200078e0a02 */
[----:B------:R1:W-:Y:S01]  /*76a0*/  STL [R1+0x514], R14 ;  /* 0x0005140e01007387 */ /* 0x0003e20000100800 */
[----:B------:R-:W-:Y:S01]  /*76b0*/  @!P3 IMAD.IADD R9, R9, 0x1, -R2 ;  /* 0x000000010909b824 */ /* 0x000fe200078e0a02 */
[----:B------:R-:W-:Y:S01]  /*76c0*/  ISETP.GT.U32.AND P3, PT, R2, R21, PT ;  /* 0x000000150200720c */ /* 0x000fe20003f64070 */
[----:B0-----:R-:W-:Y:S01]  /*76d0*/  IMAD.MOV.U32 R5, RZ, RZ, R6 ;  /* 0x000000ffff057224 */ /* 0x001fe200078e0006 */
[----:B------:R-:W-:Y:S01]  /*76e0*/  ISETP.GE.AND P5, PT, R11, RZ, PT ;  /* 0x000000ff0b00720c */ /* 0x000fe20003fa6270 */
[----:B------:R-:W-:Y:S01]  /*76f0*/  IMAD.HI.U32 R0, R3, R8, RZ ;  /* 0x0000000803007227 */ /* 0x000fe200078e00ff */
[----:B------:R-:W-:-:S03]  /*7700*/  IABS R11, R17 ;  /* 0x00000011000b7213 */ /* 0x000fc60000000000 */
[----:B------:R-:W-:Y:S02]  /*7710*/  @!P4 IMAD.MOV R5, RZ, RZ, -R5 ;  /* 0x000000ffff05c224 */ /* 0x000fe400078e0a05 */
[----:B------:R-:W-:Y:S02]  /*7720*/  @!P0 IMAD.IADD R20, R20, 0x1, -R2 ;  /* 0x0000000114148824 */ /* 0x000fe400078e0a02 */
[----:B------:R-:W-:Y:S01]  /*7730*/  VIADD R12, R28, 0x174 ;  /* 0x000001741c0c7836 */ /* 0x000fe20000000000 */
[----:B------:R0:W-:Y:S01]  /*7740*/  STL [R1+0x588], R5 ;  /* 0x0005880501007387 */ /* 0x0001e20000100800 */
[----:B------:R-:W-:Y:S01]  /*7750*/  IMAD.MOV R0, RZ, RZ, -R0 ;  /* 0x000000ffff007224 */ /* 0x000fe200078e0a00 */
[----:B------:R-:W-:Y:S01]  /*7760*/  ISETP.GT.U32.AND P0, PT, R2, R20, PT ;  /* 0x000000140200720c */ /* 0x000fe20003f04070 */
[----:B------:R-:W-:Y:S01]  /*7770*/  VIADD R7, R28, 0x173 ;  /* 0x000001731c077836 */ /* 0x000fe20000000000 */
[----:B------:R-:W-:Y:S01]  /*7780*/  ISETP.GE.AND P4, PT, R12, RZ, PT ;  /* 0x000000ff0c00720c */ /* 0x000fe20003f86270 */
[----:B------:R-:W-:Y:S01]  /*7790*/  IMAD R0, R2, R0, R8 ;  /* 0x0000000002007224 */ /* 0x000fe200078e0208 */
[----:B------:R-:W-:Y:S01]  /*77a0*/  IABS R12, R12 ;  /* 0x0000000c000c7213 */ /* 0x000fe20000000000 */
[----:B------:R-:W-:Y:S01]  /*77b0*/  @!P3 IMAD.IADD R21, R21, 0x1, -R2 ;  /* 0x000000011515b824 */ /* 0x000fe200078e0a02 */
[----:B------:R-:W-:Y:S01]  /*77c0*/  IABS R8, R7 ;  /* 0x0000000700087213 */ /* 0x000fe20000000000 */
[----:B-1----:R-:W-:-:S02]  /*77d0*/  VIADD R14, R28, 0x171 ;  /* 0x000001711c0e7836 */ /* 0x002fc40000000000 */
[----:B0-----:R-:W-:Y:S01]  /*77e0*/  IMAD.MOV.U32 R5, RZ, RZ, R9 ;  /* 0x000000ffff057224 */ /* 0x001fe200078e0009 */
[----:B------:R-:W-:Y:S01]  /*77f0*/  ISETP.GT.U32.AND P3, PT, R2, R21, PT ;  /* 0x000000150200720c */ /* 0x000fe20003f64070 */
[----:B------:R-:W-:Y:S01]  /*7800*/  IMAD.HI.U32 R13, R3, R12, RZ ;  /* 0x0000000c030d7227 */ /* 0x000fe200078e00ff */
[----:B------:R-:W-:-:S03]  /*7810*/  IABS R16, R14 ;  /* 0x0000000e00107213 */ /* 0x000fc60000000000 */
[----:B------:R-:W-:Y:S01]  /*7820*/  @!P6 IMAD.MOV R5, RZ, RZ, -R5 ;  /* 0x000000ffff05e224 */ /* 0x000fe200078e0a05 */
[----:B------:R-:W-:Y:S01]  /*7830*/  ISETP.GT.U32.AND P6, PT, R2, R0, PT ;  /* 0x000000000200720c */ /* 0x000fe20003fc4070 */
[----:B------:R-:W-:-:S03]  /*7840*/  IMAD.HI.U32 R10, R3, R8, RZ ;  /* 0x00000008030a7227 */ /* 0x000fc600078e00ff */
[----:B------:R0:W-:Y:S01]  /*7850*/  STL [R1+0x50c], R5 ;  /* 0x00050c0501007387 */ /* 0x0001e20000100800 */
[----:B------:R-:W-:Y:S02]  /*7860*/  IMAD.MOV R13, RZ, RZ, -R13 ;  /* 0x000000ffff0d7224 */ /* 0x000fe400078e0a0d */
[----:B------:R-:W-:Y:S02]  /*7870*/  IMAD.MOV R10, RZ, RZ, -R10 ;  /* 0x000000ffff0a7224 */ /* 0x000fe400078e0a0a */
[----:B------:R-:W-:Y:S01]  /*7880*/  @!P0 IMAD.IADD R20, R20, 0x1, -R2 ;  /* 0x0000000114148824 */ /* 0x000fe200078e0a02 */
[----:B------:R-:W-:Y:S01]  /*7890*/  ISETP.GE.AND P0, PT, R7, RZ, PT ;  /* 0x000000ff0700720c */ /* 0x000fe20003f06270 */
[C---:B------:R-:W-:Y:S02]  /*78a0*/  IMAD R7, R2.reuse, R13, R12 ;  /* 0x0000000d02077224 */ /* 0x040fe400078e020c */
[C---:B------:R-:W-:Y:S02]  /*78b0*/  IMAD R8, R2.reuse, R10, R8 ;  /* 0x0000000a02087224 */ /* 0x040fe400078e0208 */
[--C-:B------:R-:W-:Y:S01]  /*78c0*/  @!P3 IMAD.IADD R21, R21, 0x1, -R2.reuse ;  /* 0x000000011515b824 */ /* 0x100fe200078e0a02 */
[----:B------:R-:W-:Y:S01]  /*78d0*/  ISETP.GT.U32.AND P3, PT, R2, R7, PT ;  /* 0x000000070200720c */ /* 0x000fe20003f64070 */
[----:B------:R-:W-:Y:S01]  /*78e0*/  @!P6 IMAD.IADD R0, R0, 0x1, -R2 ;  /* 0x000000010000e824 */ /* 0x000fe200078e0a02 */
[----:B------:R-:W-:Y:S01]  /*78f0*/  ISETP.GT.U32.AND P6, PT, R2, R8, PT ;  /* 0x000000080200720c */ /* 0x000fe20003fc4070 */
[----:B------:R-:W-:-:S04]  /*7900*/  IMAD.HI.U32 R6, R3, R16, RZ ;  /* 0x0000001003067227 */ /* 0x000fc800078e00ff */
[----:B------:R-:W-:Y:S02]  /*7910*/  IMAD.MOV R6, RZ, RZ, -R6 ;  /* 0x000000ffff067224 */ /* 0x000fe400078e0a06 */
[----:B------:R-:W-:Y:S02]  /*7920*/  VIADD R10, R28, 0x16f ;  /* 0x0000016f1c0a7836 */ /* 0x000fe40000000000 */
[----:B------:R-:W-:Y:S02]  /*7930*/  IMAD R16, R2, R6, R16 ;  /* 0x0000000602107224 */ /* 0x000fe400078e0210 */
[----:B------:R-:W-:Y:S01]  /*7940*/  VIADD R6, R28, 0x170 ;  /* 0x000001701c067836 */ /* 0x000fe20000000000 */
[----:B------:R-:W-:Y:S01]  /*7950*/  IABS R18, R10 ;  /* 0x0000000a00127213 */ /* 0x000fe20000000000 */
[----:B------:R-:W-:Y:S01]  /*7960*/  @!P3 IMAD.IADD R7, R7, 0x1, -R2 ;  /* 0x000000010707b824 */ /* 0x000fe200078e0a02 */
[----:B------:R-:W-:Y:S01]  /*7970*/  ISETP.GT.U32.AND P3, PT, R2, R0, PT ;  /* 0x000000000200720c */ /* 0x000fe20003f64070 */
[----:B0-----:R-:W-:Y:S01]  /*7980*/  IMAD.MOV.U32 R5, RZ, RZ, R20 ;  /* 0x000000ffff057224 */ /* 0x001fe200078e0014 */
[----:B------:R-:W-:Y:S01]  /*7990*/  IABS R13, R6 ;  /* 0x00000006000d7213 */ /* 0x000fe20000000000 */
[----:B------:R-:W-:-:S02]  /*79a0*/  @!P6 IMAD.IADD R8, R8, 0x1, -R2 ;  /* 0x000000010808e824 */ /* 0x000fc400078e0a02 */
[----:B------:R-:W-:-:S03]  /*79b0*/  IMAD.HI.U32 R15, R3, R11, RZ ;  /* 0x0000000b030f7227 */ /* 0x000fc600078e00ff */
[C---:B------:R-:W-:Y:S01]  /*79c0*/  ISETP.GT.U32.AND P6, PT, R2.reuse, R8, PT ;  /* 0x000000080200720c */ /* 0x040fe20003fc4070 */
[----:B------:R-:W-:Y:S01]  /*79d0*/  @!P2 IMAD.MOV R5, RZ, RZ, -R5 ;  /* 0x000000ffff05a224 */ /* 0x000fe200078e0a05 */
[----:B------:R-:W-:Y:S01]  /*79e0*/  ISETP.GT.U32.AND P2, PT, R2, R7, PT ;  /* 0x000000070200720c */ /* 0x000fe20003f44070 */
[----:B------:R-:W-:Y:S02]  /*79f0*/  IMAD.MOV R9, RZ, RZ, -R15 ;  /* 0x000000ffff097224 */ /* 0x000fe400078e0a0f */
[C---:B------:R-:W-:Y:S01]  /*7a00*/  IMAD.HI.U32 R22, R3.reuse, R13, RZ ;  /* 0x0000000d03167227 */ /* 0x040fe200078e00ff */
[----:B------:R0:W-:Y:S03]  /*7a10*/  STL [R1+0x518], R5 ;  /* 0x0005180501007387 */ /* 0x0001e60000100800 */
[----:B------:R-:W-:-:S04]  /*7a20*/  IMAD.HI.U32 R20, R3, R18, RZ ;  /* 0x0000001203147227 */ /* 0x000fc800078e00ff */
[C---:B------:R-:W-:Y:S02]  /*7a30*/  IMAD R11, R2.reuse, R9, R11 ;  /* 0x00000009020b7224 */ /* 0x040fe400078e020b */
[----:B------:R-:W-:Y:S02]  /*7a40*/  IMAD.MOV R22, RZ, RZ, -R22 ;  /* 0x000000ffff167224 */ /* 0x000fe400078e0a16 */
[----:B0-----:R-:W-:Y:S02]  /*7a50*/  IMAD.MOV.U32 R5, RZ, RZ, R21 ;  /* 0x000000ffff057224 */ /* 0x001fe400078e0015 */
[----:B------:R-:W-:Y:S02]  /*7a60*/  IMAD.MOV R20, RZ, RZ, -R20 ;  /* 0x000000ffff147224 */ /* 0x000fe400078e0a14 */
[----:B------:R-:W-:Y:S01]  /*7a70*/  @!P1 IMAD.MOV R5, RZ, RZ, -R5 ;  /* 0x000000ffff059224 */ /* 0x000fe200078e0a05 */
[----:B------:R-:W-:Y:S01]  /*7a80*/  ISETP.GT.U32.AND P1, PT, R2, R11, PT ;  /* 0x0000000b0200720c */ /* 0x000fe20003f24070 */
[----:B------:R-:W-:Y:S01]  /*7a90*/  @!P3 IMAD.IADD R0, R0, 0x1, -R2 ;  /* 0x000000010000b824 */ /* 0x000fe200078e0a02 */
[C---:B------:R-:W-:Y:S01]  /*7aa0*/  ISETP.GT.U32.AND P3, PT, R2.reuse, R16, PT ;  /* 0x000000100200720c */ /* 0x040fe20003f64070 */
[C---:B------:R-:W-:Y:S01]  /*7ab0*/  IMAD R13, R2.reuse, R22, R13 ;  /* 0x00000016020d7224 */ /* 0x040fe200078e020d */
[----:B------:R0:W-:Y:S01]  /*7ac0*/  STL [R1+0x544], R5 ;  /* 0x0005440501007387 */ /* 0x0001e20000100800 */
[----:B------:R-:W-:-:S02]  /*7ad0*/  IMAD R18, R2, R20, R18 ;  /* 0x0000001402127224 */ /* 0x000fc400078e0212 */
[--C-:B------:R-:W-:Y:S01]  /*7ae0*/  @!P2 IMAD.IADD R7, R7, 0x1, -R2.reuse ;  /* 0x000000010707a824 */ /* 0x100fe200078e0a02 */
[----:B------:R-:W-:Y:S01]  /*7af0*/  ISETP.GT.U32.AND P2, PT, R2, R13, PT ;  /* 0x0000000d0200720c */ /* 0x000fe20003f44070 */
[----:B------:R-:W-:Y:S01]  /*7b00*/  @!P6 IMAD.IADD R8, R8, 0x1, -R2 ;  /* 0x000000010808e824 */ /* 0x000fe200078e0a02 */
[----:B------:R-:W-:Y:S01]  /*7b10*/  ISETP.GT.U32.AND P6, PT, R2, R18, PT ;  /* 0x000000120200720c */ /* 0x000fe20003fc4070 */
[C---:B------:R-:W-:Y:S02]  /*7b20*/  VIADD R9, R28.reuse, 0x16e ;  /* 0x0000016e1c097836 */ /* 0x040fe40000000000 */
[----:B------:R-:W-:Y:S02]  /*7b30*/  VIADD R15, R28, 0x16d ;  /* 0x0000016d1c0f7836 */ /* 0x000fe40000000000 */
[----:B------:R-:W-:Y:S01]  /*7b40*/  IMAD.MOV.U32 R23, RZ, RZ, R0 ;  /* 0x000000ffff177224 */ /* 0x000fe200078e0000 */
[----:B------:R-:W-:Y:S01]  /*7b50*/  IABS R19, R9 ;  /* 0x0000000900137213 */ /* 0x000fe20000000000 */
[--C-:B------:R-:W-:Y:S01]  /*7b60*/  @!P1 IMAD.IADD R11, R11, 0x1, -R2.reuse ;  /* 0x000000010b0b9824 */ /* 0x100fe200078e0a02 */
[----:B------:R-:W-:Y:S01]  /*7b70*/  IABS R12, R15 ;  /* 0x0000000f000c7213 */ /* 0x000fe20000000000 */
[----:B------:R-:W-:Y:S01]  /*7b80*/  @!P3 IMAD.IADD R16, R16, 0x1, -R2 ;  /* 0x000000011010b824 */ /* 0x000fe200078e0a02 */
[----:B------:R-:W-:Y:S01]  /*7b90*/  ISETP.GE.AND P1, PT, R17, RZ, PT ;  /* 0x000000ff1100720c */ /* 0x000fe20003f26270 */
[----:B0-----:R-:W-:Y:S01]  /*7ba0*/  IMAD.MOV.U32 R5, RZ, RZ, R7 ;  /* 0x000000ffff057224 */ /* 0x001fe200078e0007 */
[----:B------:R-:W-:Y:S01]  /*7bb0*/  ISETP.GE.AND P3, PT, R14, RZ, PT ;  /* 0x000000ff0e00720c */ /* 0x000fe20003f66270 */
[----:B------:R-:W-:-:S04]  /*7bc0*/  IMAD.HI.U32 R21, R3, R19, RZ ;  /* 0x0000001303157227 */ /* 0x000fc800078e00ff */
[----:B------:R-:W-:Y:S02]  /*7bd0*/  @!P5 IMAD.MOV R23, RZ, RZ, -R23 ;  /* 0x000000ffff17d224 */ /* 0x000fe400078e0a17 */
[--C-:B------:R-:W-:Y:S01]  /*7be0*/  @!P2 IMAD.IADD R13, R13, 0x1, -R2.reuse ;  /* 0x000000010d0da824 */ /* 0x100fe200078e0a02 */
[----:B------:R-:W-:Y:S01]  /*7bf0*/  ISETP.GT.U32.AND P2, PT, R2, R11, PT ;  /* 0x0000000b0200720c */ /* 0x000fe20003f44070 */
[----:B------:R-:W-:Y:S01]  /*7c00*/  @!P6 IMAD.IADD R18, R18, 0x1, -R2 ;  /* 0x000000011212e824 */ /* 0x000fe200078e0a02 */
[C---:B------:R-:W-:Y:S01]  /*7c10*/  ISETP.GT.U32.AND P6, PT, R2.reuse, R16, PT ;  /* 0x000000100200720c */ /* 0x040fe20003fc4070 */
[----:B------:R-:W-:Y:S01]  /*7c20*/  @!P4 IMAD.MOV R5, RZ, RZ, -R5 ;  /* 0x000000ffff05c224 */ /* 0x000fe200078e0a05 */
[----:B------:R-:W-:Y:S01]  /*7c30*/  STL [R1+0x540], R23 ;  /* 0x0005401701007387 */ /* 0x000fe20000100800 */
[----:B------:R-:W-:Y:S01]  /*7c40*/  IMAD.HI.U32 R22, R3, R12, RZ ;  /* 0x0000000c03167227 */ /* 0x000fe200078e00ff */
[C---:B------:R-:W-:Y:S02]  /*7c50*/  ISETP.GT.U32.AND P5, PT, R2.reuse, R13, PT ;  /* 0x0000000d0200720c */ /* 0x040fe40003fa4070 */
[----:B------:R0:W-:Y:S01]  /*7c60*/  STL [R1+0x54c], R5 ;  /* 0x00054c0501007387 */ /* 0x0001e20000100800 */
[----:B------:R-:W-:Y:S01]  /*7c70*/  IMAD.MOV R21, RZ, RZ, -R21 ;  /* 0x000000ffff157224 */ /* 0x000fe200078e0a15 */
[----:B------:R-:W-:Y:S01]  /*7c80*/  ISETP.GT.U32.AND P4, PT, R2, R18, PT ;  /* 0x000000120200720c */ /* 0x000fe20003f84070 */
[----:B------:R-:W-:-:S02]  /*7c90*/  IMAD.MOV R22, RZ, RZ, -R22 ;  /* 0x000000ffff167224 */ /* 0x000fc400078e0a16 */
[----:B------:R-:W-:Y:S02]  /*7ca0*/  IMAD R19, R2, R21, R19 ;  /* 0x0000001502137224 */ /* 0x000fe400078e0213 */
[C---:B------:R-:W-:Y:S02]  /*7cb0*/  VIADD R17, R28.reuse, 0x16c ;  /* 0x0000016c1c117836 */ /* 0x040fe40000000000 */
[----:B------:R-:W-:Y:S02]  /*7cc0*/  VIADD R14, R28, 0x16b ;  /* 0x0000016b1c0e7836 */ /* 0x000fe40000000000 */
[----:B0-----:R-:W-:Y:S01]  /*7cd0*/  IMAD.MOV.U32 R5, RZ, RZ, R8 ;  /* 0x000000ffff057224 */ /* 0x001fe200078e0008 */
[----:B------:R-:W-:Y:S01]  /*7ce0*/  IABS R8, R17 ;  /* 0x0000001100087213 */ /* 0x000fe20000000000 */
[C---:B------:R-:W-:Y:S01]  /*7cf0*/  IMAD R12, R2.reuse, R22, R12 ;  /* 0x00000016020c7224 */ /* 0x040fe200078e020c */
[----:B------:R-:W-:Y:S01]  /*7d00*/  IABS R0, R14 ;  /* 0x0000000e00007213 */ /* 0x000fe20000000000 */
[----:B------:R-:W-:Y:S01]  /*7d10*/  @!P0 IMAD.MOV R5, RZ, RZ, -R5 ;  /* 0x000000ffff058224 */ /* 0x000fe200078e0a05 */
[----:B------:R-:W-:Y:S01]  /*7d20*/  ISETP.GT.U32.AND P0, PT, R2, R19, PT ;  /* 0x000000130200720c */ /* 0x000fe20003f04070 */
[--C-:B------:R-:W-:Y:S01]  /*7d30*/  @!P2 IMAD.IADD R11, R11, 0x1, -R2.reuse ;  /* 0x000000010b0ba824 */ /* 0x100fe200078e0a02 */
[----:B------:R-:W-:Y:S01]  /*7d40*/  ISETP.GE.AND P2, PT, R6, RZ, PT ;  /* 0x000000ff0600720c */ /* 0x000fe20003f46270 */
[----:B------:R-:W-:Y:S01]  /*7d50*/  @!P6 IMAD.IADD R16, R16, 0x1, -R2 ;  /* 0x000000011010e824 */ /* 0x000fe200078e0a02 */
[----:B------:R-:W-:Y:S01]  /*7d60*/  ISETP.GT.U32.AND P6, PT, R2, R12, PT ;  /* 0x0000000c0200720c */ /* 0x000fe20003fc4070 */
[----:B------:R-:W-:Y:S01]  /*7d70*/  IMAD.MOV.U32 R6, RZ, RZ, R0 ;  /* 0x000000ffff067224 */ /* 0x000fe200078e0000 */
[----:B------:R0:W-:Y:S01]  /*7d80*/  STL [R1+0x548], R5 ;  /* 0x0005480501007387 */ /* 0x0001e20000100800 */
[----:B------:R-:W-:-:S04]  /*7d90*/  IMAD.HI.U32 R7, R3, R8, RZ ;  /* 0x0000000803077227 */ /* 0x000fc800078e00ff */
[----:B------:R-:W-:Y:S02]  /*7da0*/  IMAD.MOV.U32 R20, RZ, RZ, R11 ;  /* 0x000000ffff147224 */ /* 0x000fe400078e000b */
[----:B------:R-:W-:Y:S01]  /*7db0*/  @!P5 IMAD.IADD R13, R13, 0x1, -R2 ;  /* 0x000000010d0dd824 */ /* 0x000fe200078e0a02 */
[----:B------:R-:W-:Y:S01]  /*7dc0*/  ISETP.GE.AND P5, PT, R10, RZ, PT ;  /* 0x000000ff0a00720c */ /* 0x000fe20003fa6270 */
[----:B------:R-:W-:-:S04]  /*7dd0*/  IMAD.HI.U32 R0, R3, R6, RZ ;  /* 0x0000000603007227 */ /* 0x000fc800078e00ff */
[----:B0-----:R-:W-:Y:S02]  /*7de0*/  IMAD.MOV.U32 R5, RZ, RZ, R16 ;  /* 0x000000ffff057224 */ /* 0x001fe400078e0010 */
[----:B------:R-:W-:Y:S02]  /*7df0*/  IMAD.MOV R7, RZ, RZ, -R7 ;  /* 0x000000ffff077224 */ /* 0x000fe400078e0a07 */
[----:B------:R-:W-:Y:S02]  /*7e00*/  @!P1 IMAD.MOV R20, RZ, RZ, -R20 ;  /* 0x000000ffff149224 */ /* 0x000fe400078e0a14 */
[--C-:B------:R-:W-:Y:S01]  /*7e10*/  @!P4 IMAD.IADD R18, R18, 0x1, -R2.reuse ;  /* 0x000000011212c824 */ /* 0x100fe200078e0a02 */
[----:B------:R-:W-:Y:S01]  /*7e20*/  ISETP.GE.AND P4, PT, R9, RZ, PT ;  /* 0x000000ff0900720c */ /* 0x000fe20003f86270 */
[----:B------:R-:W-:Y:S01]  /*7e30*/  @!P3 IMAD.MOV R5, RZ, RZ, -R5 ;  /* 0x000000ffff05b224 */ /* 0x000fe200078e0a05 */
[----:B------:R-:W-:Y:S01]  /*7e40*/  STL [R1+0x53c], R20 ;  /* 0x00053c1401007387 */ /* 0x000fe20000100800 */
[----:B------:R-:W-:Y:S01]  /*7e50*/  @!P0 IMAD.IADD R19, R19, 0x1, -R2 ;  /* 0x0000000113138824 */ /* 0x000fe200078e0a02 */
[----:B------:R-:W-:Y:S01]  /*7e60*/  ISETP.GE.AND P0, PT, R15, RZ, PT ;  /* 0x000000ff0f00720c */ /* 0x000fe20003f06270 */
[----:B------:R-:W-:Y:S01]  /*7e70*/  IMAD.MOV R0, RZ, RZ, -R0 ;  /* 0x000000ffff007224 */ /* 0x000fe200078e0a00 */
[----:B------:R0:W-:Y:S01]  /*7e80*/  STL [R1+0x568], R5 ;  /* 0x0005680501007387 */ /* 0x0001e20000100800 */
[C---:B------:R-:W-:Y:S01]  /*7e90*/  IMAD R8, R2.reuse, R7, R8 ;  /* 0x0000000702087224 */ /* 0x040fe200078e0208 */
[----:B------:R-:W-:Y:S01]  /*7ea0*/  ISETP.GT.U32.AND P1, PT, R2, R19, PT ;  /* 0x000000130200720c */ /* 0x000fe20003f24070 */
[----:B------:R-:W-:-:S02]  /*7eb0*/  IMAD.MOV.U32 R9, RZ, RZ, R13 ;  /* 0x000000ffff097224 */ /* 0x000fc400078e000d */
[----:B------:R-:W-:Y:S01]  /*7ec0*/  @!P6 IMAD.IADD R12, R12, 0x1, -R2 ;  /* 0x000000010c0ce824 */ /* 0x000fe200078e0a02 */
[----:B------:R-:W-:Y:S01]  /*7ed0*/  ISETP.GE.AND P6, PT, R17, RZ, PT ;  /* 0x000000ff1100720c */ /* 0x000fe20003fc6270 */
[C---:B------:R-:W-:Y:S02]  /*7ee0*/  IMAD R6, R2.reuse, R0, R6 ;  /* 0x0000000002067224 */ /* 0x040fe400078e0206 */
[----:B------:R-:W-:Y:S01]  /*7ef0*/  @!P2 IMAD.MOV R9, RZ, RZ, -R9 ;  /* 0x000000ffff09a224 */ /* 0x000fe200078e0a09 */
[C---:B------:R-:W-:Y:S01]  /*7f00*/  ISETP.GT.U32.AND P2, PT, R2.reuse, R8, PT ;  /* 0x000000080200720c */ /* 0x040fe20003f44070 */
[----:B0-----:R-:W-:Y:S01]  /*7f10*/  IMAD.MOV.U32 R5, RZ, RZ, R18 ;  /* 0x000000ffff057224 */ /* 0x001fe200078e0012 */
[----:B------:R-:W-:Y:S01]  /*7f20*/  ISETP.GT.U32.AND P3, PT, R2, R12, PT ;  /* 0x0000000c0200720c */ /* 0x000fe20003f64070 */
[----:B------:R-:W-:Y:S01]  /*7f30*/  VIADD R0, R28, 0x169 ;  /* 0x000001691c007836 */ /* 0x000fe20000000000 */
[----:B------:R0:W-:Y:S01]  /*7f40*/  STL [R1+0x564], R9 ;  /* 0x0005640901007387 */ /* 0x0001e20000100800 */
[----:B------:R-:W-:Y:S01]  /*7f50*/  @!P5 IMAD.MOV R5, RZ, RZ, -R5 ;  /* 0x000000ffff05d224 */ /* 0x000fe200078e0a05 */
[----:B------:R-:W-:Y:S01]  /*7f60*/  ISETP.GT.U32.AND P5, PT, R2, R6, PT ;  /* 0x000000060200720c */ /* 0x000fe20003fa4070 */
[----:B------:R-:W-:-:S02]  /*7f70*/  VIADD R7, R28, 0x16a ;  /* 0x0000016a1c077836 */ /* 0x000fc40000000000 */
[--C-:B------:R-:W-:Y:S01]  /*7f80*/  @!P1 IMAD.IADD R19, R19, 0x1, -R2.reuse ;  /* 0x0000000113139824 */ /* 0x100fe200078e0a02 */
[----:B------:R-:W-:Y:S01]  /*7f90*/  ISETP.GE.AND P1, PT, R14, RZ, PT ;  /* 0x000000ff0e00720c */ /* 0x000fe20003f26270 */
[----:B------:R1:W-:Y:S01]  /*7fa0*/  STL [R1+0x584], R5 ;  /* 0x0005840501007387 */ /* 0x0003e20000100800 */
[----:B------:R-:W-:Y:S01]  /*7fb0*/  IABS R14, R7 ;  /* 0x00000007000e7213 */ /* 0x000fe20000000000 */
[--C-:B------:R-:W-:Y:S01]  /*7fc0*/  @!P2 IMAD.IADD R8, R8, 0x1, -R2.reuse ;  /* 0x000000010808a824 */ /* 0x100fe200078e0a02 */
[----:B0-----:R-:W-:Y:S01]  /*7fd0*/  IABS R9, R0 ;  /* 0x0000000000097213 */ /* 0x001fe20000000000 */
[--C-:B------:R-:W-:Y:S01]  /*7fe0*/  @!P3 IMAD.IADD R12, R12, 0x1, -R2.reuse ;  /* 0x000000010c0cb824 */ /* 0x100fe200078e0a02 */
[----:B------:R-:W-:Y:S01]  /*7ff0*/  ISETP.GE.AND P3, PT, R7, RZ, PT ;  /* 0x000000ff0700720c */ /* 0x000fe20003f66270 */
[----:B------:R-:W-:Y:S01]  /*8000*/  VIADD R13, R28, 0x168 ;  /* 0x000001681c0d7836 */ /* 0x000fe20000000000 */
[----:B------:R-:W-:Y:S01]  /*8010*/  ISETP.GE.AND P2, PT, R0, RZ, PT ;  /* 0x000000ff0000720c */ /* 0x000fe20003f46270 */
[----:B------:R-:W-:Y:S01]  /*8020*/  @!P5 IMAD.IADD R6, R6, 0x1, -R2 ;  /* 0x000000010606d824 */ /* 0x000fe200078e0a02 */
[----:B------:R-:W-:Y:S01]  /*8030*/  ISETP.GT.U32.AND P5, PT, R2, R8, PT ;  /* 0x000000080200720c */ /* 0x000fe20003fa4070 */
[----:B------:R-:W-:-:S02]  /*8040*/  IMAD.MOV.U32 R7, RZ, RZ, R9 ;  /* 0x000000ffff077224 */ /* 0x000fc400078e0009 */
[----:B------:R-:W-:-:S04]  /*8050*/  IMAD.HI.U32 R9, R3, R14, RZ ;  /* 0x0000000e03097227 */ /* 0x000fc800078e00ff */
[----:B------:R-:W-:Y:S02]  /*8060*/  IMAD.MOV R9, RZ, RZ, -R9 ;  /* 0x000000ffff097224 */ /* 0x000fe400078e0a09 */
[----:B-1----:R-:W-:Y:S02]  /*8070*/  IMAD.MOV.U32 R5, RZ, RZ, R19 ;  /* 0x000000ffff057224 */ /* 0x002fe400078e0013 */
[----:B------:R-:W-:Y:S02]  /*8080*/  IMAD R14, R2, R9, R14 ;  /* 0x00000009020e7224 */ /* 0x000fe400078e020e */
[----:B------:R-:W-:-:S04]  /*8090*/  IMAD.HI.U32 R0, R3, R7, RZ ;  /* 0x0000000703007227 */ /* 0x000fc800078e00ff */
[----:B------:R-:W-:Y:S01]  /*80a0*/  @!P5 IMAD.IADD R8, R8, 0x1, -R2 ;  /* 0x000000010808d824 */ /* 0x000fe200078e0a02 */
[C---:B------:R-:W-:Y:S01]  /*80b0*/  ISETP.GT.U32.AND P5, PT, R2.reuse, R14, PT ;  /* 0x0000000e0200720c */ /* 0x040fe20003fa4070 */
[----:B------:R-:W-:Y:S01]  /*80c0*/  @!P4 IMAD.MOV R5, RZ, RZ, -R5 ;  /* 0x000000ffff05c224 */ /* 0x000fe200078e0a05 */
[C---:B------:R-:W-:Y:S01]  /*80d0*/  ISETP.GT.U32.AND P4, PT, R2.reuse, R6, PT ;  /* 0x000000060200720c */ /* 0x040fe20003f84070 */
[----:B------:R-:W-:Y:S02]  /*80e0*/  IMAD.MOV R0, RZ, RZ, -R0 ;  /* 0x000000ffff007224 */ /* 0x000fe400078e0a00 */
[----:B------:R-:W-:Y:S01]  /*80f0*/  IMAD.MOV.U32 R11, RZ, RZ, R8 ;  /* 0x000000ffff0b7224 */ /* 0x000fe200078e0008 */
[----:B------:R0:W-:Y:S01]  /*8100*/  STL [R1+0x5d0], R5 ;  /* 0x0005d00501007387 */ /* 0x0001e20000100800 */
[----:B------:R-:W-:Y:S02]  /*8110*/  IMAD R7, R2, R0, R7 ;  /* 0x0000000002077224 */ /* 0x000fe400078e0207 */
[----:B------:R-:W-:-:S02]  /*8120*/  @!P6 IMAD.MOV R11, RZ, RZ, -R11 ;  /* 0x000000ffff0be224 */ /* 0x000fc400078e0a0b */
[----:B------:R-:W-:Y:S01]  /*8130*/  VIADD R10, R28, 0x167 ;  /* 0x000001671c0a7836 */ /* 0x000fe20000000000 */
[----:B------:R-:W-:Y:S01]  /*8140*/  ISETP.GT.U32.AND P6, PT, R2, R7, PT ;  /* 0x000000070200720c */ /* 0x000fe20003fc4070 */
[--C-:B------:R-:W-:Y:S02]  /*8150*/  @!P5 IMAD.IADD R14, R14, 0x1, -R2.reuse ;  /* 0x000000010e0ed824 */ /* 0x100fe400078e0a02 */
[----:B------:R-:W-:Y:S01]  /*8160*/  @!P4 IMAD.IADD R6, R6, 0x1, -R2 ;  /* 0x000000010606c824 */ /* 0x000fe200078e0a02 */
[----:B------:R-:W-:Y:S01]  /*8170*/  ISETP.GE.AND P4, PT, R10, RZ, PT ;  /* 0x000000ff0a00720c */ /* 0x000fe20003f86270 */
[----:B0-----:R-:W-:Y:S01]  /*8180*/  IMAD.MOV.U32 R5, RZ, RZ, R12 ;  /* 0x000000ffff057224 */ /* 0x001fe200078e000c */
[----:B------:R-:W-:Y:S01]  /*8190*/  ISETP.GT.U32.AND P5, PT, R2, R14, PT ;  /* 0x0000000e0200720c */ /* 0x000fe20003fa4070 */
[C---:B------:R-:W-:Y:S01]  /*81a0*/  VIADD R12, R28.reuse, 0x166 ;  /* 0x000001661c0c7836 */ /* 0x040fe20000000000 */
[----:B------:R-:W-:Y:S01]  /*81b0*/  IABS R10, R10 ;  /* 0x0000000a000a7213 */ /* 0x000fe20000000000 */
[----:B------:R-:W-:Y:S01]  /*81c0*/  @!P0 IMAD.MOV R5, RZ, RZ, -R5 ;  /* 0x000000ffff058224 */ /* 0x000fe200078e0a05 */
[----:B------:R-:W-:Y:S01]  /*81d0*/  ISETP.GE.AND P0, PT, R13, RZ, PT ;  /* 0x000000ff0d00720c */ /* 0x000fe20003f06270 */
[C---:B------:R-:W-:Y:S01]  /*81e0*/  VIADD R0, R28.reuse, 0x165 ;  /* 0x000001651c007836 */ /* 0x040fe20000000000 */
[----:B------:R-:W-:Y:S01]  /*81f0*/  IABS R13, R13 ;  /* 0x0000000d000d7213 */ /* 0x000fe20000000000 */
[----:B------:R-:W-:Y:S01]  /*8200*/  @!P6 IMAD.IADD R7, R7, 0x1, -R2 ;  /* 0x000000010707e824 */ /* 0x000fe200078e0a02 */
[----:B------:R0:W-:Y:S01]  /*8210*/  STL [R1+0x5d4], R5 ;  /* 0x0005d40501007387 */ /* 0x0001e20000100800 */
[----:B------:R-:W-:-:S02]  /*8220*/  VIADD R19, R28, 0x164 ;  /* 0x000001641c137836 */ /* 0x000fc40000000000 */
[C---:B------:R-:W-:Y:S01]  /*8230*/  IMAD.HI.U32 R9, R3.reuse, R13, RZ ;  /* 0x0000000d03097227 */ /* 0x040fe200078e00ff */
[----:B------:R1:W-:Y:S01]  /*8240*/  STL [R1+0x5d8], R11 ;  /* 0x0005d80b01007387 */ /* 0x0003e20000100800 */
[----:B------:R-:W-:Y:S02]  /*8250*/  ISETP.GT.U32.AND P6, PT, R2, R7, PT ;  /* 0x000000070200720c */ /* 0x000fe40003fc4070 */
[----:B------:R-:W-:Y:S02]  /*8260*/  IMAD.MOV R8, RZ, RZ, -R9 ;  /* 0x000000ffff087224 */ /* 0x000fe400078e0a09 */
[----:B------:R-:W-:Y:S02]  /*8270*/  @!P5 IMAD.IADD R14, R14, 0x1, -R2 ;  /* 0x000000010e0ed824 */ /* 0x000fe400078e0a02 */
[----:B0-----:R-:W-:Y:S02]  /*8280*/  IMAD.MOV.U32 R5, RZ, RZ, R6 ;  /* 0x000000ffff057224 */ /* 0x001fe400078e0006 */
[----:B------:R-:W-:Y:S01]  /*8290*/  IMAD R13, R2, R8, R13 ;  /* 0x00000008020d7224 */ /* 0x000fe200078e020d */
[----:B-1----:R-:W-:Y:S01]  /*82a0*/  IABS R11, R0 ;  /* 0x00000000000b7213 */ /* 0x002fe20000000000 */
[----:B------:R-:W-:Y:S01]  /*82b0*/  @!P1 IMAD.MOV R5, RZ, RZ, -R5 ;  /* 0x000000ffff059224 */ /* 0x000fe200078e0a05 */
[----:B------:R-:W-:Y:S01]  /*82c0*/  ISETP.GE.AND P1, PT, R12, RZ, PT ;  /* 0x000000ff0c00720c */ /* 0x000fe20003f26270 */
[----:B------:R-:W-:Y:S01]  /*82d0*/  IMAD.HI.U32 R6, R3, R10, RZ ;  /* 0x0000000a03067227 */ /* 0x000fe200078e00ff */
[----:B------:R-:W-:-:S02]  /*82e0*/  IABS R12, R12 ;  /* 0x0000000c000c7213 */ /* 0x000fc40000000000 */
[----:B------:R-:W-:Y:S01]  /*82f0*/  ISETP.GT.U32.AND P5, PT, R2, R13, PT ;  /* 0x0000000d0200720c */ /* 0x000fe20003fa4070 */
[C---:B------:R-:W-:Y:S01]  /*8300*/  IMAD.HI.U32 R9, R3.reuse, R11, RZ ;  /* 0x0000000b03097227 */ /* 0x040fe200078e00ff */
[----:B------:R0:W-:Y:S03]  /*8310*/  STL [R1+0x7b8], R5 ;  /* 0x0007b80501007387 */ /* 0x0001e60000100800 */
        /* <DEDUP_REMOVED lines=107> */
[----:B------:R-:W-:Y:S01]  /*89d0*/  IMAD.MOV.U32 R20, RZ, RZ, R15 ;  /* 0x000000ffff147224 */ /* 0x000fe200078e000f */
[----:B------:R0:W-:Y:S01]  /*89e0*/  STL [R1+0x648], R5 ;  /* 0x0006480501007387 */ /* 0x0001e20000100800 */
[----:B------:R-:W-:Y:S01]  /*89f0*/  @!P5 IMAD.IADD R7, R7, 0x1, -R2 ;  /* 0x000000010707d824 */ /* 0x000fe200078e0a02 */
[----:B------:R-:W-:Y:S01]  /*8a00*/  IABS R14, R11 ;  /* 0x0000000b000e7213 */ /* 0x000fe20000000000 */
[----:B------:R-:W-:-:S02]  /*8a10*/  VIADD R6, R28, 0x15c ;  /* 0x0000015c1c067836 */ /* 0x000fc40000000000 */
[----:B------:R-:W-:Y:S01]  /*8a20*/  @!P3 IMAD.MOV R20, RZ, RZ, -R20 ;  /* 0x000000ffff14b224 */ /* 0x000fe200078e0a14 */
[----:B------:R-:W-:Y:S01]  /*8a30*/  ISETP.GT.U32.AND P3, PT, R2, R7, PT ;  /* 0x000000070200720c */ /* 0x000fe20003f64070 */
[----:B------:R-:W-:Y:S01]  /*8a40*/  @!P6 IMAD.IADD R13, R13, 0x1, -R2 ;  /* 0x000000010d0de824 */ /* 0x000fe200078e0a02 */
[----:B------:R-:W-:Y:S01]  /*8a50*/  IABS R10, R6 ;  /* 0x00000006000a7213 */ /* 0x000fe20000000000 */
[----:B------:R-:W-:Y:S01]  /*8a60*/  IMAD.HI.U32 R15, R3, R12, RZ ;  /* 0x0000000c030f7227 */ /* 0x000fe200078e00ff */
[----:B------:R-:W-:Y:S01]  /*8a70*/  STL [R1+0x640], R20 ;  /* 0x0006401401007387 */ /* 0x000fe20000100800 */
[----:B------:R-:W-:Y:S02]  /*8a80*/  ISETP.GE.AND P6, PT, R8, RZ, PT ;  /* 0x000000ff0800720c */ /* 0x000fe40003fc6270 */
[----:B0-----:R-:W-:Y:S01]  /*8a90*/  IMAD.MOV.U32 R5, RZ, RZ, R18 ;  /* 0x000000ffff057224 */ /* 0x001fe200078e0012 */
[----:B------:R-:W-:Y:S01]  /*8aa0*/  ISETP.GT.U32.AND P5, PT, R2, R13, PT ;  /* 0x0000000d0200720c */ /* 0x000fe20003fa4070 */
[----:B------:R-:W-:Y:S01]  /*8ab0*/  @!P2 IMAD.IADD R17, R17, 0x1, -R2 ;  /* 0x000000011111a824 */ /* 0x000fe200078e0a02 */
[----:B------:R-:W-:Y:S01]  /*8ac0*/  ISETP.GE.AND P2, PT, R0, RZ, PT ;  /* 0x000000ff0000720c */ /* 0x000fe20003f46270 */
[----:B------:R-:W-:-:S04]  /*8ad0*/  IMAD.HI.U32 R19, R3, R14, RZ ;  /* 0x0000000e03137227 */ /* 0x000fc800078e00ff */
[----:B------:R-:W-:Y:S02]  /*8ae0*/  IMAD.MOV R15, RZ, RZ, -R15 ;  /* 0x000000ffff0f7224 */ /* 0x000fe400078e0a0f */
[----:B------:R-:W-:Y:S02]  /*8af0*/  @!P1 IMAD.MOV R5, RZ, RZ, -R5 ;  /* 0x000000ffff059224 */ /* 0x000fe400078e0a05 */
[----:B------:R-:W-:Y:S02]  /*8b00*/  IMAD.MOV R19, RZ, RZ, -R19 ;  /* 0x000000ffff137224 */ /* 0x000fe400078e0a13 */
[----:B------:R-:W-:Y:S01]  /*8b10*/  @!P0 IMAD.MOV R17, RZ, RZ, -R17 ;  /* 0x000000ffff118224 */ /* 0x000fe200078e0a11 */
[----:B------:R-:W-:Y:S01]  /*8b20*/  ISETP.GE.AND P0, PT, R11, RZ, PT ;  /* 0x000000ff0b00720c */ /* 0x000fe20003f06270 */
[----:B------:R-:W-:Y:S01]  /*8b30*/  IMAD.HI.U32 R0, R3, R10, RZ ;  /* 0x0000000a03007227 */ /* 0x000fe200078e00ff */
[----:B------:R0:W-:Y:S03]  /*8b40*/  STL [R1+0x644], R5 ;  /* 0x0006440501007387 */ /* 0x0001e60000100800 */
[C---:B------:R-:W-:Y:S01]  /*8b50*/  IMAD R11, R2.reuse, R15, R12 ;  /* 0x0000000f020b7224 */ /* 0x040fe200078e020c */
[----:B------:R-:W-:Y:S01]  /*8b60*/  STL [R1+0x66c], R17 ;  /* 0x00066c1101007387 */ /* 0x000fe20000100800 */
[----:B------:R-:W-:-:S02]  /*8b70*/  IMAD R14, R2, R19, R14 ;  /* 0x00000013020e7224 */ /* 0x000fc400078e020e */
[----:B------:R-:W-:Y:S02]  /*8b80*/  IMAD.MOV R0, RZ, RZ, -R0 ;  /* 0x000000ffff007224 */ /* 0x000fe400078e0a00 */
[----:B------:R-:W-:Y:S01]  /*8b90*/  @!P3 IMAD.IADD R7, R7, 0x1, -R2 ;  /* 0x000000010707b824 */ /* 0x000fe200078e0a02 */
[C---:B------:R-:W-:Y:S01]  /*8ba0*/  ISETP.GT.U32.AND P3, PT, R2.reuse, R11, PT ;  /* 0x0000000b0200720c */ /* 0x040fe20003f64070 */
[----:B0-----:R-:W-:Y:S01]  /*8bb0*/  IMAD.MOV.U32 R5, RZ, RZ, R16 ;  /* 0x000000ffff057224 */ /* 0x001fe200078e0010 */
[C---:B------:R-:W-:Y:S01]  /*8bc0*/  ISETP.GT.U32.AND P1, PT, R2.reuse, R14, PT ;  /* 0x0000000e0200720c */ /* 0x040fe20003f24070 */
[C---:B------:R-:W-:Y:S02]  /*8bd0*/  IMAD R10, R2.reuse, R0, R10 ;  /* 0x00000000020a7224 */ /* 0x040fe400078e020a */
[----:B------:R-:W-:Y:S02]  /*8be0*/  @!P4 IMAD.MOV R5, RZ, RZ, -R5 ;  /* 0x000000ffff05c224 */ /* 0x000fe400078e0a05 */
[----:B------:R-:W-:Y:S01]  /*8bf0*/  @!P5 IMAD.IADD R13, R13, 0x1, -R2 ;  /* 0x000000010d0dd824 */ /* 0x000fe200078e0a02 */
[----:B------:R-:W-:Y:S01]  /*8c00*/  ISETP.GT.U32.AND P4, PT, R2, R10, PT ;  /* 0x0000000a0200720c */ /* 0x000fe20003f84070 */
[----:B------:R-:W-:Y:S01]  /*8c10*/  VIADD R8, R28, 0x15a ;  /* 0x0000015a1c087836 */ /* 0x000fe20000000000 */
[----:B------:R0:W-:Y:S01]  /*8c20*/  STL [R1+0x670], R5 ;  /* 0x0006700501007387 */ /* 0x0001e20000100800 */
[----:B------:R-:W-:Y:S01]  /*8c30*/  ISETP.GE.AND P5, PT, R6, RZ, PT ;  /* 0x000000ff0600720c */ /* 0x000fe20003fa6270 */
[----:B------:R-:W-:-:S02]  /*8c40*/  VIADD R6, R28, 0x159 ;  /* 0x000001591c067836 */ /* 0x000fc40000000000 */
[--C-:B------:R-:W-:Y:S01]  /*8c50*/  @!P3 IMAD.IADD R11, R11, 0x1, -R2.reuse ;  /* 0x000000010b0bb824 */ /* 0x100fe200078e0a02 */
[----:B------:R-:W-:Y:S01]  /*8c60*/  IABS R0, R8 ;  /* 0x0000000800007213 */ /* 0x000fe20000000000 */
[----:B------:R-:W-:Y:S01]  /*8c70*/  @!P1 IMAD.IADD R14, R14, 0x1, -R2 ;  /* 0x000000010e0e9824 */ /* 0x000fe200078e0a02 */
[----:B------:R-:W-:Y:S01]  /*8c80*/  ISETP.GE.AND P1, PT, R9, RZ, PT ;  /* 0x000000ff0900720c */ /* 0x000fe20003f26270 */
[----:B------:R-:W-:Y:S01]  /*8c90*/  VIADD R9, R28, 0x158 ;  /* 0x000001581c097836 */ /* 0x000fe20000000000 */
[----:B------:R-:W-:Y:S01]  /*8ca0*/  ISETP.GT.U32.AND P3, PT, R2, R11, PT ;  /* 0x0000000b0200720c */ /* 0x000fe20003f64070 */
[----:B0-----:R-:W-:Y:S01]  /*8cb0*/  IMAD.MOV.U32 R5, RZ, RZ, R13 ;  /* 0x000000ffff057224 */ /* 0x001fe200078e000d */
[----:B------:R-:W-:Y:S01]  /*8cc0*/  IABS R13, R6 ;  /* 0x00000006000d7213 */ /* 0x000fe20000000000 */
[----:B------:R-:W-:-:S04]  /*8cd0*/  IMAD.HI.U32 R12, R3, R0, RZ ;  /* 0x00000000030c7227 */ /* 0x000fc800078e00ff */
[----:B------:R-:W-:Y:S01]  /*8ce0*/  @!P2 IMAD.MOV R5, RZ, RZ, -R5 ;  /* 0x000000ffff05a224 */ /* 0x000fe200078e0a05 */
[----:B------:R-:W-:Y:S01]  /*8cf0*/  ISETP.GT.U32.AND P2, PT, R2, R14, PT ;  /* 0x0000000e0200720c */ /* 0x000fe20003f44070 */
[----:B------:R-:W-:Y:S02]  /*8d00*/  @!P4 IMAD.IADD R10, R10, 0x1, -R2 ;  /* 0x000000010a0ac824 */ /* 0x000fe400078e0a02 */
[----:B------:R-:W-:Y:S01]  /*8d10*/  IMAD.MOV R12, RZ, RZ, -R12 ;  /* 0x000000ffff0c7224 */ /* 0x000fe200078e0a0c */
[----:B------:R0:W-:Y:S01]  /*8d20*/  STL [R1+0x674], R5 ;  /* 0x0006740501007387 */ /* 0x0001e20000100800 */
[----:B------:R-:W-:Y:S01]  /*8d30*/  @!P3 IMAD.IADD R11, R11, 0x1, -R2 ;  /* 0x000000010b0bb824 */ /* 0x000fe200078e0a02 */
[C---:B------:R-:W-:Y:S01]  /*8d40*/  ISETP.GT.U32.AND P4, PT, R2.reuse, R10, PT ;  /* 0x0000000a0200720c */ /* 0x040fe20003f84070 */
[----:B------:R-:W-:Y:S01]  /*8d50*/  IMAD R0, R2, R12, R0 ;  /* 0x0000000c02007224 */ /* 0x000fe200078e0200 */
[----:B------:R-:W-:Y:S01]  /*8d60*/  IABS R12, R9 ;  /* 0x00000009000c7213 */ /* 0x000fe20000000000 */
[----:B------:R-:W-:-:S04]  /*8d70*/  VIADD R19, R28, 0x145 ;  /* 0x000001451c137836 */ /* 0x000fc80000000000 */
[----:B------:R-:W-:Y:S01]  /*8d80*/  @!P2 IMAD.IADD R14, R14, 0x1, -R2 ;  /* 0x000000010e0ea824 */ /* 0x000fe200078e0a02 */
[----:B------:R-:W-:Y:S01]  /*8d90*/  ISETP.GT.U32.AND P2, PT, R2, R0, PT ;  /* 0x000000000200720c */ /* 0x000fe20003f44070 */
[----:B0-----:R-:W-:Y:S01]  /*8da0*/  IMAD.MOV.U32 R5, RZ, RZ, R7 ;  /* 0x000000ffff057224 */ /* 0x001fe200078e0007 */
[----:B------:R-:W-:Y:S01]  /*8db0*/  IABS R20, R19 ;  /* 0x0000001300147213 */ /* 0x000fe20000000000 */
        /* <DEDUP_REMOVED lines=9> */
[----:B------:R-:W-:Y:S01]  /*8e50*/  IMAD.HI.U32 R16, R3, R12, RZ ;  /* 0x0000000c03107227 */ /* 0x000fe200078e00ff */
[----:B------:R0:W-:Y:S02]  /*8e60*/  STL [R1+0x7b4], R5 ;  /* 0x0007b40501007387 */ /* 0x0001e40000100800 */
[----:B------:R-:W-:Y:S01]  /*8e70*/  IABS R8, R6 ;  /* 0x0000000600087213 */ /* 0x000fe20000000000 */
[----:B------:R-:W-:-:S02]  /*8e80*/  IMAD.MOV R16, RZ, RZ, -R16 ;  /* 0x000000ffff107224 */ /* 0x000fc400078e0a10 */
[----:B------:R-:W-:Y:S01]  /*8e90*/  @!P2 IMAD.IADD R0, R0, 0x1, -R2 ;  /* 0x000000010000a824 */ /* 0x000fe200078e0a02 */
[----:B------:R-:W-:Y:S01]  /*8ea0*/  ISETP.GE.AND P2, PT, R9, RZ, PT ;  /* 0x000000ff0900720c */ /* 0x000fe20003f46270 */
[----:B------:R-:W-:Y:S02]  /*8eb0*/  IMAD R12, R2, R16, R12 ;  /* 0x00000010020c7224 */ /* 0x000fe400078e020c */
[----:B------:R-:W-:Y:S02]  /*8ec0*/  VIADD R7, R28, 0x156 ;  /* 0x000001561c077836 */ /* 0x000fe40000000000 */
[----:B------:R-:W-:Y:S02]  /*8ed0*/  @!P3 IMAD.IADD R13, R13, 0x1, -R2 ;  /* 0x000000010d0db824 */ /* 0x000fe400078e0a02 */
[----:B0-----:R-:W-:Y:S01]  /*8ee0*/  IMAD.MOV.U32 R5, RZ, RZ, R14 ;  /* 0x000000ffff057224 */ /* 0x001fe200078e000e */
[----:B------:R-:W-:Y:S01]  /*8ef0*/  IABS R15, R7 ;  /* 0x00000007000f7213 */ /* 0x000fe20000000000 */
[----:B------:R-:W-:Y:S01]  /*8f00*/  IMAD.MOV.U32 R14, RZ, RZ, R10 ;  /* 0x000000ffff0e7224 */ /* 0x000fe200078e000a */
[C---:B------:R-:W-:Y:S01]  /*8f10*/  ISETP.GT.U32.AND P3, PT, R2.reuse, R13, PT ;  /* 0x0000000d0200720c */ /* 0x040fe20003f64070 */
[----:B------:R-:W-:Y:S01]  /*8f20*/  @!P0 IMAD.MOV R5, RZ, RZ, -R5 ;  /* 0x000000ffff058224 */ /* 0x000fe200078e0a05 */
[----:B------:R-:W-:Y:S01]  /*8f30*/  ISETP.GT.U32.AND P0, PT, R2, R0, PT ;  /* 0x000000000200720c */ /* 0x000fe20003f04070 */
[----:B------:R-:W-:-:S03]  /*8f40*/  IMAD.HI.U32 R9, R3, R8, RZ ;  /* 0x0000000803097227 */ /* 0x000fc600078e00ff */
[----:B------:R0:W-:Y:S01]  /*8f50*/  STL [R1+0x6bc], R5 ;  /* 0x0006bc0501007387 */ /* 0x0001e20000100800 */
[----:B------:R-:W-:Y:S01]  /*8f60*/  @!P5 IMAD.MOV R14, RZ, RZ, -R14 ;  /* 0x000000ffff0ed224 */ /* 0x000fe200078e0a0e */
[C---:B------:R-:W-:Y:S01]  /*8f70*/  ISETP.GT.U32.AND P5, PT, R2.reuse, R12, PT ;  /* 0x0000000c0200720c */ /* 0x040fe20003fa4070 */
[----:B------:R-:W-:Y:S02]  /*8f80*/  IMAD.MOV R9, RZ, RZ, -R9 ;  /* 0x000000ffff097224 */ /* 0x000fe400078e0a09 */
[----:B------:R-:W-:Y:S01]  /*8f90*/  IMAD.HI.U32 R10, R3, R15, RZ ;  /* 0x0000000f030a7227 */ /* 0x000fe200078e00ff */
[----:B------:R1:W-:Y:S03]  /*8fa0*/  STL [R1+0x684], R14 ;  /* 0x0006840e01007387 */ /* 0x0003e60000100800 */
[----:B------:R-:W-:Y:S02]  /*8fb0*/  IMAD R8, R2, R9, R8 ;  /* 0x0000000902087224 */ /* 0x000fe400078e0208 */
[----:B------:R-:W-:-:S02]  /*8fc0*/  @!P3 IMAD.IADD R13, R13, 0x1, -R2 ;  /* 0x000000010d0db824 */ /* 0x000fc400078e0a02 */
[----:B------:R-:W-:Y:S01]  /*8fd0*/  IMAD.MOV R10, RZ, RZ, -R10 ;  /* 0x000000ffff0a7224 */ /* 0x000fe200078e0a0a */
[----:B------:R-:W-:Y:S01]  /*8fe0*/  ISETP.GT.U32.AND P3, PT, R2, R8, PT ;  /* 0x000000080200720c */ /* 0x000fe20003f64070 */
[--C-:B------:R-:W-:Y:S01]  /*8ff0*/  @!P0 IMAD.IADD R0, R0, 0x1, -R2.reuse ;  /* 0x0000000100008824 */ /* 0x100fe200078e0a02 */
[----:B------:R-:W-:Y:S01]  /*9000*/  ISETP.GE.AND P0, PT, R7, RZ, PT ;  /* 0x000000ff0700720c */ /* 0x000fe20003f06270 */
[----:B------:R-:W-:Y:S02]  /*9010*/  @!P5 IMAD.IADD R12, R12, 0x1, -R2 ;  /* 0x000000010c0cd824 */ /* 0x000fe400078e0a02 */
[----:B0-----:R-:W-:Y:S02]  /*9020*/  IMAD.MOV.U32 R5, RZ, RZ, R11 ;  /* 0x000000ffff057224 */ /* 0x001fe400078e000b */
[C---:B------:R-:W-:Y:S01]  /*9030*/  IMAD R15, R2.reuse, R10, R15 ;  /* 0x0000000a020f7224 */ /* 0x040fe200078e020f */
[----:B------:R-:W-:Y:S01]  /*9040*/  ISETP.GT.U32.AND P5, PT, R2, R12, PT ;  /* 0x0000000c0200720c */ /* 0x000fe20003fa4070 */
[----:B-1----:R-:W-:-:S02]  /*9050*/  IMAD.MOV.U32 R14, RZ, RZ, R0 ;  /* 0x000000ffff0e7224 */ /* 0x002fc400078e0000 */
[----:B------:R-:W-:Y:S01]  /*9060*/  @!P1 IMAD.MOV R5, RZ, RZ, -R5 ;  /* 0x000000ffff059224 */ /* 0x000fe200078e0a05 */
[----:B------:R-:W-:Y:S01]  /*9070*/  ISETP.GE.AND P1, PT, R6, RZ, PT ;  /* 0x000000ff0600720c */ /* 0x000fe20003f26270 */
[----:B------:R-:W-:Y:S01]  /*9080*/  @!P6 IMAD.MOV R14, RZ, RZ, -R14 ;  /* 0x000000ffff0ee224 */ /* 0x000fe200078e0a0e */
[----:B------:R-:W-:Y:S01]  /*9090*/  ISETP.GT.U32.AND P6, PT, R2, R15, PT ;  /* 0x0000000f0200720c */ /* 0x000fe20003fc4070 */
[--C-:B------:R-:W-:Y:S01]  /*90a0*/  @!P3 IMAD.IADD R8, R8, 0x1, -R2.reuse ;  /* 0x000000010808b824 */ /* 0x100fe200078e0a02 */
[----:B------:R0:W-:Y:S01]  /*90b0*/  STL [R1+0x6ac], R5 ;  /* 0x0006ac0501007387 */ /* 0x0001e20000100800 */
[C---:B------:R-:W-:Y:S02]  /*90c0*/  VIADD R11, R28.reuse, 0x155 ;  /* 0x000001551c0b7836 */ /* 0x040fe40000000000 */
[----:B------:R-:W-:Y:S01]  /*90d0*/  VIADD R10, R28, 0x154 ;  /* 0x000001541c0a7836 */ /* 0x000fe20000000000 */
[----:B------:R-:W-:Y:S01]  /*90e0*/  ISETP.GT.U32.AND P3, PT, R2, R8, PT ;  /* 0x000000080200720c */ /* 0x000fe20003f64070 */
[----:B------:R-:W-:Y:S01]  /*90f0*/  @!P5 IMAD.IADD R12, R12, 0x1, -R2 ;  /* 0x000000010c0cd824 */ /* 0x000fe200078e0a02 */
[----:B------:R-:W-:Y:S01]  /*9100*/  IABS R7, R11 ;  /* 0x0000000b00077213 */ /* 0x000fe20000000000 */
[----:B------:R-:W-:Y:S01]  /*9110*/  STL [R1+0x6b8], R14 ;  /* 0x0006b80e01007387 */ /* 0x000fe20000100800 */
[----:B------:R-:W-:Y:S01]  /*9120*/  IABS R9, R10 ;  /* 0x0000000a00097213 */ /* 0x000fe20000000000 */
[----:B------:R-:W-:Y:S01]  /*9130*/  VIADD R6, R28, 0x153 ;  /* 0x000001531c067836 */ /* 0x000fe20000000000 */
[----:B------:R-:W-:Y:S01]  /*9140*/  ISETP.GE.AND P5, PT, R10, RZ, PT ;  /* 0x000000ff0a00720c */ /* 0x000fe20003fa6270 */
[----:B0-----:R-:W-:-:S02]  /*9150*/  IMAD.MOV.U32 R5, RZ, RZ, R13 ;  /* 0x000000ffff057224 */ /* 0x001fc400078e000d */
[----:B------:R-:W-:Y:S01]  /*9160*/  @!P6 IMAD.IADD R15, R15, 0x1, -R2 ;  /* 0x000000010f0fe824 */ /* 0x000fe200078e0a02 */
[----:B------:R-:W-:Y:S01]  /*9170*/  IABS R0, R6 ;  /* 0x0000000600007213 */ /* 0x000fe20000000000 */
[----:B------:R-:W-:Y:S01]  /*9180*/  @!P4 IMAD.MOV R5, RZ, RZ, -R5 ;  /* 0x000000ffff05c224 */ /* 0x000fe200078e0a05 */
[----:B------:R-:W-:Y:S01]  /*9190*/  ISETP.GE.AND P4, PT, R11, RZ, PT ;  /* 0x000000ff0b00720c */ /* 0x000fe20003f86270 */
[C---:B------:R-:W-:Y:S01]  /*91a0*/  IMAD.HI.U32 R13, R3.reuse, R7, RZ ;  /* 0x00000007030d7227 */ /* 0x040fe200078e00ff */
[----:B------:R-:W-:Y:S02]  /*91b0*/  ISETP.GT.U32.AND P6, PT, R2, R15, PT ;  /* 0x0000000f0200720c */ /* 0x000fe40003fc4070 */
        /* <DEDUP_REMOVED lines=22> */
[C---:B------:R-:W-:Y:S01]  /*9320*/  VIADD R8, R28.reuse, 0x151 ;  /* 0x000001511c087836 */ /* 0x040fe20000000000 */
[----:B------:R-:W-:Y:S01]  /*9330*/  IABS R11, R11 ;  /* 0x0000000b000b7213 */ /* 0x000fe20000000000 */
[----:B------:R-:W-:Y:S01]  /*9340*/  VIADD R10, R28, 0x14f ;  /* 0x0000014f1c0a7836 */ /* 0x000fe20000000000 */
[----:B------:R0:W-:Y:S01]  /*9350*/  STL [R1+0x6e4], R5 ;  /* 0x0006e40501007387 */ /* 0x0001e20000100800 */
[----:B------:R-:W-:Y:S01]  /*9360*/  ISETP.GT.U32.AND P3, PT, R2, R7, PT ;  /* 0x000000070200720c */ /* 0x000fe20003f64070 */
        /* <DEDUP_REMOVED lines=14> */
[--C-:B------:R-:W-:Y:S01]  /*9450*/  @!P3 IMAD.IADD R7, R7, 0x1, -R2.reuse ;  /* 0x000000010707b824 */ /* 0x100fe200078e0a02 */
[----:B------:R-:W-:Y:S01]  /*9460*/  ISETP.GE.AND P3, PT, R8, RZ, PT ;  /* 0x000000ff0800720c */ /* 0x000fe20003f66270 */
[----:B------:R-:W-:Y:S02]  /*9470*/  IMAD R11, R2, R15, R11 ;  /* 0x0000000f020b7224 */ /* 0x000fe400078e020b */
[----:B------:R-:W-:Y:S02]  /*9480*/  IMAD.MOV.U32 R18, RZ, RZ, R7 ;  /* 0x000000ffff127224 */ /* 0x000fe400078e0007 */
[--C-:B------:R-:W-:Y:S02]  /*9490*/  @!P0 IMAD.IADD R0, R0, 0x1, -R2.reuse ;  /* 0x0000000100008824 */ /* 0x100fe400078e0a02 */
[----:B------:R-:W-:Y:S01]  /*94a0*/  @!P1 IMAD.IADD R6, R6, 0x1, -R2 ;  /* 0x0000000106069824 */ /* 0x000fe200078e0a02 */
[C---:B------:R-:W-:Y:S01]  /*94b0*/  ISETP.GT.U32.AND P1, PT, R2.reuse, R11, PT ;  /* 0x0000000b0200720c */ /* 0x040fe20003f24070 */
[----:B------:R-:W-:Y:S01]  /*94c0*/  IMAD.MOV R16, RZ, RZ, -R16 ;  /* 0x000000ffff107224 */ /* 0x000fe200078e0a10 */
[----:B------:R-:W-:Y:S01]  /*94d0*/  ISETP.GT.U32.AND P0, PT, R2, R0, PT ;  /* 0x000000000200720c */ /* 0x000fe20003f04070 */
[----:B0-----:R-:W-:-:S02]  /*94e0*/  IMAD.MOV.U32 R5, RZ, RZ, R6 ;  /* 0x000000ffff057224 */ /* 0x001fc400078e0006 */
[----:B------:R-:W-:-:S04]  /*94f0*/  IMAD.HI.U32 R8, R3, R14, RZ ;  /* 0x0000000e03087227 */ /* 0x000fc800078e00ff */
[----:B------:R-:W-:Y:S02]  /*9500*/  @!P4 IMAD.MOV R18, RZ, RZ, -R18 ;  /* 0x000000ffff12c224 */ /* 0x000fe400078e0a12 */
[----:B------:R-:W-:Y:S01]  /*9510*/  @!P5 IMAD.MOV R5, RZ, RZ, -R5 ;  /* 0x000000ffff05d224 */ /* 0x000fe200078e0a05 */
[----:B------:R-:W-:Y:S01]  /*9520*/  ISETP.GE.AND P5, PT, R9, RZ, PT ;  /* 0x000000ff0900720c */ /* 0x000fe20003fa6270 */
[----:B------:R-:W-:Y:S01]  /*9530*/  IMAD R12, R2, R16, R12 ;  /* 0x00000010020c7224 */ /* 0x000fe200078e020c */
[----:B------:R-:W-:Y:S01]  /*9540*/  STL [R1+0x6c0], R18 ;  /* 0x0006c01201007387 */ /* 0x000fe20000100800 */
[----:B------:R-:W-:Y:S02]  /*9550*/  IMAD.MOV R8, RZ, RZ, -R8 ;  /* 0x000000ffff087224 */ /* 0x000fe400078e0a08 */
[----:B------:R-:W-:Y:S01]  /*9560*/  @!P0 IMAD.IADD R0, R0, 0x1, -R2 ;  /* 0x0000000100008824 */ /* 0x000fe200078e0a02 */
[----:B------:R0:W-:Y:S01]  /*9570*/  STL [R1+0x6a8], R5 ;  /* 0x0006a80501007387 */ /* 0x0001e20000100800 */
[C---:B------:R-:W-:Y:S01]  /*9580*/  IMAD R14, R2.reuse, R8, R14 ;  /* 0x00000008020e7224 */ /* 0x040fe200078e020e */
[----:B------:R-:W-:Y:S01]  /*9590*/  ISETP.GT.U32.AND P4, PT, R2, R12, PT ;  /* 0x0000000c0200720c */ /* 0x000fe20003f84070 */
[----:B------:R-:W-:-:S04]  /*95a0*/  IMAD.HI.U32 R17, R3, R13, RZ ;  /* 0x0000000d03117227 */ /* 0x000fc800078e00ff */
[----:B------:R-:W-:Y:S02]  /*95b0*/  @!P1 IMAD.IADD R11, R11, 0x1, -R2 ;  /* 0x000000010b0b9824 */ /* 0x000fe400078e0a02 */
[----:B------:R-:W-:Y:S02]  /*95c0*/  IMAD.MOV R17, RZ, RZ, -R17 ;  /* 0x000000ffff117224 */ /* 0x000fe400078e0a11 */
[----:B0-----:R-:W-:Y:S01]  /*95d0*/  IMAD.MOV.U32 R5, RZ, RZ, R0 ;  /* 0x000000ffff057224 */ /* 0x001fe200078e0000 */
[C---:B------:R-:W-:Y:S01]  /*95e0*/  ISETP.GT.U32.AND P1, PT, R2.reuse, R11, PT ;  /* 0x0000000b0200720c */ /* 0x040fe20003f24070 */
[C---:B------:R-:W-:Y:S02]  /*95f0*/  IMAD R6, R2.reuse, R17, R13 ;  /* 0x0000001102067224 */ /* 0x040fe400078e020d */
[----:B------:R-:W-:Y:S01]  /*9600*/  @!P2 IMAD.MOV R5, RZ, RZ, -R5 ;  /* 0x000000ffff05a224 */ /* 0x000fe200078e0a05 */
[----:B------:R-:W-:Y:S01]  /*9610*/  ISETP.GT.U32.AND P2, PT, R2, R14, PT ;  /* 0x0000000e0200720c */ /* 0x000fe20003f44070 */
[----:B------:R-:W-:Y:S01]  /*9620*/  VIADD R7, R28, 0x14e ;  /* 0x0000014e1c077836 */ /* 0x000fe20000000000 */
[----:B------:R-:W-:Y:S01]  /*9630*/  ISETP.GT.U32.AND P0, PT, R2, R6, PT ;  /* 0x000000060200720c */ /* 0x000fe20003f04070 */
[C---:B------:R-:W-:Y:S01]  /*9640*/  VIADD R9, R28.reuse, 0x14c ;  /* 0x0000014c1c097836 */ /* 0x040fe20000000000 */
[----:B------:R0:W-:Y:S01]  /*9650*/  STL [R1+0x6a4], R5 ;  /* 0x0006a40501007387 */ /* 0x0001e20000100800 */
[----:B------:R-:W-:Y:S01]  /*9660*/  VIADD R8, R28, 0x14d ;  /* 0x0000014d1c087836 */ /* 0x000fe20000000000 */
[----:B------:R-:W-:Y:S01]  /*9670*/  IABS R13, R7 ;  /* 0x00000007000d7213 */ /* 0x000fe20000000000 */
[--C-:B------:R-:W-:Y:S01]  /*9680*/  @!P4 IMAD.IADD R12, R12, 0x1, -R2.reuse ;  /* 0x000000010c0cc824 */ /* 0x100fe200078e0a02 */
[----:B------:R-:W-:Y:S01]  /*9690*/  IABS R15, R9 ;  /* 0x00000009000f7213 */ /* 0x000fe20000000000 */
[----:B------:R-:W-:Y:S01]  /*96a0*/  @!P1 IMAD.IADD R11, R11, 0x1, -R2 ;  /* 0x000000010b0b9824 */ /* 0x000fe200078e0a02 */
[----:B------:R-:W-:Y:S01]  /*96b0*/  IABS R0, R8 ;  /* 0x0000000800007213 */ /* 0x000fe20000000000 */
[----:B------:R-:W-:Y:S01]  /*96c0*/  IMAD.HI.U32 R16, R3, R13, RZ ;  /* 0x0000000d03107227 */ /* 0x000fe200078e00ff */
[----:B------:R-:W-:-:S02]  /*96d0*/  ISETP.GT.U32.AND P4, PT, R2, R12, PT ;  /* 0x0000000c0200720c */ /* 0x000fc40003f84070 */
[----:B------:R-:W-:Y:S01]  /*96e0*/  ISETP.GE.AND P1, PT, R10, RZ, PT ;  /* 0x000000ff0a00720c */ /* 0x000fe20003f26270 */
[----:B------:R-:W-:Y:S02]  /*96f0*/  @!P2 IMAD.IADD R14, R14, 0x1, -R2 ;  /* 0x000000010e0ea824 */ /* 0x000fe400078e0a02 */
[----:B------:R-:W-:Y:S02]  /*9700*/  IMAD.MOV.U32 R10, RZ, RZ, R15 ;  /* 0x000000ffff0a7224 */ /* 0x000fe400078e000f */
[----:B------:R-:W-:Y:S01]  /*9710*/  IMAD.MOV R16, RZ, RZ, -R16 ;  /* 0x000000ffff107224 */ /* 0x000fe200078e0a10 */
[----:B------:R-:W-:Y:S01]  /*9720*/  ISETP.GT.U32.AND P2, PT, R2, R14, PT ;  /* 0x0000000e0200720c */ /* 0x000fe20003f44070 */
[----:B------:R-:W-:-:S04]  /*9730*/  IMAD.HI.U32 R15, R3, R0, RZ ;  /* 0x00000000030f7227 */ /* 0x000fc800078e00ff */
[----:B------:R-:W-:Y:S02]  /*9740*/  IMAD.MOV.U32 R17, RZ, RZ, R11 ;  /* 0x000000ffff117224 */ /* 0x000fe400078e000b */
[----:B------:R-:W-:Y:S02]  /*9750*/  @!P0 IMAD.IADD R6, R6, 0x1, -R2 ;  /* 0x0000000106068824 */ /* 0x000fe400078e0a02 */
[----:B------:R-:W-:-:S03]  /*9760*/  IMAD.HI.U32 R11, R3, R10, RZ ;  /* 0x0000000a030b7227 */ /* 0x000fc600078e00ff */
[C---:B------:R-:W-:Y:S01]  /*9770*/  ISETP.GT.U32.AND P0, PT, R2.reuse, R6, PT ;  /* 0x000000060200720c */ /* 0x040fe20003f04070 */
[----:B------:R-:W-:Y:S02]  /*9780*/  IMAD R13, R2, R16, R13 ;  /* 0x00000010020d7224 */ /* 0x000fe400078e020d */
[----:B------:R-:W-:Y:S02]  /*9790*/  IMAD.MOV R15, RZ, RZ, -R15 ;  /* 0x000000ffff0f7224 */ /* 0x000fe400078e0a0f */
[----:B------:R-:W-:Y:S01]  /*97a0*/  @!P6 IMAD.MOV R17, RZ, RZ, -R17 ;  /* 0x000000ffff11e224 */ /* 0x000fe200078e0a11 */
[----:B------:R-:W-:Y:S01]  /*97b0*/  ISETP.GE.AND P6, PT, R7, RZ, PT ;  /* 0x000000ff0700720c */ /* 0x000fe20003fc6270 */
[----:B------:R-:W-:Y:S02]  /*97c0*/  IMAD.MOV R7, RZ, RZ, -R11 ;  /* 0x000000ffff077224 */ /* 0x000fe400078e0a0b */
[----:B------:R-:W-:Y:S01]  /*97d0*/  @!P4 IMAD.IADD R12, R12, 0x1, -R2 ;  /* 0x000000010c0cc824 */ /* 0x000fe200078e0a02 */
[C---:B------:R-:W-:Y:S01]  /*97e0*/  ISETP.GT.U32.AND P4, PT, R2.reuse, R13, PT ;  /* 0x0000000d0200720c */ /* 0x040fe20003f84070 */
[----:B------:R-:W-:Y:S01]  /*97f0*/  IMAD R11, R2, R15, R0 ;  /* 0x0000000f020b7224 */ /* 0x000fe200078e0200 */
[----:B------:R-:W-:Y:S01]  /*9800*/  STL [R1+0x6e0], R17 ;  /* 0x0006e01101007387 */ /* 0x000fe20000100800 */
[----:B------:R-:W-:-:S02]  /*9810*/  @!P2 IMAD.IADD R14, R14, 0x1, -R2 ;  /* 0x000000010e0ea824 */ /* 0x000fc400078e0a02 */
[----:B0-----:R-:W-:Y:S01]  /*9820*/  IMAD.MOV.U32 R5, RZ, RZ, R12 ;  /* 0x000000ffff057224 */ /* 0x001fe200078e000c */
[----:B------:R-:W-:Y:S01]  /*9830*/  ISETP.GT.U32.AND P2, PT, R2, R11, PT ;  /* 0x0000000b0200720c */ /* 0x000fe20003f44070 */
[--C-:B------:R-:W-:Y:S01]  /*9840*/  @!P0 IMAD.IADD R6, R6, 0x1, -R2.reuse ;  /* 0x0000000106068824 */ /* 0x100fe200078e0a02 */
[----:B------:R-:W-:Y:S01]  /*9850*/  ISETP.GE.AND P0, PT, R9, RZ, PT ;  /* 0x000000ff0900720c */ /* 0x000fe20003f06270 */
[----:B------:R-:W-:Y:S01]  /*9860*/  @!P3 IMAD.MOV R5, RZ, RZ, -R5 ;  /* 0x000000ffff05b224 */ /* 0x000fe200078e0a05 */
[----:B------:R-:W-:Y:S01]  /*9870*/  ISETP.GE.AND P3, PT, R8, RZ, PT ;  /* 0x000000ff0800720c */ /* 0x000fe20003f66270 */
[----:B------:R-:W-:Y:S02]  /*9880*/  VIADD R0, R28, 0x14b ;  /* 0x0000014b1c007836 */ /* 0x000fe40000000000 */
[----:B------:R-:W-:Y:S01]  /*9890*/  @!P4 IMAD.IADD R13, R13, 0x1, -R2 ;  /* 0x000000010d0dc824 */ /* 0x000fe200078e0a02 */
[----:B------:R0:W-:Y:S01]  /*98a0*/  STL [R1+0x6dc], R5 ;  /* 0x0006dc0501007387 */ /* 0x0001e20000100800 */
[----:B------:R-:W-:-:S02]  /*98b0*/  IMAD.MOV.U32 R12, RZ, RZ, R6 ;  /* 0x000000ffff0c7224 */ /* 0x000fc400078e0006 */
[----:B------:R-:W-:Y:S01]  /*98c0*/  VIADD R6, R28, 0x14a ;  /* 0x0000014a1c067836 */ /* 0x000fe20000000000 */
[C---:B------:R-:W-:Y:S01]  /*98d0*/  ISETP.GT.U32.AND P4, PT, R2.reuse, R13, PT ;  /* 0x0000000d0200720c */ /* 0x040fe20003f84070 */
[----:B------:R-:W-:Y:S02]  /*98e0*/  @!P2 IMAD.IADD R11, R11, 0x1, -R2 ;  /* 0x000000010b0ba824 */ /* 0x000fe400078e0a02 */
[C---:B------:R-:W-:Y:S01]  /*98f0*/  IMAD R10, R2.reuse, R7, R10 ;  /* 0x00000007020a7224 */ /* 0x040fe200078e020a */
[----:B------:R-:W-:Y:S01]  /*9900*/  IABS R15, R6 ;  /* 0x00000006000f7213 */ /* 0x000fe20000000000 */
[----:B------:R-:W-:Y:S01]  /*9910*/  @!P5 IMAD.MOV R12, RZ, RZ, -R12 ;  /* 0x000000ffff0cd224 */ /* 0x000fe200078e0a0c */
[----:B------:R-:W-:Y:S01]  /*9920*/  ISETP.GT.U32.AND P2, PT, R2, R11, PT ;  /* 0x0000000b0200720c */ /* 0x000fe20003f44070 */
[----:B0-----:R-:W-:Y:S01]  /*9930*/  IMAD.MOV.U32 R5, RZ, RZ, R14 ;  /* 0x000000ffff057224 */ /* 0x001fe200078e000e */
[----:B------:R-:W-:Y:S01]  /*9940*/  IABS R14, R0 ;  /* 0x00000000000e7213 */ /* 0x000fe20000000000 */
[----:B------:R-:W-:Y:S01]  /*9950*/  VIADD R8, R28, 0x148 ;  /* 0x000001481c087836 */ /* 0x000fe20000000000 */
[----:B------:R-:W-:Y:S01]  /*9960*/  ISETP.GE.AND P5, PT, R0, RZ, PT ;  /* 0x000000ff0000720c */ /* 0x000fe20003fa6270 */
[----:B------:R-:W-:Y:S01]  /*9970*/  @!P1 IMAD.MOV R5, RZ, RZ, -R5 ;  /* 0x000000ffff059224 */ /* 0x000fe200078e0a05 */
[----:B------:R-:W-:Y:S01]  /*9980*/  ISETP.GE.AND P1, PT, R6, RZ, PT ;  /* 0x000000ff0600720c */ /* 0x000fe20003f26270 */
[C---:B------:R-:W-:Y:S01]  /*9990*/  IMAD.HI.U32 R9, R3.reuse, R14, RZ ;  /* 0x0000000e03097227 */ /* 0x040fe200078e00ff */
[----:B------:R0:W-:Y:S03]  /*99a0*/  STL [R1+0x724], R12 ;  /* 0x0007240c01007387 */ /* 0x0001e60000100800 */
[----:B------:R-:W-:Y:S01]  /*99b0*/  IMAD.HI.U32 R6, R3, R15, RZ ;  /* 0x0000000f03067227 */ /* 0x000fe200078e00ff */
[----:B------:R1:W-:Y:S03]  /*99c0*/  STL [R1+0x7b0], R5 ;  /* 0x0007b00501007387 */ /* 0x0003e60000100800 */
[----:B------:R-:W-:-:S02]  /*99d0*/  IMAD.MOV R9, RZ, RZ, -R9 ;  /* 0x000000ffff097224 */ /* 0x000fc400078e0a09 */
[----:B------:R-:W-:Y:S01]  /*99e0*/  @!P4 IMAD.IADD R13, R13, 0x1, -R2 ;  /* 0x000000010d0dc824 */ /* 0x000fe200078e0a02 */
[C---:B------:R-:W-:Y:S01]  /*99f0*/  ISETP.GT.U32.AND P4, PT, R2.reuse, R10, PT ;  /* 0x0000000a0200720c */ /* 0x040fe20003f84070 */
[----:B------:R-:W-:Y:S01]  /*9a00*/  IMAD.MOV R6, RZ, RZ, -R6 ;  /* 0x000000ffff067224 */ /* 0x000fe200078e0a06 */
[----:B0-----:R-:W-:Y:S01]  /*9a10*/  IABS R12, R8 ;  /* 0x00000008000c7213 */ /* 0x001fe20000000000 */
[C---:B------:R-:W-:Y:S02]  /*9a20*/  IMAD R14, R2.reuse, R9, R14 ;  /* 0x00000009020e7224 */ /* 0x040fe400078e020e */
[C---:B------:R-:W-:Y:S02]  /*9a30*/  IMAD R15, R2.reuse, R6, R15 ;  /* 0x00000006020f7224 */ /* 0x040fe400078e020f */
[----:B------:R-:W-:Y:S01]  /*9a40*/  @!P2 IMAD.IADD R11, R11, 0x1, -R2 ;  /* 0x000000010b0ba824 */ /* 0x000fe200078e0a02 */
[----:B------:R-:W-:Y:S01]  /*9a50*/  ISETP.GT.U32.AND P2, PT, R2, R14, PT ;  /* 0x0000000e0200720c */ /* 0x000fe20003f44070 */
[----:B------:R-:W-:-:S02]  /*9a60*/  IMAD.MOV.U32 R16, RZ, RZ, R13 ;  /* 0x000000ffff107224 */ /* 0x000fc400078e000d */
[----:B------:R-:W-:Y:S02]  /*9a70*/  VIADD R0, R28, 0x149 ;  /* 0x000001491c007836 */ /* 0x000fe40000000000 */
[----:B------:R-:W-:Y:S01]  /*9a80*/  @!P6 IMAD.MOV R16, RZ, RZ, -R16 ;  /* 0x000000ffff10e224 */ /* 0x000fe200078e0a10 */
[----:B------:R-:W-:Y:S01]  /*9a90*/  ISETP.GT.U32.AND P6, PT, R2, R15, PT ;  /* 0x0000000f0200720c */ /* 0x000fe20003fc4070 */
[----:B------:R-:W-:Y:S01]  /*9aa0*/  IMAD.HI.U32 R6, R3, R12, RZ ;  /* 0x0000000c03067227 */ /* 0x000fe200078e00ff */
[----:B------:R-:W-:Y:S02]  /*9ab0*/  IABS R7, R0 ;  /* 0x0000000000077213 */ /* 0x000fe40000000000 */
[----:B------:R0:W-:Y:S01]  /*9ac0*/  STL [R1+0x72c], R16 ;  /* 0x00072c1001007387 */ /* 0x0001e20000100800 */
[----:B------:R-:W-:Y:S02]  /*9ad0*/  IMAD.MOV R6, RZ, RZ, -R6 ;  /* 0x000000ffff067224 */ /* 0x000fe400078e0a06 */
[----:B------:R-:W-:-:S02]  /*9ae0*/  @!P2 IMAD.IADD R14, R14, 0x1, -R2 ;  /* 0x000000010e0ea824 */ /* 0x000fc400078e0a02 */
[----:B------:R-:W-:-:S03]  /*9af0*/  IMAD.HI.U32 R9, R3, R7, RZ ;  /* 0x0000000703097227 */ /* 0x000fc600078e00ff */
[----:B------:R-:W-:Y:S01]  /*9b00*/  ISETP.GT.U32.AND P2, PT, R2, R14, PT ;  /* 0x0000000e0200720c */ /* 0x000fe20003f44070 */
[--C-:B------:R-:W-:Y:S02]  /*9b10*/  @!P6 IMAD.IADD R15, R15, 0x1, -R2.reuse ;  /* 0x000000010f0fe824 */ /* 0x100fe400078e0a02 */
[----:B------:R-:W-:Y:S02]  /*9b20*/  @!P4 IMAD.IADD R10, R10, 0x1, -R2 ;  /* 0x000000010a0ac824 */ /* 0x000fe400078e0a02 */
[----:B-1----:R-:W-:Y:S01]  /*9b30*/  IMAD.MOV.U32 R5, RZ, RZ, R11 ;  /* 0x000000ffff057224 */ /* 0x002fe200078e000b */
[C---:B------:R-:W-:Y:S01]  /*9b40*/  ISETP.GT.U32.AND P6, PT, R2.reuse, R15, PT ;  /* 0x0000000f0200720c */ /* 0x040fe20003fc4070 */
[C---:B------:R-:W-:Y:S01]  /*9b50*/  IMAD R12, R2.reuse, R6, R12 ;  /* 0x00000006020c7224 */ /* 0x040fe200078e020c */
[----:B------:R-:W-:Y:S01]  /*9b60*/  ISETP.GT.U32.AND P4, PT, R2, R10, PT ;  /* 0x0000000a0200720c */ /* 0x000fe20003f84070 */
[----:B------:R-:W-:Y:S02]  /*9b70*/  IMAD.MOV R9, RZ, RZ, -R9 ;  /* 0x000000ffff097224 */ /* 0x000fe400078e0a09 */
[----:B------:R-:W-:-:S02]  /*9b80*/  VIADD R6, R28, 0x147 ;  /* 0x000001471c067836 */ /* 0x000fc40000000000 */
[----:B------:R-:W-:Y:S01]  /*9b90*/  @!P3 IMAD.MOV R5, RZ, RZ, -R5 ;  /* 0x000000ffff05b224 */ /* 0x000fe200078e0a05 */
[----:B------:R-:W-:Y:S01]  /*9ba0*/  ISETP.GE.AND P3, PT, R0, RZ, PT ;  /* 0x000000ff0000720c */ /* 0x000fe20003f66270 */
[----:B------:R-:W-:Y:S01]  /*9bb0*/  IMAD R0, R2, R9, R7 ;  /* 0x0000000902007224 */ /* 0x000fe200078e0207 */
[----:B------:R-:W-:Y:S01]  /*9bc0*/  IABS R7, R6 ;  /* 0x0000000600077213 */ /* 0x000fe20000000000 */
[----:B------:R-:W-:Y:S01]  /*9bd0*/  VIADD R13, R28, 0x146 ;  /* 0x000001461c0d7836 */ /* 0x000fe20000000000 */
[----:B------:R1:W-:Y:S01]  /*9be0*/  STL [R1+0x734], R5 ;  /* 0x0007340501007387 */ /* 0x0003e20000100800 */
[----:B------:R-:W-:Y:S01]  /*9bf0*/  @!P2 IMAD.IADD R14, R14, 0x1, -R2 ;  /* 0x000000010e0ea824 */ /* 0x000fe200078e0a02 */
[----:B------:R-:W-:Y:S01]  /*9c00*/  ISETP.GT.U32.AND P2, PT, R2, R0, PT ;  /* 0x000000000200720c */ /* 0x000fe20003f44070 */
[----:B0-----:R-:W-:Y:S01]  /*9c10*/  IMAD.HI.U32 R16, R3, R7, RZ ;  /* 0x0000000703107227 */ /* 0x001fe200078e00ff */
[----:B------:R-:W-:-:S03]  /*9c20*/  IABS R22, R13 ;  /* 0x0000000d00167213 */ /* 0x000fc60000000000 */
[----:B------:R-:W-:Y:S01]  /*9c30*/  @!P6 IMAD.IADD R15, R15, 0x1, -R2 ;  /* 0x000000010f0fe824 */ /* 0x000fe200078e0a02 */
[----:B------:R-:W-:Y:S01]  /*9c40*/  ISETP.GT.U32.AND P6, PT, R2, R12, PT ;  /* 0x0000000c0200720c */ /* 0x000fe20003fc4070 */
[----:B------:R-:W-:Y:S02]  /*9c50*/  IMAD.MOV R16, RZ, RZ, -R16 ;  /* 0x000000ffff107224 */ /* 0x000fe400078e0a10 */
[----:B------:R-:W-:-:S04]  /*9c60*/  IMAD.HI.U32 R21, R3, R22, RZ ;  /* 0x0000001603157227 */ /* 0x000fc800078e00ff */
[----:B------:R-:W-:Y:S01]  /*9c70*/  @!P4 IMAD.IADD R10, R10, 0x1, -R2 ;  /* 0x000000010a0ac824 */ /* 0x000fe200078e0a02 */
[----:B------:R-:W-:Y:S01]  /*9c80*/  ISETP.GE.AND P4, PT, R8, RZ, PT ;  /* 0x000000ff0800720c */ /* 0x000fe20003f86270 */
[----:B------:R-:W-:Y:S02]  /*9c90*/  IMAD R7, R2, R16, R7 ;  /* 0x0000001002077224 */ /* 0x000fe400078e0207 */
[----:B------:R-:W-:Y:S02]  /*9ca0*/  IMAD.MOV R21, RZ, RZ, -R21 ;  /* 0x000000ffff157224 */ /* 0x000fe400078e0a15 */
[----:B-1----:R-:W-:Y:S02]  /*9cb0*/  IMAD.MOV.U32 R5, RZ, RZ, R10 ;  /* 0x000000ffff057224 */ /* 0x002fe400078e000a */
[----:B------:R-:W-:Y:S02]  /*9cc0*/  VIADD R9, R28, 0x144 ;  /* 0x000001441c097836 */ /* 0x000fe40000000000 */
[----:B------:R-:W-:Y:S01]  /*9cd0*/  @!P2 IMAD.IADD R0, R0, 0x1, -R2 ;  /* 0x000000010000a824 */ /* 0x000fe200078e0a02 */
[C---:B------:R-:W-:Y:S01]  /*9ce0*/  ISETP.GT.U32.AND P2, PT, R2.reuse, R7, PT ;  /* 0x000000070200720c */ /* 0x040fe20003f44070 */
[C---:B------:R-:W-:Y:S01]  /*9cf0*/  IMAD R21, R2.reuse, R21, R22 ;  /* 0x0000001502157224 */ /* 0x040fe200078e0216 */
[----:B------:R-:W-:Y:S01]  /*9d00*/  IABS R8, R9 ;  /* 0x0000000900087213 */ /* 0x000fe20000000000 */
[----:B------:R-:W-:Y:S01]  /*9d10*/  @!P0 IMAD.MOV R5, RZ, RZ, -R5 ;  /* 0x000000ffff058224 */ /* 0x000fe200078e0a05 */
[----:B------:R-:W-:Y:S01]  /*9d20*/  ISETP.GT.U32.AND P0, PT, R2, R0, PT ;  /* 0x000000000200720c */ /* 0x000fe20003f04070 */
[----:B------:R-:W-:Y:S01]  /*9d30*/  @!P6 IMAD.IADD R12, R12, 0x1, -R2 ;  /* 0x000000010c0ce824 */ /* 0x000fe200078e0a02 */
[----:B------:R-:W-:Y:S01]  /*9d40*/  ISETP.GT.U32.AND P6, PT, R2, R21, PT ;  /* 0x000000150200720c */ /* 0x000fe20003fc4070 */
[----:B------:R-:W-:Y:S01]  /*9d50*/  VIADD R17, R28, 0x143 ;  /* 0x000001431c117836 */ /* 0x000fe20000000000 */
[----:B------:R0:W-:Y:S01]  /*9d60*/  STL [R1+0x730], R5 ;  /* 0x0007300501007387 */ /* 0x0001e20000100800 */
[----:B------:R-:W-:-:S03]  /*9d70*/  IMAD.HI.U32 R18, R3, R8, RZ ;  /* 0x0000000803127227 */ /* 0x000fc600078e00ff */
[----:B------:R-:W-:Y:S01]  /*9d80*/  IABS R11, R17 ;  /* 0x00000011000b7213 */ /* 0x000fe20000000000 */
[----:B------:R-:W-:Y:S02]  /*9d90*/  IMAD.MOV R23, RZ, RZ, -R23 ;  /* 0x000000ffff177224 */ /* 0x000fe400078e0a17 */
[----:B------:R-:W-:Y:S02]  /*9da0*/  IMAD.MOV R18, RZ, RZ, -R18 ;  /* 0x000000ffff127224 */ /* 0x000fe400078e0a12 */
[----:B------:R-:W-:Y:S01]  /*9db0*/  @!P2 IMAD.IADD R7, R7, 0x1, -R2 ;  /* 0x000000010707a824 */ /* 0x000fe200078e0a02 */
[C---:B------:R-:W-:Y:S01]  /*9dc0*/  ISETP.GT.U32.AND P2, PT, R2.reuse, R12, PT ;  /* 0x0000000c0200720c */ /* 0x040fe20003f44070 */
[----:B0-----:R-:W-:Y:S02]  /*9dd0*/  IMAD.MOV.U32 R5, RZ, RZ, R14 ;  /* 0x000000ffff057224 */ /* 0x001fe400078e000e */
[----:B------:R-:W-:Y:S02]  /*9de0*/  IMAD R20, R2, R23, R20 ;  /* 0x0000001702147224 */ /* 0x000fe400078e0214 */
[----:B------:R-:W-:-:S02]  /*9df0*/  @!P5 IMAD.MOV R5, RZ, RZ, -R5 ;  /* 0x000000ffff05d224 */ /* 0x000fc400078e0a05 */
[C---:B------:R-:W-:Y:S02]  /*9e00*/  IMAD R8, R2.reuse, R18, R8 ;  /* 0x0000001202087224 */ /* 0x040fe400078e0208 */
[--C-:B------:R-:W-:Y:S01]  /*9e10*/  @!P6 IMAD.IADD R21, R21, 0x1, -R2.reuse ;  /* 0x000000011515e824 */ /* 0x100fe200078e0a02 */
[----:B------:R0:W-:Y:S01]  /*9e20*/  STL [R1+0x780], R5 ;  /* 0x0007800501007387 */ /* 0x0001e20000100800 */
[C---:B------:R-:W-:Y:S01]  /*9e30*/  ISETP.GT.U32.AND P6, PT, R2.reuse, R7, PT ;  /* 0x000000070200720c */ /* 0x040fe20003fc4070 */
[----:B------:R-:W-:Y:S02]  /*9e40*/  IMAD.HI.U32 R16, R3, R11, RZ ;  /* 0x0000000b03107227 */ /* 0x000fe400078e00ff */
[----:B------:R-:W-:Y:S02]  /*9e50*/  ISETP.GT.U32.AND P5, PT, R2, R21, PT ;  /* 0x000000150200720c */ /* 0x000fe40003fa4070 */
[----:B------:R-:W-:Y:S01]  /*9e60*/  @!P0 IMAD.IADD R0, R0, 0x1, -R2 ;  /* 0x0000000100008824 */ /* 0x000fe200078e0a02 */
[----:B------:R-:W-:Y:S01]  /*9e70*/  ISETP.GT.U32.AND P0, PT, R2, R8, PT ;  /* 0x000000080200720c */ /* 0x000fe20003f04070 */
[----:B------:R-:W-:-:S02]  /*9e80*/  IMAD.MOV R16, RZ, RZ, -R16 ;  /* 0x000000ffff107224 */ /* 0x000fc400078e0a10 */
[----:B0-----:R-:W-:Y:S02]  /*9e90*/  IMAD.MOV.U32 R5, RZ, RZ, R15 ;  /* 0x000000ffff057224 */ /* 0x001fe400078e000f */
[----:B------:R-:W-:Y:S02]  /*9ea0*/  VIADD R18, R28, 0x142 ;  /* 0x000001421c127836 */ /* 0x000fe40000000000 */
        /* <DEDUP_REMOVED lines=8> */
[----:B------:R-:W-:Y:S01]  /*9f30*/  VIADD R16, R28, 0x141 ;  /* 0x000001411c107836 */ /* 0x000fe20000000000 */
[----:B------:R-:W-:Y:S01]  /*9f40*/  ISETP.GE.AND P2, PT, R6, RZ, PT ;  /* 0x000000ff0600720c */ /* 0x000fe20003f46270 */
[----:B------:R-:W-:-:S02]  /*9f50*/  IMAD.MOV.U32 R22, RZ, RZ, R0 ;  /* 0x000000ffff167224 */ /* 0x000fc400078e0000 */
[--C-:B------:R-:W-:Y:S01]  /*9f60*/  @!P0 IMAD.IADD R8, R8, 0x1, -R2.reuse ;  /* 0x0000000108088824 */ /* 0x100fe200078e0a02 */
[----:B------:R-:W-:Y:S01]  /*9f70*/  IABS R14, R16 ;  /* 0x00000010000e7213 */ /* 0x000fe20000000000 */
[----:B------:R-:W-:Y:S01]  /*9f80*/  @!P1 IMAD.IADD R20, R20, 0x1, -R2 ;  /* 0x0000000114149824 */ /* 0x000fe200078e0a02 */
[----:B------:R-:W-:Y:S01]  /*9f90*/  ISETP.GE.AND P0, PT, R9, RZ, PT ;  /* 0x000000ff0900720c */ /* 0x000fe20003f06270 */
[----:B0-----:R-:W-:Y:S01]  /*9fa0*/  IMAD.MOV.U32 R5, RZ, RZ, R12 ;  /* 0x000000ffff057224 */ /* 0x001fe200078e000c */
[----:B------:R-:W-:Y:S01]  /*9fb0*/  ISETP.GE.AND P1, PT, R19, RZ, PT ;  /* 0x000000ff1300720c */ /* 0x000fe20003f26270 */
[----:B------:R-:W-:-:S04]  /*9fc0*/  IMAD.HI.U32 R6, R3, R10, RZ ;  /* 0x0000000a03067227 */ /* 0x000fc800078e00ff */
[----:B------:R-:W-:Y:S01]  /*9fd0*/  @!P5 IMAD.IADD R21, R21, 0x1, -R2 ;  /* 0x000000011515d824 */ /* 0x000fe200078e0a02 */
[----:B------:R-:W-:Y:S01]  /*9fe0*/  ISETP.GE.AND P5, PT, R13, RZ, PT ;  /* 0x000000ff0d00720c */ /* 0x000fe20003fa6270 */
[----:B------:R-:W-:Y:S01]  /*9ff0*/  @!P3 IMAD.MOV R22, RZ, RZ, -R22 ;  /* 0x000000ffff16b224 */ /* 0x000fe200078e0a16 */
[C---:B------:R-:W-:Y:S01]  /*a000*/  ISETP.GT.U32.AND P3, PT, R2.reuse, R20, PT ;  /* 0x000000140200720c */ /* 0x040fe20003f64070 */
[----:B------:R-:W-:Y:S01]  /*a010*/  @!P4 IMAD.MOV R5, RZ, RZ, -R5 ;  /* 0x000000ffff05c224 */ /* 0x000fe200078e0a05 */
[----:B------:R-:W-:Y:S01]  /*a020*/  ISETP.GT.U32.AND P4, PT, R2, R8, PT ;  /* 0x000000080200720c */ /* 0x000fe20003f84070 */
[----:B------:R-:W-:Y:S01]  /*a030*/  IMAD.MOV R6, RZ, RZ, -R6 ;  /* 0x000000ffff067224 */ /* 0x000fe200078e0a06 */
[----:B------:R-:W-:Y:S01]  /*a040*/  STL [R1+0x778], R22 ;  /* 0x0007781601007387 */ /* 0x000fe20000100800 */
[----:B------:R-:W-:-:S03]  /*a050*/  IMAD.HI.U32 R15, R3, R14, RZ ;  /* 0x0000000e030f7227 */ /* 0x000fc600078e00ff */
[----:B------:R0:W-:Y:S01]  /*a060*/  STL [R1+0x774], R5 ;  /* 0x0007740501007387 */ /* 0x0001e20000100800 */
[C---:B------:R-:W-:Y:S02]  /*a070*/  IMAD R6, R2.reuse, R6, R10 ;  /* 0x0000000602067224 */ /* 0x040fe400078e020a */
[----:B------:R-:W-:Y:S02]  /*a080*/  @!P6 IMAD.IADD R11, R11, 0x1, -R2 ;  /* 0x000000010b0be824 */ /* 0x000fe400078e0a02 */
[----:B------:R-:W-:Y:S02]  /*a090*/  IMAD.MOV.U32 R9, RZ, RZ, R7 ;  /* 0x000000ffff097224 */ /* 0x000fe400078e0007 */
[----:B------:R-:W-:Y:S01]  /*a0a0*/  IMAD.MOV R15, RZ, RZ, -R15 ;  /* 0x000000ffff0f7224 */ /* 0x000fe200078e0a0f */
[----:B------:R-:W-:Y:S01]  /*a0b0*/  ISETP.GT.U32.AND P6, PT, R2, R11, PT ;  /* 0x0000000b0200720c */ /* 0x000fe20003fc4070 */
[----:B------:R-:W-:Y:S02]  /*a0c0*/  VIADD R0, R28, 0x140 ;  /* 0x000001401c007836 */ /* 0x000fe40000000000 */
[----:B0-----:R-:W-:-:S02]  /*a0d0*/  IMAD.MOV.U32 R5, RZ, RZ, R21 ;  /* 0x000000ffff057224 */ /* 0x001fc400078e0015 */
[----:B------:R-:W-:Y:S01]  /*a0e0*/  @!P2 IMAD.MOV R9, RZ, RZ, -R9 ;  /* 0x000000ffff09a224 */ /* 0x000fe200078e0a09 */
[C---:B------:R-:W-:Y:S01]  /*a0f0*/  ISETP.GT.U32.AND P2, PT, R2.reuse, R6, PT ;  /* 0x000000060200720c */ /* 0x040fe20003f44070 */
[----:B------:R-:W-:Y:S01]  /*a100*/  IMAD R14, R2, R15, R14 ;  /* 0x0000000f020e7224 */ /* 0x000fe200078e020e */
[----:B------:R-:W-:Y:S01]  /*a110*/  IABS R12, R0 ;  /* 0x00000000000c7213 */ /* 0x000fe20000000000 */
[----:B------:R-:W-:Y:S01]  /*a120*/  @!P5 IMAD.MOV R5, RZ, RZ, -R5 ;  /* 0x000000ffff05d224 */ /* 0x000fe200078e0a05 */
[----:B------:R0:W-:Y:S01]  /*a130*/  STL [R1+0x770], R9 ;  /* 0x0007700901007387 */ /* 0x0001e20000100800 */
[--C-:B------:R-:W-:Y:S01]  /*a140*/  @!P3 IMAD.IADD R20, R20, 0x1, -R2.reuse ;  /* 0x000000011414b824 */ /* 0x100fe200078e0a02 */
[----:B------:R-:W-:Y:S01]  /*a150*/  ISETP.GT.U32.AND P3, PT, R2, R14, PT ;  /* 0x0000000e0200720c */ /* 0x000fe20003f64070 */
[----:B------:R-:W-:Y:S01]  /*a160*/  @!P4 IMAD.IADD R8, R8, 0x1, -R2 ;  /* 0x000000010808c824 */ /* 0x000fe200078e0a02 */
[----:B------:R1:W-:Y:S01]  /*a170*/  STL [R1+0x7a4], R5 ;  /* 0x0007a40501007387 */ /* 0x0003e20000100800 */
[----:B------:R-:W-:Y:S01]  /*a180*/  IMAD.MOV.U32 R10, RZ, RZ, R20 ;  /* 0x000000ffff0a7224 */ /* 0x000fe200078e0014 */
[----:B------:R-:W-:Y:S01]  /*a190*/  ISETP.GE.AND P5, PT, R17, RZ, PT ;  /* 0x000000ff1100720c */ /* 0x000fe20003fa6270 */
[----:B------:R-:W-:Y:S01]  /*a1a0*/  @!P6 IMAD.IADD R11, R11, 0x1, -R2 ;  /* 0x000000010b0be824 */ /* 0x000fe200078e0a02 */
[----:B------:R-:W-:Y:S01]  /*a1b0*/  ISETP.GE.AND P4, PT, R18, RZ, PT ;  /* 0x000000ff1200720c */ /* 0x000fe20003f86270 */
[----:B------:R-:W-:Y:S01]  /*a1c0*/  @!P1 IMAD.MOV R10, RZ, RZ, -R10 ;  /* 0x000000ffff0a9224 */ /* 0x000fe200078e0a0a */
[----:B------:R-:W-:Y:S01]  /*a1d0*/  ISETP.GE.AND P6, PT, R16, RZ, PT ;  /* 0x000000ff1000720c */ /* 0x000fe20003fc6270 */
[----:B0-----:R-:W-:-:S03]  /*a1e0*/  IMAD.HI.U32 R9, R3, R12, RZ ;  /* 0x0000000c03097227 */ /* 0x001fc600078e00ff */
[----:B------:R0:W-:Y:S01]  /*a1f0*/  STL [R1+0x7a0], R10 ;  /* 0x0007a00a01007387 */ /* 0x0001e20000100800 */
[----:B-1----:R-:W-:Y:S02]  /*a200*/  IMAD.MOV.U32 R5, RZ, RZ, R8 ;  /* 0x000000ffff057224 */ /* 0x002fe400078e0008 */
[----:B------:R-:W-:Y:S01]  /*a210*/  @!P2 IMAD.IADD R6, R6, 0x1, -R2 ;  /* 0x000000010606a824 */ /* 0x000fe200078e0a02 */
[----:B------:R-:W-:Y:S01]  /*a220*/  ISETP.GE.AND P2, PT, R0, RZ, PT ;  /* 0x000000ff0000720c */ /* 0x000fe20003f46270 */
[----:B------:R-:W-:Y:S02]  /*a230*/  @!P0 IMAD.MOV R5, RZ, RZ, -R5 ;  /* 0x000000ffff058224 */ /* 0x000fe400078e0a05 */
[----:B------:R-:W-:Y:S01]  /*a240*/  IMAD.MOV R9, RZ, RZ, -R9 ;  /* 0x000000ffff097224 */ /* 0x000fe200078e0a09 */
[----:B------:R-:W-:Y:S01]  /*a250*/  ISETP.GT.U32.AND P1, PT, R2, R6, PT ;  /* 0x000000060200720c */ /* 0x000fe20003f24070 */
[----:B------:R-:W-:Y:S01]  /*a260*/  VIADD R7, R28, 0x13f ;  /* 0x0000013f1c077836 */ /* 0x000fe20000000000 */
[----:B------:R1:W-:Y:S01]  /*a270*/  STL [R1+0x7ac], R5 ;  /* 0x0007ac0501007387 */ /* 0x0003e20000100800 */
[----:B------:R-:W-:-:S02]  /*a280*/  IMAD R12, R2, R9, R12 ;  /* 0x00000009020c7224 */ /* 0x000fc400078e020c */
[----:B------:R-:W-:Y:S01]  /*a290*/  @!P3 IMAD.IADD R14, R14, 0x1, -R2 ;  /* 0x000000010e0eb824 */ /* 0x000fe200078e0a02 */
[----:B------:R-:W-:Y:S01]  /*a2a0*/  IABS R17, R7 ;  /* 0x0000000700117213 */ /* 0x000fe20000000000 */
[C---:B------:R-:W-:Y:S01]  /*a2b0*/  VIADD R8, R28.reuse, 0x13d ;  /* 0x0000013d1c087836 */ /* 0x040fe20000000000 */
[----:B------:R-:W-:Y:S01]  /*a2c0*/  ISETP.GE.AND P0, PT, R7, RZ, PT ;  /* 0x000000ff0700720c */ /* 0x000fe20003f06270 */
[----:B------:R-:W-:Y:S01]  /*a2d0*/  VIADD R7, R28, 0x13e ;  /* 0x0000013e1c077836 */ /* 0x000fe20000000000 */
[----:B------:R-:W-:Y:S01]  /*a2e0*/  ISETP.GT.U32.AND P3, PT, R2, R14, PT ;  /* 0x0000000e0200720c */ /* 0x000fe20003f64070 */
[----:B------:R-:W-:Y:S01]  /*a2f0*/  IMAD.HI.U32 R0, R3, R17, RZ ;  /* 0x0000001103007227 */ /* 0x000fe200078e00ff */
[----:B0-----:R-:W-:-:S03]  /*a300*/  IABS R10, R8 ;  /* 0x00000008000a7213 */ /* 0x001fc60000000000 */
[----:B-1----:R-:W-:Y:S02]  /*a310*/  IMAD.MOV.U32 R5, RZ, RZ, R11 ;  /* 0x000000ffff057224 */ /* 0x002fe400078e000b */
[----:B------:R-:W-:Y:S02]  /*a320*/  IMAD.MOV R0, RZ, RZ, -R0 ;  /* 0x000000ffff007224 */ /* 0x000fe400078e0a00 */
[----:B------:R-:W-:Y:S01]  /*a330*/  @!P5 IMAD.MOV R5, RZ, RZ, -R5 ;  /* 0x000000ffff05d224 */ /* 0x000fe200078e0a05 */
[----:B------:R-:W-:Y:S01]  /*a340*/  ISETP.GT.U32.AND P5, PT, R2, R12, PT ;  /* 0x0000000c0200720c */ /* 0x000fe20003fa4070 */
[--C-:B------:R-:W-:Y:S01]  /*a350*/  @!P1 IMAD.IADD R6, R6, 0x1, -R2.reuse ;  /* 0x0000000106069824 */ /* 0x100fe200078e0a02 */
[----:B------:R-:W-:Y:S01]  /*a360*/  ISETP.GE.AND P1, PT, R7, RZ, PT ;  /* 0x000000ff0700720c */ /* 0x000fe20003f26270 */
[----:B------:R-:W-:Y:S01]  /*a370*/  IMAD R17, R2, R0, R17 ;  /* 0x0000000002117224 */ /* 0x000fe200078e0211 */
[----:B------:R0:W-:Y:S01]  /*a380*/  STL [R1+0x7a8], R5 ;  /* 0x0007a80501007387 */ /* 0x0001e20000100800 */
[----:B------:R-:W-:Y:S01]  /*a390*/  IABS R7, R7 ;  /* 0x0000000700077213 */ /* 0x000fe20000000000 */
[----:B------:R-:W-:-:S02]  /*a3a0*/  @!P3 IMAD.IADD R14, R14, 0x1, -R2 ;  /* 0x000000010e0eb824 */ /* 0x000fc400078e0a02 */
[----:B------:R-:W-:Y:S01]  /*a3b0*/  ISETP.GT.U32.AND P3, PT, R2, R17, PT ;  /* 0x000000110200720c */ /* 0x000fe20003f64070 */
[----:B------:R-:W-:Y:S02]  /*a3c0*/  VIADD R0, R28, 0x13c ;  /* 0x0000013c1c007836 */ /* 0x000fe40000000000 */
[----:B------:R-:W-:-:S03]  /*a3d0*/  IMAD.HI.U32 R11, R3, R7, RZ ;  /* 0x00000007030b7227 */ /* 0x000fc600078e00ff */
[----:B------:R-:W-:Y:S01]  /*a3e0*/  IABS R9, R0 ;  /* 0x0000000000097213 */ /* 0x000fe20000000000 */
[----:B0-----:R-:W-:Y:S02]  /*a3f0*/  IMAD.MOV.U32 R5, RZ, RZ, R6 ;  /* 0x000000ffff057224 */ /* 0x001fe400078e0006 */
[--C-:B------:R-:W-:Y:S01]  /*a400*/  @!P5 IMAD.IADD R12, R12, 0x1, -R2.reuse ;  /* 0x000000010c0cd824 */ /* 0x100fe200078e0a02 */
[----:B------:R-:W-:Y:S01]  /*a410*/  ISETP.GE.AND P5, PT, R8, RZ, PT ;  /* 0x000000ff0800720c */ /* 0x000fe20003fa6270 */
[----:B------:R-:W-:Y:S02]  /*a420*/  @!P4 IMAD.MOV R5, RZ, RZ, -R5 ;  /* 0x000000ffff05c224 */ /* 0x000fe400078e0a05 */
[----:B------:R-:W-:Y:S01]  /*a430*/  IMAD.MOV R11, RZ, RZ, -R11 ;  /* 0x000000ffff0b7224 */ /* 0x000fe200078e0a0b */
[----:B------:R-:W-:Y:S01]  /*a440*/  ISETP.GT.U32.AND P4, PT, R2, R12, PT ;  /* 0x0000000c0200720c */ /* 0x000fe20003f84070 */
[----:B------:R-:W-:Y:S01]  /*a450*/  @!P3 IMAD.IADD R17, R17, 0x1, -R2 ;  /* 0x000000011111b824 */ /* 0x000fe200078e0a02 */
[----:B------:R0:W-:Y:S01]  /*a460*/  STL [R1+0x70c], R5 ;  /* 0x00070c0501007387 */ /* 0x0001e20000100800 */
[----:B------:R-:W-:-:S03]  /*a470*/  IMAD.HI.U32 R6, R3, R9, RZ ;  /* 0x0000000903067227 */ /* 0x000fc600078e00ff */
[----:B------:R-:W-:Y:S01]  /*a480*/  ISETP.GT.U32.AND P3, PT, R2, R17, PT ;  /* 0x000000110200720c */ /* 0x000fe20003f64070 */
[----:B------:R-:W-:-:S04]  /*a490*/  IMAD.HI.U32 R8, R3, R10, RZ ;  /* 0x0000000a03087227 */ /* 0x000fc800078e00ff */
[----:B------:R-:W-:Y:S02]  /*a4a0*/  IMAD.MOV R6, RZ, RZ, -R6 ;  /* 0x000000ffff067224 */ /* 0x000fe400078e0a06 */
[----:B0-----:R-:W-:Y:S02]  /*a4b0*/  IMAD.MOV.U32 R5, RZ, RZ, R14 ;  /* 0x000000ffff057224 */ /* 0x001fe400078e000e */
[----:B------:R-:W-:Y:S02]  /*a4c0*/  IMAD R14, R2, R11, R7 ;  /* 0x0000000b020e7224 */ /* 0x000fe400078e0207 */
[----:B------:R-:W-:Y:S02]  /*a4d0*/  @!P4 IMAD.IADD R12, R12, 0x1, -R2 ;  /* 0x000000010c0cc824 */ /* 0x000fe400078e0a02 */
[----:B------:R-:W-:Y:S01]  /*a4e0*/  IMAD.MOV R8, RZ, RZ, -R8 ;  /* 0x000000ffff087224 */ /* 0x000fe200078e0a08 */
[C---:B------:R-:W-:Y:S01]  /*a4f0*/  ISETP.GT.U32.AND P4, PT, R2.reuse, R14, PT ;  /* 0x0000000e0200720c */ /* 0x040fe20003f84070 */
[----:B------:R-:W-:-:S02]  /*a500*/  IMAD R9, R2, R6, R9 ;  /* 0x0000000602097224 */ /* 0x000fc400078e0209 */
[----:B------:R-:W-:Y:S01]  /*a510*/  @!P6 IMAD.MOV R5, RZ, RZ, -R5 ;  /* 0x000000ffff05e224 */ /* 0x000fe200078e0a05 */
[----:B------:R-:W-:Y:S01]  /*a520*/  ISETP.GE.AND P6, PT, R0, RZ, PT ;  /* 0x000000ff0000720c */ /* 0x000fe20003fc6270 */
[----:B------:R-:W-:Y:S02]  /*a530*/  IMAD R10, R2, R8, R10 ;  /* 0x00000008020a7224 */ /* 0x000fe400078e020a */
[--C-:B------:R-:W-:Y:S01]  /*a540*/  @!P3 IMAD.IADD R17, R17, 0x1, -R2.reuse ;  /* 0x000000011111b824 */ /* 0x100fe200078e0a02 */
[----:B------:R0:W-:Y:S01]  /*a550*/  STL [R1+0x79c], R5 ;  /* 0x00079c0501007387 */ /* 0x0001e20000100800 */
[----:B------:R-:W-:Y:S01]  /*a560*/  VIADD R0, R28, 0x13b ;  /* 0x0000013b1c007836 */ /* 0x000fe20000000000 */
[----:B------:R-:W-:Y:S01]  /*a570*/  ISETP.GT.U32.AND P3, PT, R2, R10, PT ;  /* 0x0000000a0200720c */ /* 0x000fe20003f64070 */
[----:B------:R-:W-:Y:S02]  /*a580*/  VIADD R7, R28, 0x139 ;  /* 0x000001391c077836 */ /* 0x000fe40000000000 */
[----:B------:R-:W-:Y:S01]  /*a590*/  @!P4 IMAD.IADD R14, R14, 0x1, -R2 ;  /* 0x000000010e0ec824 */ /* 0x000fe200078e0a02 */
[----:B------:R-:W-:Y:S01]  /*a5a0*/  ISETP.GT.U32.AND P4, PT, R2, R9, PT ;  /* 0x000000090200720c */ /* 0x000fe20003f84070 */
[C---:B------:R-:W-:Y:S01]  /*a5b0*/  VIADD R13, R28.reuse, 0x13a ;  /* 0x0000013a1c0d7836 */ /* 0x040fe20000000000 */
[----:B------:R-:W-:Y:S01]  /*a5c0*/  IABS R8, R0 ;  /* 0x0000000000087213 */ /* 0x000fe20000000000 */
[----:B------:R-:W-:Y:S01]  /*a5d0*/  VIADD R6, R28, 0x138 ;  /* 0x000001381c067836 */ /* 0x000fe20000000000 */
[----:B------:R-:W-:Y:S01]  /*a5e0*/  IABS R15, R7 ;  /* 0x00000007000f7213 */ /* 0x000fe20000000000 */
[----:B0-----:R-:W-:Y:S01]  /*a5f0*/  IMAD.MOV.U32 R5, RZ, RZ, R12 ;  /* 0x000000ffff057224 */ /* 0x001fe200078e000c */
[----:B------:R-:W-:Y:S01]  /*a600*/  IABS R16, R13 ;  /* 0x0000000d00107213 */ /* 0x000fe20000000000 */
[----:B------:R-:W-:Y:S01]  /*a610*/  IMAD.HI.U32 R12, R3, R8, RZ ;  /* 0x00000008030c7227 */ /* 0x000fe200078e00ff */
[----:B------:R-:W-:-:S03]  /*a620*/  IABS R11, R6 ;  /* 0x00000006000b7213 */ /* 0x000fc60000000000 */
[----:B------:R-:W-:Y:S01]  /*a630*/  @!P2 IMAD.MOV R5, RZ, RZ, -R5 ;  /* 0x000000ffff05a224 */ /* 0x000fe200078e0a05 */
[----:B------:R-:W-:Y:S01]  /*a640*/  ISETP.GT.U32.AND P2, PT, R2, R14, PT ;  /* 0x0000000e0200720c */ /* 0x000fe20003f44070 */
[--C-:B------:R-:W-:Y:S02]  /*a650*/  @!P4 IMAD.IADD R9, R9, 0x1, -R2.reuse ;  /* 0x000000010909c824 */ /* 0x100fe400078e0a02 */
[----:B------:R-:W-:Y:S01]  /*a660*/  @!P3 IMAD.IADD R10, R10, 0x1, -R2 ;  /* 0x000000010a0ab824 */ /* 0x000fe200078e0a02 */
[----:B------:R0:W-:Y:S01]  /*a670*/  STL [R1+0x750], R5 ;  /* 0x0007500501007387 */ /* 0x0001e20000100800 */
[----:B------:R-:W-:Y:S01]  /*a680*/  IMAD.MOV R12, RZ, RZ, -R12 ;  /* 0x000000ffff0c7224 */ /* 0x000fe200078e0a0c */
[----:B------:R-:W-:Y:S01]  /*a690*/  ISETP.GT.U32.AND P4, PT, R2, R9, PT ;  /* 0x000000090200720c */ /* 0x000fe20003f84070 */
[----:B------:R-:W-:Y:S01]  /*a6a0*/  VIADD R21, R28, 0x109 ;  /* 0x000001091c157836 */ /* 0x000fe20000000000 */
[----:B------:R-:W-:-:S05]  /*a6b0*/  ISETP.GT.U32.AND P3, PT, R2, R10, PT ;  /* 0x0000000a0200720c */ /* 0x000fca0003f64070 */
[----:B------:R-:W-:Y:S02]  /*a6c0*/  @!P2 IMAD.IADD R14, R14, 0x1, -R2 ;  /* 0x000000010e0ea824 */ /* 0x000fe400078e0a02 */
[----:B0-----:R-:W-:Y:S02]  /*a6d0*/  IMAD.MOV.U32 R5, RZ, RZ, R17 ;  /* 0x000000ffff057224 */ /* 0x001fe400078e0011 */
[----:B------:R-:W-:-:S04]  /*a6e0*/  IMAD.HI.U32 R17, R3, R16, RZ ;  /* 0x0000001003117227 */ /* 0x000fc800078e00ff */
        /* <DEDUP_REMOVED lines=15> */
[----:B------:R-:W-:Y:S01]  /*a7e0*/  @!P3 IMAD.IADD R10, R10, 0x1, -R2 ;  /* 0x000000010a0ab824 */ /* 0x000fe200078e0a02 */
[----:B------:R-:W-:Y:S01]  /*a7f0*/  ISETP.GE.AND P3, PT, R13, RZ, PT ;  /* 0x000000ff0d00720c */ /* 0x000fe20003f66270 */
[C---:B------:R-:W-:Y:S01]  /*a800*/  IMAD R13, R2.reuse, R17, R16 ;  /* 0x00000011020d7224 */ /* 0x040fe200078e0210 */
[C---:B------:R-:W-:Y:S01]  /*a810*/  ISETP.GT.U32.AND P4, PT, R2.reuse, R15, PT ;  /* 0x0000000f0200720c */ /* 0x040fe20003f84070 */
[----:B------:R-:W-:Y:S02]  /*a820*/  IMAD R11, R2, R12, R11 ;  /* 0x0000000c020b7224 */ /* 0x000fe400078e020b */
[----:B------:R-:W-:Y:S01]  /*a830*/  @!P2 IMAD.IADD R0, R0, 0x1, -R2 ;  /* 0x000000010000a824 */ /* 0x000fe200078e0a02 */
[C---:B------:R-:W-:Y:S01]  /*a840*/  ISETP.GT.U32.AND P2, PT, R2.reuse, R13, PT ;  /* 0x0000000d0200720c */ /* 0x040fe20003f44070 */
[----:B------:R-:W-:Y:S01]  /*a850*/  @!P5 IMAD.MOV R10, RZ, RZ, -R10 ;  /* 0x000000ffff0ad224 */ /* 0x000fe200078e0a0a */
[----:B------:R-:W-:Y:S01]  /*a860*/  ISETP.GE.AND P5, PT, R7, RZ, PT ;  /* 0x000000ff0700720c */ /* 0x000fe20003fa6270 */
        /* <DEDUP_REMOVED lines=8> */
[----:B------:R1:W-:Y:S01]  /*a8f0*/  STL [R1+0x790], R5 ;  /* 0x0007900501007387 */ /* 0x0003e20000100800 */
[--C-:B------:R-:W-:Y:S01]  /*a900*/  @!P2 IMAD.IADD R13, R13, 0x1, -R2.reuse ;  /* 0x000000010d0da824 */ /* 0x100fe200078e0a02 */
[----:B------:R-:W-:Y:S01]  /*a910*/  IABS R14, R8 ;  /* 0x00000008000e7213 */ /* 0x000fe20000000000 */
[----:B------:R-:W-:Y:S01]  /*a920*/  VIADD R12, R28, 0x133 ;  /* 0x000001331c0c7836 */ /* 0x000fe20000000000 */
[----:B0-----:R-:W-:Y:S01]  /*a930*/  IABS R10, R7 ;  /* 0x00000007000a7213 */ /* 0x001fe20000000000 */
[--C-:B------:R-:W-:Y:S01]  /*a940*/  @!P1 IMAD.IADD R0, R0, 0x1, -R2.reuse ;  /* 0x0000000100009824 */ /* 0x100fe200078e0a02 */
[----:B------:R-:W-:Y:S01]  /*a950*/  ISETP.GE.AND P2, PT, R8, RZ, PT ;  /* 0x000000ff0800720c */ /* 0x000fe20003f46270 */
[----:B------:R-:W-:Y:S01]  /*a960*/  IMAD.HI.U32 R9, R3, R14, RZ ;  /* 0x0000000e03097227 */ /* 0x000fe200078e00ff */
[C---:B------:R-:W-:Y:S02]  /*a970*/  ISETP.GT.U32.AND P4, PT, R2.reuse, R13, PT ;  /* 0x0000000d0200720c */ /* 0x040fe40003f84070 */
[----:B------:R-:W-:Y:S01]  /*a980*/  IABS R16, R12 ;  /* 0x0000000c00107213 */ /* 0x000fe20000000000 */
[----:B------:R-:W-:Y:S01]  /*a990*/  @!P6 IMAD.IADD R11, R11, 0x1, -R2 ;  /* 0x000000010b0be824 */ /* 0x000fe200078e0a02 */
[----:B------:R-:W-:Y:S01]  /*a9a0*/  ISETP.GT.U32.AND P6, PT, R2, R15, PT ;  /* 0x0000000f0200720c */ /* 0x000fe20003fc4070 */
[----:B------:R-:W-:Y:S01]  /*a9b0*/  IMAD.HI.U32 R8, R3, R10, RZ ;  /* 0x0000000a03087227 */ /* 0x000fe200078e00ff */
[----:B------:R-:W-:-:S03]  /*a9c0*/  ISETP.GE.AND P1, PT, R6, RZ, PT ;  /* 0x000000ff0600720c */ /* 0x000fc60003f26270 */
[----:B------:R-:W-:Y:S02]  /*a9d0*/  IMAD.MOV R8, RZ, RZ, -R8 ;  /* 0x000000ffff087224 */ /* 0x000fe400078e0a08 */
[----:B------:R-:W-:Y:S02]  /*a9e0*/  IMAD.MOV R9, RZ, RZ, -R9 ;  /* 0x000000ffff097224 */ /* 0x000fe400078e0a09 */
[----:B-1----:R-:W-:Y:S02]  /*a9f0*/  IMAD.MOV.U32 R5, RZ, RZ, R0 ;  /* 0x000000ffff057224 */ /* 0x002fe400078e0000 */
[C---:B------:R-:W-:Y:S02]  /*aa00*/  IMAD R10, R2.reuse, R8, R10 ;  /* 0x00000008020a7224 */ /* 0x040fe400078e020a */
[C---:B------:R-:W-:Y:S02]  /*aa10*/  IMAD R14, R2.reuse, R9, R14 ;  /* 0x00000009020e7224 */ /* 0x040fe400078e020e */
[----:B------:R-:W-:Y:S01]  /*aa20*/  @!P0 IMAD.MOV R5, RZ, RZ, -R5 ;  /* 0x000000ffff058224 */ /* 0x000fe200078e0a05 */
[C---:B------:R-:W-:Y:S01]  /*aa30*/  ISETP.GT.U32.AND P0, PT, R2.reuse, R11, PT ;  /* 0x0000000b0200720c */ /* 0x040fe20003f04070 */
[--C-:B------:R-:W-:Y:S01]  /*aa40*/  @!P6 IMAD.IADD R15, R15, 0x1, -R2.reuse ;  /* 0x000000010f0fe824 */ /* 0x100fe200078e0a02 */
[C---:B------:R-:W-:Y:S01]  /*aa50*/  ISETP.GT.U32.AND P6, PT, R2.reuse, R10, PT ;  /* 0x0000000a0200720c */ /* 0x040fe20003fc4070 */
[----:B------:R-:W-:Y:S01]  /*aa60*/  @!P4 IMAD.IADD R13, R13, 0x1, -R2 ;  /* 0x000000010d0dc824 */ /* 0x000fe200078e0a02 */
[----:B------:R-:W-:Y:S01]  /*aa70*/  ISETP.GT.U32.AND P4, PT, R2, R14, PT ;  /* 0x0000000e0200720c */ /* 0x000fe20003f84070 */
[C---:B------:R-:W-:Y:S01]  /*aa80*/  VIADD R0, R28.reuse, 0x134 ;  /* 0x000001341c007836 */ /* 0x040fe20000000000 */
[----:B------:R0:W-:Y:S01]  /*aa90*/  STL [R1+0x794], R5 ;  /* 0x0007940501007387 */ /* 0x0001e20000100800 */
[----:B------:R-:W-:-:S02]  /*aaa0*/  VIADD R6, R28, 0x135 ;  /* 0x000001351c067836 */ /* 0x000fc40000000000 */
[----:B------:R-:W-:Y:S01]  /*aab0*/  @!P5 IMAD.MOV R15, RZ, RZ, -R15 ;  /* 0x000000ffff0fd224 */ /* 0x000fe200078e0a0f */
[----:B------:R-:W-:Y:S02]  /*aac0*/  IABS R8, R0 ;  /* 0x0000000000087213 */ /* 0x000fe40000000000 */
[----:B------:R-:W-:Y:S01]  /*aad0*/  IABS R9, R6 ;  /* 0x0000000600097213 */ /* 0x000fe20000000000 */
[--C-:B------:R-:W-:Y:S01]  /*aae0*/  @!P0 IMAD.IADD R11, R11, 0x1, -R2.reuse ;  /* 0x000000010b0b8824 */ /* 0x100fe200078e0a02 */
[----:B------:R-:W-:Y:S01]  /*aaf0*/  ISETP.GE.AND P0, PT, R7, RZ, PT ;  /* 0x000000ff0700720c */ /* 0x000fe20003f06270 */
[----:B------:R-:W-:Y:S02]  /*ab00*/  @!P6 IMAD.IADD R10, R10, 0x1, -R2 ;  /* 0x000000010a0ae824 */ /* 0x000fe400078e0a02 */
[----:B0-----:R-:W-:Y:S02]  /*ab10*/  IMAD.MOV.U32 R5, RZ, RZ, R13 ;  /* 0x000000ffff057224 */ /* 0x001fe400078e000d */
[----:B------:R-:W-:Y:S01]  /*ab20*/  IMAD.MOV.U32 R7, RZ, RZ, R16 ;  /* 0x000000ffff077224 */ /* 0x000fe200078e0010 */
[----:B------:R-:W-:Y:S01]  /*ab30*/  ISETP.GT.U32.AND P6, PT, R2, R10, PT ;  /* 0x0000000a0200720c */ /* 0x000fe20003fc4070 */
[----:B------:R-:W-:-:S04]  /*ab40*/  IMAD.HI.U32 R17, R3, R8, RZ ;  /* 0x0000000803117227 */ /* 0x000fc800078e00ff */
[----:B------:R-:W-:Y:S01]  /*ab50*/  @!P4 IMAD.IADD R14, R14, 0x1, -R2 ;  /* 0x000000010e0ec824 */ /* 0x000fe200078e0a02 */
[----:B------:R-:W-:Y:S01]  /*ab60*/  ISETP.GE.AND P4, PT, R6, RZ, PT ;  /* 0x000000ff0600720c */ /* 0x000fe20003f86270 */
[----:B------:R-:W-:Y:S02]  /*ab70*/  @!P3 IMAD.MOV R5, RZ, RZ, -R5 ;  /* 0x000000ffff05b224 */ /* 0x000fe400078e0a05 */
[----:B------:R-:W-:Y:S01]  /*ab80*/  IMAD.HI.U32 R6, R3, R7, RZ ;  /* 0x0000000703067227 */ /* 0x000fe200078e00ff */
[C---:B------:R-:W-:Y:S02]  /*ab90*/  ISETP.GT.U32.AND P3, PT, R2.reuse, R14, PT ;  /* 0x0000000e0200720c */ /* 0x040fe40003f64070 */
[----:B------:R0:W-:Y:S01]  /*aba0*/  STL [R1+0x788], R5 ;  /* 0x0007880501007387 */ /* 0x0001e20000100800 */
[----:B------:R-:W-:Y:S02]  /*abb0*/  IMAD.MOV R13, RZ, RZ, -R17 ;  /* 0x000000ffff0d7224 */ /* 0x000fe400078e0a11 */
[----:B------:R-:W-:Y:S01]  /*abc0*/  IMAD.MOV R6, RZ, RZ, -R6 ;  /* 0x000000ffff067224 */ /* 0x000fe200078e0a06 */
[----:B------:R1:W-:Y:S01]  /*abd0*/  STL [R1+0x764], R15 ;  /* 0x0007640f01007387 */ /* 0x0003e20000100800 */
[----:B------:R-:W-:-:S02]  /*abe0*/  IMAD R8, R2, R13, R8 ;  /* 0x0000000d02087224 */ /* 0x000fc400078e0208 */
[----:B------:R-:W-:-:S04]  /*abf0*/  IMAD.HI.U32 R16, R3, R9, RZ ;  /* 0x0000000903107227 */ /* 0x000fc800078e00ff */
[----:B0-----:R-:W-:Y:S02]  /*ac00*/  IMAD.MOV.U32 R5, RZ, RZ, R11 ;  /* 0x000000ffff057224 */ /* 0x001fe400078e000b */
[C---:B------:R-:W-:Y:S02]  /*ac10*/  IMAD R7, R2.reuse, R6, R7 ;  /* 0x0000000602077224 */ /* 0x040fe400078e0207 */
[----:B------:R-:W-:Y:S01]  /*ac20*/  @!P1 IMAD.MOV R5, RZ, RZ, -R5 ;  /* 0x000000ffff059224 */ /* 0x000fe200078e0a05 */
[----:B------:R-:W-:Y:S01]  /*ac30*/  ISETP.GT.U32.AND P1, PT, R2, R8, PT ;  /* 0x000000080200720c */ /* 0x000fe20003f24070 */
[----:B------:R-:W-:Y:S02]  /*ac40*/  IMAD.MOV R16, RZ, RZ, -R16 ;  /* 0x000000ffff107224 */ /* 0x000fe400078e0a10 */
[----:B------:R-:W-:Y:S01]  /*ac50*/  @!P6 IMAD.IADD R10, R10, 0x1, -R2 ;  /* 0x000000010a0ae824 */ /* 0x000fe200078e0a02 */
[C---:B------:R-:W-:Y:S01]  /*ac60*/  ISETP.GT.U32.AND P6, PT, R2.reuse, R7, PT ;  /* 0x000000070200720c */ /* 0x040fe20003fc4070 */
[----:B------:R-:W-:Y:S01]  /*ac70*/  IMAD R9, R2, R16, R9 ;  /* 0x0000001002097224 */ /* 0x000fe200078e0209 */
[----:B------:R0:W-:Y:S01]  /*ac80*/  STL [R1+0x768], R5 ;  /* 0x0007680501007387 */ /* 0x0001e20000100800 */
[----:B------:R-:W-:-:S02]  /*ac90*/  VIADD R11, R28, 0x131 ;  /* 0x000001311c0b7836 */ /* 0x000fc40000000000 */
[--C-:B------:R-:W-:Y:S01]  /*aca0*/  @!P3 IMAD.IADD R14, R14, 0x1, -R2.reuse ;  /* 0x000000010e0eb824 */ /* 0x100fe200078e0a02 */
[----:B------:R-:W-:Y:S01]  /*acb0*/  ISETP.GT.U32.AND P5, PT, R2, R9, PT ;  /* 0x000000090200720c */ /* 0x000fe20003fa4070 */
[----:B------:R-:W-:Y:S01]  /*acc0*/  VIADD R17, R28, 0x132 ;  /* 0x000001321c117836 */ /* 0x000fe20000000000 */
[----:B------:R-:W-:Y:S01]  /*acd0*/  ISETP.GE.AND P3, PT, R0, RZ, PT ;  /* 0x000000ff0000720c */ /* 0x000fe20003f66270 */
[--C-:B------:R-:W-:Y:S01]  /*ace0*/  @!P1 IMAD.IADD R8, R8, 0x1, -R2.reuse ;  /* 0x0000000108089824 */ /* 0x100fe200078e0a02 */
[----:B------:R-:W-:Y:S02]  /*acf0*/  IABS R0, R11 ;  /* 0x0000000b00007213 */ /* 0x000fe40000000000 */
[----:B------:R-:W-:Y:S01]  /*ad00*/  IABS R6, R17 ;  /* 0x0000001100067213 */ /* 0x000fe20000000000 */
[----:B------:R-:W-:Y:S01]  /*ad10*/  @!P6 IMAD.IADD R7, R7, 0x1, -R2 ;  /* 0x000000010707e824 */ /* 0x000fe200078e0a02 */
[----:B------:R-:W-:Y:S01]  /*ad20*/  ISETP.GT.U32.AND P6, PT, R2, R8, PT ;  /* 0x000000080200720c */ /* 0x000fe20003fc4070 */
[----:B-1----:R-:W-:-:S04]  /*ad30*/  IMAD.HI.U32 R15, R3, R0, RZ ;  /* 0x00000000030f7227 */ /* 0x002fc800078e00ff */
[----:B------:R-:W-:Y:S01]  /*ad40*/  @!P5 IMAD.IADD R9, R9, 0x1, -R2 ;  /* 0x000000010909d824 */ /* 0x000fe200078e0a02 */
[----:B------:R-:W-:Y:S01]  /*ad50*/  ISETP.GE.AND P5, PT, R12, RZ, PT ;  /* 0x000000ff0c00720c */ /* 0x000fe20003fa6270 */
[----:B------:R-:W-:Y:S02]  /*ad60*/  IMAD.MOV R15, RZ, RZ, -R15 ;  /* 0x000000ffff0f7224 */ /* 0x000fe400078e0a0f */
[----:B0-----:R-:W-:Y:S01]  /*ad70*/  IMAD.MOV.U32 R5, RZ, RZ, R14 ;  /* 0x000000ffff057224 */ /* 0x001fe200078e000e */
[C---:B------:R-:W-:Y:S01]  /*ad80*/  ISETP.GT.U32.AND P1, PT, R2.reuse, R9, PT ;  /* 0x000000090200720c */ /* 0x040fe20003f24070 */
[----:B------:R-:W-:Y:S02]  /*ad90*/  IMAD R0, R2, R15, R0 ;  /* 0x0000000f02007224 */ /* 0x000fe400078e0200 */
[----:B------:R-:W-:-:S04]  /*ada0*/  IMAD.HI.U32 R13, R3, R6, RZ ;  /* 0x00000006030d7227 */ /* 0x000fc800078e00ff */
[----:B------:R-:W-:Y:S01]  /*adb0*/  @!P2 IMAD.MOV R5, RZ, RZ, -R5 ;  /* 0x000000ffff05a224 */ /* 0x000fe200078e0a05 */
[----:B------:R-:W-:Y:S01]  /*adc0*/  ISETP.GT.U32.AND P2, PT, R2, R7, PT ;  /* 0x000000070200720c */ /* 0x000fe20003f44070 */
[----:B------:R-:W-:Y:S02]  /*add0*/  VIADD R12, R28, 0x130 ;  /* 0x000001301c0c7836 */ /* 0x000fe40000000000 */
[--C-:B------:R-:W-:Y:S01]  /*ade0*/  @!P6 IMAD.IADD R8, R8, 0x1, -R2.reuse ;  /* 0x000000010808e824 */ /* 0x100fe200078e0a02 */
[C---:B------:R-:W-:Y:S01]  /*adf0*/  ISETP.GT.U32.AND P6, PT, R2.reuse, R0, PT ;  /* 0x000000000200720c */ /* 0x040fe20003fc4070 */
[----:B------:R-:W-:Y:S01]  /*ae00*/  IMAD.MOV R13, RZ, RZ, -R13 ;  /* 0x000000ffff0d7224 */ /* 0x000fe200078e0a0d */
[----:B------:R-:W-:Y:S01]  /*ae10*/  IABS R14, R12 ;  /* 0x0000000c000e7213 */ /* 0x000fe20000000000 */
[----:B------:R-:W-:Y:S01]  /*ae20*/  @!P1 IMAD.IADD R9, R9, 0x1, -R2 ;  /* 0x0000000109099824 */ /* 0x000fe200078e0a02 */
[----:B------:R0:W-:Y:S01]  /*ae30*/  STL [R1+0x76c], R5 ;  /* 0x00076c0501007387 */ /* 0x0001e20000100800 */
[----:B------:R-:W-:-:S02]  /*ae40*/  IMAD R6, R2, R13, R6 ;  /* 0x0000000d02067224 */ /* 0x000fc400078e0206 */
[----:B------:R-:W-:Y:S02]  /*ae50*/  VIADD R13, R28, 0x12f ;  /* 0x0000012f1c0d7836 */ /* 0x000fe40000000000 */
[----:B------:R-:W-:Y:S01]  /*ae60*/  IMAD.HI.U32 R18, R3, R14, RZ ;  /* 0x0000000e03127227 */ /* 0x000fe200078e00ff */
[----:B------:R-:W-:Y:S02]  /*ae70*/  ISETP.GT.U32.AND P1, PT, R2, R6, PT ;  /* 0x000000060200720c */ /* 0x000fe40003f24070 */
[----:B------:R-:W-:Y:S01]  /*ae80*/  IABS R16, R13 ;  /* 0x0000000d00107213 */ /* 0x000fe20000000000 */
[----:B------:R-:W-:Y:S01]  /*ae90*/  @!P2 IMAD.IADD R7, R7, 0x1, -R2 ;  /* 0x000000010707a824 */ /* 0x000fe200078e0a02 */
[----:B------:R-:W-:Y:S01]  /*aea0*/  ISETP.GE.AND P2, PT, R17, RZ, PT ;  /* 0x000000ff1100720c */ /* 0x000fe20003f46270 */
[----:B------:R-:W-:Y:S02]  /*aeb0*/  IMAD.MOV R17, RZ, RZ, -R18 ;  /* 0x000000ffff117224 */ /* 0x000fe400078e0a12 */
[----:B------:R-:W-:-:S02]  /*aec0*/  @!P6 IMAD.IADD R0, R0, 0x1, -R2 ;  /* 0x000000010000e824 */ /* 0x000fc400078e0a02 */
[C---:B------:R-:W-:Y:S02]  /*aed0*/  IMAD R14, R2.reuse, R17, R14 ;  /* 0x00000011020e7224 */ /* 0x040fe400078e020e */
[----:B------:R-:W-:Y:S01]  /*aee0*/  IMAD.HI.U32 R19, R3, R16, RZ ;  /* 0x0000001003137227 */ /* 0x000fe200078e00ff */
[----:B------:R-:W-:-:S03]  /*aef0*/  ISETP.GT.U32.AND P6, PT, R2, R0, PT ;  /* 0x000000000200720c */ /* 0x000fc60003fc4070 */
[----:B------:R-:W-:Y:S01]  /*af00*/  @!P4 IMAD.MOV R9, RZ, RZ, -R9 ;  /* 0x000000ffff09c224 */ /* 0x000fe200078e0a09 */
[----:B------:R-:W-:Y:S01]  /*af10*/  ISETP.GT.U32.AND P4, PT, R2, R14, PT ;  /* 0x0000000e0200720c */ /* 0x000fe20003f84070 */
[----:B------:R-:W-:Y:S01]  /*af20*/  @!P1 IMAD.IADD R6, R6, 0x1, -R2 ;  /* 0x0000000106069824 */ /* 0x000fe200078e0a02 */
[----:B------:R-:W-:Y:S01]  /*af30*/  ISETP.GE.AND P1, PT, R11, RZ, PT ;  /* 0x000000ff0b00720c */ /* 0x000fe20003f26270 */
[----:B0-----:R-:W-:Y:S02]  /*af40*/  IMAD.MOV.U32 R5, RZ, RZ, R10 ;  /* 0x000000ffff057224 */ /* 0x001fe400078e000a */
[----:B------:R-:W-:Y:S02]  /*af50*/  IMAD.MOV R19, RZ, RZ, -R19 ;  /* 0x000000ffff137224 */ /* 0x000fe400078e0a13 */
[----:B------:R-:W-:Y:S01]  /*af60*/  @!P0 IMAD.MOV R5, RZ, RZ, -R5 ;  /* 0x000000ffff058224 */ /* 0x000fe200078e0a05 */
[C---:B------:R-:W-:Y:S01]  /*af70*/  ISETP.GT.U32.AND P0, PT, R2.reuse, R6, PT ;  /* 0x000000060200720c */ /* 0x040fe20003f04070 */
[----:B------:R-:W-:-:S02]  /*af80*/  IMAD R16, R2, R19, R16 ;  /* 0x0000001302107224 */ /* 0x000fc400078e0210 */
[----:B------:R-:W-:Y:S01]  /*af90*/  @!P6 IMAD.IADD R0, R0, 0x1, -R2 ;  /* 0x000000010000e824 */ /* 0x000fe200078e0a02 */
[----:B------:R0:W-:Y:S01]  /*afa0*/  STL [R1+0x760], R5 ;  /* 0x0007600501007387 */ /* 0x0001e20000100800 */
[----:B------:R-:W-:Y:S01]  /*afb0*/  @!P3 IMAD.MOV R8, RZ, RZ, -R8 ;  /* 0x000000ffff08b224 */ /* 0x000fe200078e0a08 */
[----:B------:R-:W-:Y:S01]  /*afc0*/  ISETP.GT.U32.AND P6, PT, R2, R16, PT ;  /* 0x000000100200720c */ /* 0x000fe20003fc4070 */
[--C-:B------:R-:W-:Y:S01]  /*afd0*/  @!P4 IMAD.IADD R14, R14, 0x1, -R2.reuse ;  /* 0x000000010e0ec824 */ /* 0x100fe200078e0a02 */
[----:B------:R-:W-:Y:S01]  /*afe0*/  STL [R1+0x75c], R9 ;  /* 0x00075c0901007387 */ /* 0x000fe20000100800 */
[----:B------:R-:W-:Y:S01]  /*aff0*/  VIADD R15, R28, 0x12e ;  /* 0x0000012e1c0f7836 */ /* 0x000fe20000000000 */
[----:B------:R-:W-:Y:S02]  /*b000*/  ISETP.GE.AND P3, PT, R12, RZ, PT ;  /* 0x000000ff0c00720c */ /* 0x000fe40003f66270 */
[----:B------:R1:W-:Y:S01]  /*b010*/  STL [R1+0x758], R8 ;  /* 0x0007580801007387 */ /* 0x0003e20000100800 */
[----:B------:R-:W-:Y:S01]  /*b020*/  @!P0 IMAD.IADD R6, R6, 0x1, -R2 ;  /* 0x0000000106068824 */ /* 0x000fe200078e0a02 */
[----:B------:R-:W-:Y:S01]  /*b030*/  ISETP.GT.U32.AND P4, PT, R2, R14, PT ;  /* 0x0000000e0200720c */ /* 0x000fe20003f84070 */
[----:B0-----:R-:W-:Y:S01]  /*b040*/  IMAD.MOV.U32 R5, RZ, RZ, R7 ;  /* 0x000000ffff057224 */ /* 0x001fe200078e0007 */
[----:B------:R-:W-:Y:S01]  /*b050*/  IABS R18, R15 ;  /* 0x0000000f00127213 */ /* 0x000fe20000000000 */
[----:B------:R-:W-:Y:S01]  /*b060*/  IMAD.MOV.U32 R10, RZ, RZ, R6 ;  /* 0x000000ffff0a7224 */ /* 0x000fe200078e0006 */
[----:B------:R-:W-:Y:S01]  /*b070*/  ISETP.GE.AND P0, PT, R15, RZ, PT ;  /* 0x000000ff0f00720c */ /* 0x000fe20003f06270 */
[----:B------:R-:W-:Y:S01]  /*b080*/  @!P5 IMAD.MOV R5, RZ, RZ, -R5 ;  /* 0x000000ffff05d224 */ /* 0x000fe200078e0a05 */
[----:B------:R-:W-:Y:S01]  /*b090*/  ISETP.GE.AND P5, PT, R13, RZ, PT ;  /* 0x000000ff0d00720c */ /* 0x000fe20003fa6270 */
[----:B------:R-:W-:-:S02]  /*b0a0*/  @!P6 IMAD.IADD R16, R16, 0x1, -R2 ;  /* 0x000000011010e824 */ /* 0x000fc400078e0a02 */
[----:B-1----:R-:W-:Y:S01]  /*b0b0*/  VIADD R8, R28, 0x12d ;  /* 0x0000012d1c087836 */ /* 0x002fe20000000000 */
[----:B------:R0:W-:Y:S01]  /*b0c0*/  STL [R1+0x754], R5 ;  /* 0x0007540501007387 */ /* 0x0001e20000100800 */
[C---:B------:R-:W-:Y:S01]  /*b0d0*/  IMAD.HI.U32 R7, R3.reuse, R18, RZ ;  /* 0x0000001203077227 */ /* 0x040fe200078e00ff */
[----:B------:R-:W-:Y:S02]  /*b0e0*/  ISETP.GT.U32.AND P6, PT, R2, R16, PT ;  /* 0x000000100200720c */ /* 0x000fe40003fc4070 */
[----:B------:R-:W-:Y:S01]  /*b0f0*/  IABS R9, R8 ;  /* 0x0000000800097213 */ /* 0x000fe20000000000 */
[----:B------:R-:W-:Y:S01]  /*b100*/  @!P2 IMAD.MOV R10, RZ, RZ, -R10 ;  /* 0x000000ffff0aa224 */ /* 0x000fe200078e0a0a */
[----:B------:R-:W-:Y:S01]  /*b110*/  ISETP.GE.AND P2, PT, R8, RZ, PT ;  /* 0x000000ff0800720c */ /* 0x000fe20003f46270 */
[----:B------:R-:W-:Y:S02]  /*b120*/  IMAD.MOV R7, RZ, RZ, -R7 ;  /* 0x000000ffff077224 */ /* 0x000fe400078e0a07 */
[----:B------:R-:W-:Y:S01]  /*b130*/  IMAD.HI.U32 R8, R3, R9, RZ ;  /* 0x0000000903087227 */ /* 0x000fe200078e00ff */
[----:B------:R-:W-:Y:S03]  /*b140*/  STL [R1+0x740], R10 ;  /* 0x0007400a01007387 */ /* 0x000fe60000100800 */
[----:B0-----:R-:W-:-:S02]  /*b150*/  IMAD.MOV.U32 R5, RZ, RZ, R0 ;  /* 0x000000ffff057224 */ /* 0x001fc400078e0000 */
[----:B------:R-:W-:Y:S02]  /*b160*/  VIADD R0, R28, 0x12c ;  /* 0x0000012c1c007836 */ /* 0x000fe40000000000 */
[----:B------:R-:W-:Y:S02]  /*b170*/  @!P1 IMAD.MOV R5, RZ, RZ, -R5 ;  /* 0x000000ffff059224 */ /* 0x000fe400078e0a05 */
[----:B------:R-:W-:Y:S01]  /*b180*/  @!P4 IMAD.IADD R14, R14, 0x1, -R2 ;  /* 0x000000010e0ec824 */ /* 0x000fe200078e0a02 */
[----:B------:R-:W-:Y:S01]  /*b190*/  IABS R11, R0 ;  /* 0x00000000000b7213 */ /* 0x000fe20000000000 */
[----:B------:R-:W-:Y:S01]  /*b1a0*/  IMAD R7, R2, R7, R18 ;  /* 0x0000000702077224 */ /* 0x000fe200078e0212 */
[----:B------:R0:W-:Y:S01]  /*b1b0*/  STL [R1+0x73c], R5 ;  /* 0x00073c0501007387 */ /* 0x0001e20000100800 */
[----:B------:R-:W-:Y:S01]  /*b1c0*/  IMAD.MOV R8, RZ, RZ, -R8 ;  /* 0x000000ffff087224 */ /* 0x000fe200078e0a08 */
[----:B------:R-:W-:Y:S01]  /*b1d0*/  ISETP.GE.AND P4, PT, R0, RZ, PT ;  /* 0x000000ff0000720c */ /* 0x000fe20003f86270 */
[----:B------:R-:W-:Y:S01]  /*b1e0*/  @!P6 IMAD.IADD R16, R16, 0x1, -R2 ;  /* 0x000000011010e824 */ /* 0x000fe200078e0a02 */
[C---:B------:R-:W-:Y:S01]  /*b1f0*/  ISETP.GT.U32.AND P1, PT, R2.reuse, R7, PT ;  /* 0x000000070200720c */ /* 0x040fe20003f24070 */
[----:B------:R-:W-:-:S02]  /*b200*/  IMAD R9, R2, R8, R9 ;  /* 0x0000000802097224 */ /* 0x000fc400078e0209 */
        /* <DEDUP_REMOVED lines=8> */
[----:B------:R-:W-:-:S02]  /*b290*/  VIADD R6, R28, 0x12b ;  /* 0x0000012b1c067836 */ /* 0x000fc40000000000 */
[----:B------:R-:W-:Y:S01]  /*b2a0*/  VIADD R10, R28, 0x129 ;  /* 0x000001291c0a7836 */ /* 0x000fe20000000000 */
[----:B------:R-:W-:Y:S01]  /*b2b0*/  ISETP.GT.U32.AND P1, PT, R2, R7, PT ;  /* 0x000000070200720c */ /* 0x000fe20003f24070 */
[----:B------:R-:W-:Y:S01]  /*b2c0*/  VIADD R0, R28, 0x12a ;  /* 0x0000012a1c007836 */ /* 0x000fe20000000000 */
[----:B------:R-:W-:Y:S02]  /*b2d0*/  IABS R15, R6 ;  /* 0x00000006000f7213 */ /* 0x000fe40000000000 */
[----:B------:R-:W-:Y:S01]  /*b2e0*/  ISETP.GE.AND P6, PT, R6, RZ, PT ;  /* 0x000000ff0600720c */ /* 0x000fe20003fc6270 */
[----:B------:R-:W-:Y:S01]  /*b2f0*/  @!P3 IMAD.IADD R9, R9, 0x1, -R2 ;  /* 0x000000010909b824 */ /* 0x000fe200078e0a02 */
[----:B------:R-:W-:Y:S01]  /*b300*/  IABS R13, R10 ;  /* 0x0000000a000d7213 */ /* 0x000fe20000000000 */
[----:B0-----:R-:W-:Y:S01]  /*b310*/  IMAD.MOV.U32 R5, RZ, RZ, R16 ;  /* 0x000000ffff057224 */ /* 0x001fe200078e0010 */
[----:B------:R-:W-:Y:S01]  /*b320*/  IABS R14, R0 ;  /* 0x00000000000e7213 */ /* 0x000fe20000000000 */
[----:B------:R-:W-:Y:S01]  /*b330*/  IMAD.HI.U32 R6, R3, R15, RZ ;  /* 0x0000000f03067227 */ /* 0x000fe200078e00ff */
[----:B------:R-:W-:-:S03]  /*b340*/  ISETP.GT.U32.AND P3, PT, R2, R9, PT ;  /* 0x000000090200720c */ /* 0x000fc60003f64070 */
[----:B------:R-:W-:Y:S01]  /*b350*/  @!P5 IMAD.MOV R5, RZ, RZ, -R5 ;  /* 0x000000ffff05d224 */ /* 0x000fe200078e0a05 */
[----:B------:R-:W-:Y:S01]  /*b360*/  ISETP.GT.U32.AND P5, PT, R2, R11, PT ;  /* 0x0000000b0200720c */ /* 0x000fe20003fa4070 */
[----:B------:R-:W-:Y:S02]  /*b370*/  IMAD.MOV R6, RZ, RZ, -R6 ;  /* 0x000000ffff067224 */ /* 0x000fe400078e0a06 */
[----:B------:R-:W-:Y:S01]  /*b380*/  @!P1 IMAD.IADD R7, R7, 0x1, -R2 ;  /* 0x0000000107079824 */ /* 0x000fe200078e0a02 */
[----:B------:R-:W-:Y:S01]  /*b390*/  ISETP.GE.AND P1, PT, R0, RZ, PT ;  /* 0x000000ff0000720c */ /* 0x000fe20003f26270 */
[----:B------:R-:W-:Y:S01]  /*b3a0*/  IMAD.HI.U32 R8, R3, R13, RZ ;  /* 0x0000000d03087227 */ /* 0x000fe200078e00ff */
[----:B------:R0:W-:Y:S03]  /*b3b0*/  STL [R1+0x748], R5 ;  /* 0x0007480501007387 */ /* 0x0001e60000100800 */
[----:B------:R-:W-:-:S02]  /*b3c0*/  IMAD R15, R2, R6, R15 ;  /* 0x00000006020f7224 */ /* 0x000fc400078e020f */
[----:B------:R-:W-:-:S04]  /*b3d0*/  IMAD.HI.U32 R0, R3, R14, RZ ;  /* 0x0000000e03007227 */ /* 0x000fc800078e00ff */
[----:B------:R-:W-:Y:S02]  /*b3e0*/  @!P5 IMAD.IADD R11, R11, 0x1, -R2 ;  /* 0x000000010b0bd824 */ /* 0x000fe400078e0a02 */
[----:B0-----:R-:W-:Y:S02]  /*b3f0*/  IMAD.MOV.U32 R5, RZ, RZ, R7 ;  /* 0x000000ffff057224 */ /* 0x001fe400078e0007 */
[----:B------:R-:W-:Y:S01]  /*b400*/  IMAD.MOV R8, RZ, RZ, -R8 ;  /* 0x000000ffff087224 */ /* 0x000fe200078e0a08 */
[C---:B------:R-:W-:Y:S01]  /*b410*/  ISETP.GT.U32.AND P5, PT, R2.reuse, R11, PT ;  /* 0x0000000b0200720c */ /* 0x040fe20003fa4070 */
[----:B------:R-:W-:Y:S02]  /*b420*/  IMAD.MOV R0, RZ, RZ, -R0 ;  /* 0x000000ffff007224 */ /* 0x000fe400078e0a00 */
[----:B------:R-:W-:Y:S01]  /*b430*/  @!P0 IMAD.MOV R5, RZ, RZ, -R5 ;  /* 0x000000ffff058224 */ /* 0x000fe200078e0a05 */
[C---:B------:R-:W-:Y:S01]  /*b440*/  ISETP.GT.U32.AND P0, PT, R2.reuse, R15, PT ;  /* 0x0000000f0200720c */ /* 0x040fe20003f04070 */
[----:B------:R-:W-:-:S02]  /*b450*/  IMAD R13, R2, R8, R13 ;  /* 0x00000008020d7224 */ /* 0x000fc400078e020d */
[----:B------:R-:W-:Y:S01]  /*b460*/  IMAD R14, R2, R0, R14 ;  /* 0x00000000020e7224 */ /* 0x000fe200078e020e */
[----:B------:R0:W-:Y:S01]  /*b470*/  STL [R1+0x74c], R5 ;  /* 0x00074c0501007387 */ /* 0x0001e20000100800 */
[----:B------:R-:W-:Y:S02]  /*b480*/  VIADD R7, R28, 0x128 ;  /* 0x000001281c077836 */ /* 0x000fe40000000000 */
[--C-:B------:R-:W-:Y:S01]  /*b490*/  @!P3 IMAD.IADD R9, R9, 0x1, -R2.reuse ;  /* 0x000000010909b824 */ /* 0x100fe200078e0a02 */
[C---:B------:R-:W-:Y:S01]  /*b4a0*/  ISETP.GT.U32.AND P3, PT, R2.reuse, R14, PT ;  /* 0x0000000e0200720c */ /* 0x040fe20003f64070 */
[--C-:B------:R-:W-:Y:S01]  /*b4b0*/  @!P5 IMAD.IADD R11, R11, 0x1, -R2.reuse ;  /* 0x000000010b0bd824 */ /* 0x100fe200078e0a02 */
[----:B------:R-:W-:Y:S01]  /*b4c0*/  ISETP.GT.U32.AND P5, PT, R2, R13, PT ;  /* 0x0000000d0200720c */ /* 0x000fe20003fa4070 */
[----:B------:R-:W-:Y:S01]  /*b4d0*/  VIADD R0, R28, 0x127 ;  /* 0x000001271c007836 */ /* 0x000fe20000000000 */
[----:B------:R-:W-:Y:S01]  /*b4e0*/  IABS R12, R7 ;  /* 0x00000007000c7213 */ /* 0x000fe20000000000 */
[----:B------:R-:W-:-:S02]  /*b4f0*/  @!P0 IMAD.IADD R15, R15, 0x1, -R2 ;  /* 0x000000010f0f8824 */ /* 0x000fc400078e0a02 */
[----:B0-----:R-:W-:Y:S01]  /*b500*/  IMAD.MOV.U32 R5, RZ, RZ, R9 ;  /* 0x000000ffff057224 */ /* 0x001fe200078e0009 */
[----:B------:R-:W-:Y:S01]  /*b510*/  IABS R16, R0 ;  /* 0x0000000000107213 */ /* 0x000fe20000000000 */
[----:B------:R-:W-:Y:S01]  /*b520*/  IMAD.HI.U32 R17, R3, R12, RZ ;  /* 0x0000000c03117227 */ /* 0x000fe200078e00ff */
[----:B------:R-:W-:-:S03]  /*b530*/  ISETP.GT.U32.AND P0, PT, R2, R15, PT ;  /* 0x0000000f0200720c */ /* 0x000fc60003f04070 */
[----:B------:R-:W-:Y:S02]  /*b540*/  IMAD.MOV R17, RZ, RZ, -R17 ;  /* 0x000000ffff117224 */ /* 0x000fe400078e0a11 */
[----:B------:R-:W-:Y:S02]  /*b550*/  @!P5 IMAD.IADD R13, R13, 0x1, -R2 ;  /* 0x000000010d0dd824 */ /* 0x000fe400078e0a02 */
[----:B------:R-:W-:Y:S02]  /*b560*/  IMAD.MOV.U32 R9, RZ, RZ, R16 ;  /* 0x000000ffff097224 */ /* 0x000fe400078e0010 */
[----:B------:R-:W-:Y:S01]  /*b570*/  @!P3 IMAD.IADD R14, R14, 0x1, -R2 ;  /* 0x000000010e0eb824 */ /* 0x000fe200078e0a02 */
[----:B------:R-:W-:Y:S01]  /*b580*/  ISETP.GE.AND P3, PT, R10, RZ, PT ;  /* 0x000000ff0a00720c */ /* 0x000fe20003f66270 */
[----:B------:R-:W-:Y:S01]  /*b590*/  @!P2 IMAD.MOV R5, RZ, RZ, -R5 ;  /* 0x000000ffff05a224 */ /* 0x000fe200078e0a05 */
[C---:B------:R-:W-:Y:S01]  /*b5a0*/  ISETP.GT.U32.AND P5, PT, R2.reuse, R13, PT ;  /* 0x0000000d0200720c */ /* 0x040fe20003fa4070 */
[C---:B------:R-:W-:Y:S01]  /*b5b0*/  IMAD R10, R2.reuse, R17, R12 ;  /* 0x00000011020a7224 */ /* 0x040fe200078e020c */
[----:B------:R-:W-:Y:S01]  /*b5c0*/  ISETP.GT.U32.AND P2, PT, R2, R14, PT ;  /* 0x0000000e0200720c */ /* 0x000fe20003f44070 */
[----:B------:R-:W-:Y:S01]  /*b5d0*/  VIADD R6, R28, 0x126 ;  /* 0x000001261c067836 */ /* 0x000fe20000000000 */
[----:B------:R0:W-:Y:S01]  /*b5e0*/  STL [R1+0x744], R5 ;  /* 0x0007440501007387 */ /* 0x0001e20000100800 */
[----:B------:R-:W-:-:S03]  /*b5f0*/  IMAD.HI.U32 R12, R3, R9, RZ ;  /* 0x00000009030c7227 */ /* 0x000fc600078e00ff */
[----:B------:R-:W-:Y:S01]  /*b600*/  IABS R8, R6 ;  /* 0x0000000600087213 */ /* 0x000fe20000000000 */
[----:B------:R-:W-:Y:S02]  /*b610*/  IMAD.MOV R16, RZ, RZ, -R12 ;  /* 0x000000ffff107224 */ /* 0x000fe400078e0a0c */
[--C-:B------:R-:W-:Y:S01]  /*b620*/  @!P0 IMAD.IADD R15, R15, 0x1, -R2.reuse ;  /* 0x000000010f0f8824 */ /* 0x100fe200078e0a02 */
[C---:B------:R-:W-:Y:S01]  /*b630*/  ISETP.GT.U32.AND P0, PT, R2.reuse, R10, PT ;  /* 0x0000000a0200720c */ /* 0x040fe20003f04070 */
[C---:B------:R-:W-:Y:S02]  /*b640*/  IMAD R9, R2.reuse, R16, R9 ;  /* 0x0000001002097224 */ /* 0x040fe400078e0209 */
[----:B0-----:R-:W-:Y:S02]  /*b650*/  IMAD.MOV.U32 R5, RZ, RZ, R11 ;  /* 0x000000ffff057224 */ /* 0x001fe400078e000b */
[----:B------:R-:W-:Y:S01]  /*b660*/  @!P5 IMAD.IADD R13, R13, 0x1, -R2 ;  /* 0x000000010d0dd824 */ /* 0x000fe200078e0a02 */
[----:B------:R-:W-:Y:S01]  /*b670*/  ISETP.GT.U32.AND P5, PT, R2, R9, PT ;  /* 0x000000090200720c */ /* 0x000fe20003fa4070 */
[----:B------:R-:W-:Y:S01]  /*b680*/  @!P4 IMAD.MOV R5, RZ, RZ, -R5 ;  /* 0x000000ffff05c224 */ /* 0x000fe200078e0a05 */
[----:B------:R-:W-:Y:S01]  /*b690*/  ISETP.GE.AND P4, PT, R7, RZ, PT ;  /* 0x000000ff0700720c */ /* 0x000fe20003f86270 */
[----:B------:R-:W-:-:S03]  /*b6a0*/  IMAD.HI.U32 R7, R3, R8, RZ ;  /* 0x0000000803077227 */ /* 0x000fc600078e00ff */
[----:B------:R0:W-:Y:S01]  /*b6b0*/  STL [R1+0x71c], R5 ;  /* 0x00071c0501007387 */ /* 0x0001e20000100800 */
[----:B------:R-:W-:Y:S02]  /*b6c0*/  IMAD.MOV R12, RZ, RZ, -R7 ;  /* 0x000000ffff0c7224 */ /* 0x000fe400078e0a07 */
[----:B------:R-:W-:Y:S01]  /*b6d0*/  @!P2 IMAD.IADD R14, R14, 0x1, -R2 ;  /* 0x000000010e0ea824 */ /* 0x000fe200078e0a02 */
[----:B------:R-:W-:Y:S01]  /*b6e0*/  ISETP.GE.AND P2, PT, R0, RZ, PT ;  /* 0x000000ff0000720c */ /* 0x000fe20003f46270 */
[----:B------:R-:W-:Y:S02]  /*b6f0*/  IMAD R8, R2, R12, R8 ;  /* 0x0000000c02087224 */ /* 0x000fe400078e0208 */
[----:B------:R-:W-:Y:S02]  /*b700*/  VIADD R0, R28, 0x124 ;  /* 0x000001241c007836 */ /* 0x000fe40000000000 */
[----:B------:R-:W-:Y:S02]  /*b710*/  @!P0 IMAD.IADD R10, R10, 0x1, -R2 ;  /* 0x000000010a0a8824 */ /* 0x000fe400078e0a02 */
[----:B------:R-:W-:Y:S01]  /*b720*/  VIADD R11, R28, 0x125 ;  /* 0x000001251c0b7836 */ /* 0x000fe20000000000 */
[----:B------:R-:W-:Y:S01]  /*b730*/  IABS R12, R0 ;  /* 0x00000000000c7213 */ /* 0x000fe20000000000 */
[----:B------:R-:W-:Y:S01]  /*b740*/  @!P6 IMAD.MOV R15, RZ, RZ, -R15 ;  /* 0x000000ffff0fe224 */ /* 0x000fe200078e0a0f */
[C---:B------:R-:W-:Y:S01]  /*b750*/  ISETP.GT.U32.AND P6, PT, R2.reuse, R8, PT ;  /* 0x000000080200720c */ /* 0x040fe20003fc4070 */
[----:B------:R-:W-:Y:S01]  /*b760*/  IMAD.MOV.U32 R17, RZ, RZ, R14 ;  /* 0x000000ffff117224 */ /* 0x000fe200078e000e */
[----:B------:R-:W-:Y:S01]  /*b770*/  ISETP.GT.U32.AND P0, PT, R2, R10, PT ;  /* 0x0000000a0200720c */ /* 0x000fe20003f04070 */
[----:B------:R-:W-:Y:S01]  /*b780*/  @!P5 IMAD.IADD R9, R9, 0x1, -R2 ;  /* 0x000000010909d824 */ /* 0x000fe200078e0a02 */
[----:B------:R-:W-:Y:S01]  /*b790*/  IABS R7, R11 ;  /* 0x0000000b00077213 */ /* 0x000fe20000000000 */
[----:B------:R-:W-:Y:S01]  /*b7a0*/  @!P1 IMAD.MOV R17, RZ, RZ, -R17 ;  /* 0x000000ffff119224 */ /* 0x000fe200078e0a11 */
[----:B------:R-:W-:Y:S01]  /*b7b0*/  ISETP.GE.AND P1, PT, R6, RZ, PT ;  /* 0x000000ff0600720c */ /* 0x000fe20003f26270 */
[----:B0-----:R-:W-:Y:S01]  /*b7c0*/  IMAD.MOV.U32 R5, RZ, RZ, R13 ;  /* 0x000000ffff057224 */ /* 0x001fe200078e000d */
[----:B------:R-:W-:Y:S01]  /*b7d0*/  ISETP.GT.U32.AND P5, PT, R2, R9, PT ;  /* 0x000000090200720c */ /* 0x000fe20003fa4070 */
[----:B------:R-:W-:Y:S01]  /*b7e0*/  IMAD.MOV.U32 R6, RZ, RZ, R12 ;  /* 0x000000ffff067224 */ /* 0x000fe200078e000c */
[----:B------:R-:W-:Y:S01]  /*b7f0*/  STL [R1+0x720], R15 ;  /* 0x0007200f01007387 */ /* 0x000fe20000100800 */
[----:B------:R-:W-:-:S03]  /*b800*/  IMAD.HI.U32 R12, R3, R7, RZ ;  /* 0x00000007030c7227 */ /* 0x000fc600078e00ff */
[----:B------:R0:W-:Y:S01]  /*b810*/  STL [R1+0x728], R17 ;  /* 0x0007281101007387 */ /* 0x0001e20000100800 */
[----:B------:R-:W-:Y:S01]  /*b820*/  @!P3 IMAD.MOV R5, RZ, RZ, -R5 ;  /* 0x000000ffff05b224 */ /* 0x000fe200078e0a05 */
[----:B------:R-:W-:Y:S01]  /*b830*/  ISETP.GE.AND P3, PT, R11, RZ, PT ;  /* 0x000000ff0b00720c */ /* 0x000fe20003f66270 */
[----:B------:R-:W-:Y:S02]  /*b840*/  VIADD R11, R28, 0x123 ;  /* 0x000001231c0b7836 */ /* 0x000fe40000000000 */
[----:B------:R-:W-:Y:S01]  /*b850*/  IMAD.MOV R12, RZ, RZ, -R12 ;  /* 0x000000ffff0c7224 */ /* 0x000fe200078e0a0c */
[----:B------:R1:W-:Y:S01]  /*b860*/  STL [R1+0x738], R5 ;  /* 0x0007380501007387 */ /* 0x0003e20000100800 */
[--C-:B------:R-:W-:Y:S02]  /*b870*/  @!P6 IMAD.IADD R8, R8, 0x1, -R2.reuse ;  /* 0x000000010808e824 */ /* 0x100fe400078e0a02 */
[----:B------:R-:W-:Y:S01]  /*b880*/  @!P0 IMAD.IADD R10, R10, 0x1, -R2 ;  /* 0x000000010a0a8824 */ /* 0x000fe200078e0a02 */
[----:B------:R-:W-:Y:S01]  /*b890*/  ISETP.GE.AND P0, PT, R0, RZ, PT ;  /* 0x000000ff0000720c */ /* 0x000fe20003f06270 */
[C---:B------:R-:W-:Y:S01]  /*b8a0*/  IMAD R7, R2.reuse, R12, R7 ;  /* 0x0000000c02077224 */ /* 0x040fe200078e0207 */
[----:B------:R-:W-:Y:S01]  /*b8b0*/  IABS R0, R11 ;  /* 0x0000000b00007213 */ /* 0x000fe20000000000 */
[----:B------:R-:W-:Y:S01]  /*b8c0*/  IMAD.HI.U32 R13, R3, R6, RZ ;  /* 0x00000006030d7227 */ /* 0x000fe200078e00ff */
[----:B------:R-:W-:-:S03]  /*b8d0*/  ISETP.GT.U32.AND P6, PT, R2, R8, PT ;  /* 0x000000080200720c */ /* 0x000fc60003fc4070 */
[----:B------:R-:W-:Y:S01]  /*b8e0*/  @!P5 IMAD.IADD R9, R9, 0x1, -R2 ;  /* 0x000000010909d824 */ /* 0x000fe200078e0a02 */
[----:B------:R-:W-:Y:S01]  /*b8f0*/  ISETP.GT.U32.AND P5, PT, R2, R7, PT ;  /* 0x000000070200720c */ /* 0x000fe20003fa4070 */
[----:B------:R-:W-:Y:S02]  /*b900*/  IMAD.MOV R13, RZ, RZ, -R13 ;  /* 0x000000ffff0d7224 */ /* 0x000fe400078e0a0d */
[----:B0-----:R-:W-:-:S04]  /*b910*/  IMAD.HI.U32 R17, R3, R0, RZ ;  /* 0x0000000003117227 */ /* 0x001fc800078e00ff */
[----:B------:R-:W-:Y:S02]  /*b920*/  IMAD R6, R2, R13, R6 ;  /* 0x0000000d02067224 */ /* 0x000fe400078e0206 */
[----:B------:R-:W-:Y:S02]  /*b930*/  IMAD.MOV R17, RZ, RZ, -R17 ;  /* 0x000000ffff117224 */ /* 0x000fe400078e0a11 */
[----:B------:R-:W-:Y:S01]  /*b940*/  @!P6 IMAD.IADD R8, R8, 0x1, -R2 ;  /* 0x000000010808e824 */ /* 0x000fe200078e0a02 */
[C---:B------:R-:W-:Y:S01]  /*b950*/  ISETP.GT.U32.AND P6, PT, R2.reuse, R6, PT ;  /* 0x000000060200720c */ /* 0x040fe20003fc4070 */
[C---:B------:R-:W-:Y:S02]  /*b960*/  IMAD R0, R2.reuse, R17, R0 ;  /* 0x0000001102007224 */ /* 0x040fe400078e0200 */
[----:B------:R-:W-:Y:S02]  /*b970*/  @!P5 IMAD.IADD R7, R7, 0x1, -R2 ;  /* 0x000000010707d824 */ /* 0x000fe400078e0a02 */
[----:B-1----:R-:W-:Y:S01]  /*b980*/  IMAD.MOV.U32 R5, RZ, RZ, R10 ;  /* 0x000000ffff057224 */ /* 0x002fe200078e000a */
[----:B------:R-:W-:Y:S01]  /*b990*/  ISETP.GT.U32.AND P5, PT, R2, R0, PT ;  /* 0x000000000200720c */ /* 0x000fe20003fa4070 */
[----:B------:R-:W-:-:S02]  /*b9a0*/  VIADD R14, R28, 0x120 ;  /* 0x000001201c0e7836 */ /* 0x000fc40000000000 */
[----:B------:R-:W-:Y:S01]  /*b9b0*/  @!P4 IMAD.MOV R5, RZ, RZ, -R5 ;  /* 0x000000ffff05c224 */ /* 0x000fe200078e0a05 */
[----:B------:R-:W-:Y:S01]  /*b9c0*/  ISETP.GT.U32.AND P4, PT, R2, R7, PT ;  /* 0x000000070200720c */ /* 0x000fe20003f84070 */
[----:B------:R-:W-:Y:S01]  /*b9d0*/  VIADD R12, R28, 0x122 ;  /* 0x000001221c0c7836 */ /* 0x000fe20000000000 */
[----:B------:R-:W-:Y:S01]  /*b9e0*/  IABS R18, R14 ;  /* 0x0000000e00127213 */ /* 0x000fe20000000000 */
[----:B------:R-:W-:Y:S01]  /*b9f0*/  @!P6 IMAD.IADD R6, R6, 0x1, -R2 ;  /* 0x000000010606e824 */ /* 0x000fe200078e0a02 */
[----:B------:R-:W-:Y:S01]  /*ba00*/  ISETP.GE.AND P6, PT, R11, RZ, PT ;  /* 0x000000ff0b00720c */ /* 0x000fe20003fc6270 */
[----:B------:R-:W-:Y:S01]  /*ba10*/  VIADD R13, R28, 0x121 ;  /* 0x000001211c0d7836 */ /* 0x000fe20000000000 */
[----:B------:R-:W-:Y:S01]  /*ba20*/  IABS R15, R12 ;  /* 0x0000000c000f7213 */ /* 0x000fe20000000000 */
[----:B------:R0:W-:Y:S01]  /*ba30*/  STL [R1+0x718], R5 ;  /* 0x0007180501007387 */ /* 0x0001e20000100800 */
[----:B------:R-:W-:Y:S02]  /*ba40*/  IMAD.HI.U32 R11, R3, R18, RZ ;  /* 0x00000012030b7227 */ /* 0x000fe400078e00ff */
[----:B------:R-:W-:-:S02]  /*ba50*/  IABS R16, R13 ;  /* 0x0000000d00107213 */ /* 0x000fc40000000000 */
[----:B------:R-:W-:Y:S01]  /*ba60*/  @!P5 IMAD.IADD R0, R0, 0x1, -R2 ;  /* 0x000000010000d824 */ /* 0x000fe200078e0a02 */
[----:B------:R-:W-:Y:S01]  /*ba70*/  ISETP.GT.U32.AND P5, PT, R2, R6, PT ;  /* 0x000000060200720c */ /* 0x000fe20003fa4070 */
[----:B------:R-:W-:-:S04]  /*ba80*/  IMAD.HI.U32 R19, R3, R15, RZ ;  /* 0x0000000f03137227 */ /* 0x000fc800078e00ff */
[----:B0-----:R-:W-:Y:S02]  /*ba90*/  IMAD.MOV.U32 R5, RZ, RZ, R9 ;  /* 0x000000ffff057224 */ /* 0x001fe400078e0009 */
[----:B------:R-:W-:Y:S02]  /*baa0*/  IMAD.MOV R11, RZ, RZ, -R11 ;  /* 0x000000ffff0b7224 */ /* 0x000fe400078e0a0b */
[----:B------:R-:W-:Y:S01]  /*bab0*/  @!P2 IMAD.MOV R5, RZ, RZ, -R5 ;  /* 0x000000ffff05a224 */ /* 0x000fe200078e0a05 */
[----:B------:R-:W-:Y:S01]  /*bac0*/  ISETP.GT.U32.AND P2, PT, R2, R0, PT ;  /* 0x000000000200720c */ /* 0x000fe20003f44070 */
[----:B------:R-:W-:Y:S02]  /*bad0*/  @!P4 IMAD.IADD R7, R7, 0x1, -R2 ;  /* 0x000000010707c824 */ /* 0x000fe400078e0a02 */
[----:B------:R-:W-:Y:S01]  /*bae0*/  IMAD.HI.U32 R20, R3, R16, RZ ;  /* 0x0000001003147227 */ /* 0x000fe200078e00ff */
[----:B------:R0:W-:Y:S03]  /*baf0*/  STL [R1+0x710], R5 ;  /* 0x0007100501007387 */ /* 0x0001e60000100800 */
[----:B------:R-:W-:-:S02]  /*bb00*/  IMAD.MOV R19, RZ, RZ, -R19 ;  /* 0x000000ffff137224 */ /* 0x000fc400078e0a13 */
[C---:B------:R-:W-:Y:S02]  /*bb10*/  IMAD R18, R2.reuse, R11, R18 ;  /* 0x0000000b02127224 */ /* 0x040fe400078e0212 */
[----:B------:R-:W-:Y:S02]  /*bb20*/  IMAD.MOV R20, RZ, RZ, -R20 ;  /* 0x000000ffff147224 */ /* 0x000fe400078e0a14 */
[----:B------:R-:W-:Y:S02]  /*bb30*/  IMAD R15, R2, R19, R15 ;  /* 0x00000013020f7224 */ /* 0x000fe400078e020f */
[----:B0-----:R-:W-:Y:S02]  /*bb40*/  IMAD.MOV.U32 R5, RZ, RZ, R7 ;  /* 0x000000ffff057224 */ /* 0x001fe400078e0007 */
[----:B------:R-:W-:Y:S01]  /*bb50*/  @!P5 IMAD.IADD R6, R6, 0x1, -R2 ;  /* 0x000000010606d824 */ /* 0x000fe200078e0a02 */
[C---:B------:R-:W-:Y:S01]  /*bb60*/  ISETP.GT.U32.AND P5, PT, R2.reuse, R18, PT ;  /* 0x000000120200720c */ /* 0x040fe20003fa4070 */
[----:B------:R-:W-:Y:S01]  /*bb70*/  @!P1 IMAD.MOV R8, RZ, RZ, -R8 ;  /* 0x000000ffff089224 */ /* 0x000fe200078e0a08 */
[----:B------:R-:W-:Y:S01]  /*bb80*/  ISETP.GT.U32.AND P4, PT, R2, R15, PT ;  /* 0x0000000f0200720c */ /* 0x000fe20003f84070 */
[----:B------:R-:W-:Y:S01]  /*bb90*/  @!P3 IMAD.MOV R5, RZ, RZ, -R5 ;  /* 0x000000ffff05b224 */ /* 0x000fe200078e0a05 */
[----:B------:R-:W-:Y:S01]  /*bba0*/  ISETP.GE.AND P3, PT, R12, RZ, PT ;  /* 0x000000ff0c00720c */ /* 0x000fe20003f66270 */
[----:B------:R-:W-:Y:S01]  /*bbb0*/  IMAD R16, R2, R20, R16 ;  /* 0x0000001402107224 */ /* 0x000fe200078e0210 */
[----:B------:R0:W-:Y:S01]  /*bbc0*/  STL [R1+0x708], R8 ;  /* 0x0007080801007387 */ /* 0x0001e20000100800 */
[----:B------:R-:W-:-:S02]  /*bbd0*/  VIADD R17, R28, 0x11f ;  /* 0x0000011f1c117836 */ /* 0x000fc40000000000 */
[--C-:B------:R-:W-:Y:S01]  /*bbe0*/  @!P2 IMAD.IADD R0, R0, 0x1, -R2.reuse ;  /* 0x000000010000a824 */ /* 0x100fe200078e0a02 */
[----:B------:R1:W-:Y:S01]  /*bbf0*/  STL [R1+0x704], R5 ;  /* 0x0007040501007387 */ /* 0x0003e20000100800 */
[----:B------:R-:W-:Y:S02]  /*bc00*/  ISETP.GT.U32.AND P1, PT, R2, R16, PT ;  /* 0x000000100200720c */ /* 0x000fe40003f24070 */
[----:B------:R-:W-:Y:S01]  /*bc10*/  IABS R10, R17 ;  /* 0x00000011000a7213 */ /* 0x000fe20000000000 */
[----:B------:R-:W-:Y:S01]  /*bc20*/  @!P5 IMAD.IADD R18, R18, 0x1, -R2 ;  /* 0x000000011212d824 */ /* 0x000fe200078e0a02 */
[----:B------:R-:W-:Y:S01]  /*bc30*/  ISETP.GE.AND P2, PT, R13, RZ, PT ;  /* 0x000000ff0d00720c */ /* 0x000fe20003f46270 */
[----:B0-----:R-:W-:Y:S02]  /*bc40*/  VIADD R8, R28, 0x11e ;  /* 0x0000011e1c087836 */ /* 0x001fe40000000000 */
[----:B------:R-:W-:Y:S01]  /*bc50*/  IMAD.HI.U32 R7, R3, R10, RZ ;  /* 0x0000000a03077227 */ /* 0x000fe200078e00ff */
[----:B------:R-:W-:-:S02]  /*bc60*/  ISETP.GT.U32.AND P5, PT, R2, R18, PT ;  /* 0x000000120200720c */ /* 0x000fc40003fa4070 */
[----:B------:R-:W-:Y:S01]  /*bc70*/  IABS R12, R8 ;  /* 0x00000008000c7213 */ /* 0x000fe20000000000 */
[----:B-1----:R-:W-:Y:S02]  /*bc80*/  IMAD.MOV.U32 R5, RZ, RZ, R6 ;  /* 0x000000ffff057224 */ /* 0x002fe400078e0006 */
[--C-:B------:R-:W-:Y:S01]  /*bc90*/  @!P4 IMAD.IADD R15, R15, 0x1, -R2.reuse ;  /* 0x000000010f0fc824 */ /* 0x100fe200078e0a02 */
[----:B------:R-:W-:Y:S01]  /*bca0*/  ISETP.GE.AND P4, PT, R14, RZ, PT ;  /* 0x000000ff0e00720c */ /* 0x000fe20003f86270 */
[----:B------:R-:W-:Y:S02]  /*bcb0*/  @!P0 IMAD.MOV R5, RZ, RZ, -R5 ;  /* 0x000000ffff058224 */ /* 0x000fe400078e0a05 */
[----:B------:R-:W-:Y:S02]  /*bcc0*/  IMAD.MOV R7, RZ, RZ, -R7 ;  /* 0x000000ffff077224 */ /* 0x000fe400078e0a07 */
[----:B------:R-:W-:Y:S01]  /*bcd0*/  @!P1 IMAD.IADD R16, R16, 0x1, -R2 ;  /* 0x0000000110109824 */ /* 0x000fe200078e0a02 */
[----:B------:R0:W-:Y:S01]  /*bce0*/  STL [R1+0x700], R5 ;  /* 0x0007000501007387 */ /* 0x0001e20000100800 */
[C---:B------:R-:W-:Y:S01]  /*bcf0*/  ISETP.GT.U32.AND P1, PT, R2.reuse, R15, PT ;  /* 0x0000000f0200720c */ /* 0x040fe20003f24070 */
[----:B------:R-:W-:-:S02]  /*bd00*/  IMAD R9, R2, R7, R10 ;  /* 0x0000000702097224 */ /* 0x000fc400078e020a */
[----:B------:R-:W-:Y:S01]  /*bd10*/  VIADD R10, R28, 0x11d ;  /* 0x0000011d1c0a7836 */ /* 0x000fe20000000000 */
[----:B------:R-:W-:Y:S01]  /*bd20*/  ISETP.GT.U32.AND P0, PT, R2, R16, PT ;  /* 0x000000100200720c */ /* 0x000fe20003f04070 */
[----:B------:R-:W-:Y:S02]  /*bd30*/  @!P5 IMAD.IADD R18, R18, 0x1, -R2 ;  /* 0x000000011212d824 */ /* 0x000fe400078e0a02 */
[----:B------:R-:W-:Y:S01]  /*bd40*/  VIADD R7, R28, 0x11c ;  /* 0x0000011c1c077836 */ /* 0x000fe20000000000 */
[----:B------:R-:W-:Y:S01]  /*bd50*/  IABS R11, R10 ;  /* 0x0000000a000b7213 */ /* 0x000fe20000000000 */
[----:B0-----:R-:W-:Y:S02]  /*bd60*/  IMAD.MOV.U32 R5, RZ, RZ, R0 ;  /* 0x000000ffff057224 */ /* 0x001fe400078e0000 */
[----:B------:R-:W-:Y:S01]  /*bd70*/  IMAD.HI.U32 R0, R3, R12, RZ ;  /* 0x0000000c03007227 */ /* 0x000fe200078e00ff */
[----:B------:R-:W-:-:S03]  /*bd80*/  IABS R13, R7 ;  /* 0x00000007000d7213 */ /* 0x000fc60000000000 */
[----:B------:R-:W-:Y:S02]  /*bd90*/  IMAD.MOV R0, RZ, RZ, -R0 ;  /* 0x000000ffff007224 */ /* 0x000fe400078e0a00 */
[----:B------:R-:W-:Y:S01]  /*bda0*/  @!P6 IMAD.MOV R5, RZ, RZ, -R5 ;  /* 0x000000ffff05e224 */ /* 0x000fe200078e0a05 */
[C---:B------:R-:W-:Y:S01]  /*bdb0*/  ISETP.GT.U32.AND P6, PT, R2.reuse, R9, PT ;  /* 0x000000090200720c */ /* 0x040fe20003fc4070 */
[C---:B------:R-:W-:Y:S02]  /*bdc0*/  IMAD R12, R2.reuse, R0, R12 ;  /* 0x00000000020c7224 */ /* 0x040fe400078e020c */
[--C-:B------:R-:W-:Y:S01]  /*bdd0*/  @!P1 IMAD.IADD R15, R15, 0x1, -R2.reuse ;  /* 0x000000010f0f9824 */ /* 0x100fe200078e0a02 */
[----:B------:R0:W-:Y:S01]  /*bde0*/  STL [R1+0x6fc], R5 ;  /* 0x0006fc0501007387 */ /* 0x0001e20000100800 */
[----:B------:R-:W-:Y:S01]  /*bdf0*/  IMAD.HI.U32 R6, R3, R11, RZ ;  /* 0x0000000b03067227 */ /* 0x000fe200078e00ff */
[----:B------:R-:W-:Y:S02]  /*be00*/  ISETP.GT.U32.AND P5, PT, R2, R12, PT ;  /* 0x0000000c0200720c */ /* 0x000fe40003fa4070 */
[----:B------:R-:W-:Y:S01]  /*be10*/  ISETP.GE.AND P1, PT, R17, RZ, PT ;  /* 0x000000ff1100720c */ /* 0x000fe20003f26270 */
[----:B------:R-:W-:Y:S01]  /*be20*/  @!P0 IMAD.IADD R16, R16, 0x1, -R2 ;  /* 0x0000000110108824 */ /* 0x000fe200078e0a02 */
[----:B------:R-:W-:Y:S01]  /*be30*/  ISETP.GE.AND P0, PT, R8, RZ, PT ;  /* 0x000000ff0800720c */ /* 0x000fe20003f06270 */
[----:B------:R-:W-:-:S02]  /*be40*/  IMAD.MOV R6, RZ, RZ, -R6 ;  /* 0x000000ffff067224 */ /* 0x000fc400078e0a06 */
[--C-:B------:R-:W-:Y:S01]  /*be50*/  @!P6 IMAD.IADD R9, R9, 0x1, -R2.reuse ;  /* 0x000000010909e824 */ /* 0x100fe200078e0a02 */
[----:B------:R-:W-:Y:S01]  /*be60*/  ISETP.GE.AND P6, PT, R10, RZ, PT ;  /* 0x000000ff0a00720c */ /* 0x000fe20003fc6270 */
[----:B0-----:R-:W-:Y:S02]  /*be70*/  IMAD.MOV.U32 R5, RZ, RZ, R15 ;  /* 0x000000ffff057224 */ /* 0x001fe400078e000f */
[----:B------:R-:W-:Y:S02]  /*be80*/  IMAD R11, R2, R6, R11 ;  /* 0x00000006020b7224 */ /* 0x000fe400078e020b */
[----:B------:R-:W-:Y:S02]  /*be90*/  @!P3 IMAD.MOV R5, RZ, RZ, -R5 ;  /* 0x000000ffff05b224 */ /* 0x000fe400078e0a05 */
[----:B------:R-:W-:Y:S01]  /*bea0*/  @!P5 IMAD.IADD R12, R12, 0x1, -R2 ;  /* 0x000000010c0cd824 */ /* 0x000fe200078e0a02 */
[C---:B------:R-:W-:Y:S01]  /*beb0*/  ISETP.GT.U32.AND P5, PT, R2.reuse, R9, PT ;  /* 0x000000090200720c */ /* 0x040fe20003fa4070 */
[----:B------:R-:W-:Y:S01]  /*bec0*/  IMAD.MOV.U32 R20, RZ, RZ, R16 ;  /* 0x000000ffff147224 */ /* 0x000fe200078e0010 */
[----:B------:R0:W-:Y:S01]  /*bed0*/  STL [R1+0x6f8], R5 ;  /* 0x0006f80501007387 */ /* 0x0001e20000100800 */
[----:B------:R-:W-:Y:S01]  /*bee0*/  IMAD.HI.U32 R19, R3, R13, RZ ;  /* 0x0000000d03137227 */ /* 0x000fe200078e00ff */
[----:B------:R-:W-:-:S03]  /*bef0*/  ISETP.GT.U32.AND P3, PT, R2, R12, PT ;  /* 0x0000000c0200720c */ /* 0x000fc60003f64070 */
[----:B------:R-:W-:Y:S01]  /*bf00*/  @!P2 IMAD.MOV R20, RZ, RZ, -R20 ;  /* 0x000000ffff14a224 */ /* 0x000fe200078e0a14 */
[----:B------:R-:W-:Y:S01]  /*bf10*/  ISETP.GT.U32.AND P2, PT, R2, R11, PT ;  /* 0x0000000b0200720c */ /* 0x000fe20003f44070 */
[----:B------:R-:W-:Y:S02]  /*bf20*/  IMAD.MOV R15, RZ, RZ, -R19 ;  /* 0x000000ffff0f7224 */ /* 0x000fe400078e0a13 */
[----:B------:R-:W-:Y:S01]  /*bf30*/  VIADD R8, R28, 0x11a ;  /* 0x0000011a1c087836 */ /* 0x000fe20000000000 */
[----:B------:R-:W-:Y:S01]  /*bf40*/  STL [R1+0x6f4], R20 ;  /* 0x0006f41401007387 */ /* 0x000fe20000100800 */
[----:B0-----:R-:W-:Y:S02]  /*bf50*/  IMAD.MOV.U32 R5, RZ, RZ, R18 ;  /* 0x000000ffff057224 */ /* 0x001fe400078e0012 */
[----:B------:R-:W-:Y:S01]  /*bf60*/  @!P5 IMAD.IADD R9, R9, 0x1, -R2 ;  /* 0x000000010909d824 */ /* 0x000fe200078e0a02 */
[----:B------:R-:W-:Y:S01]  /*bf70*/  IABS R14, R8 ;  /* 0x00000008000e7213 */ /* 0x000fe20000000000 */
[----:B------:R-:W-:Y:S01]  /*bf80*/  @!P4 IMAD.MOV R5, RZ, RZ, -R5 ;  /* 0x000000ffff05c224 */ /* 0x000fe200078e0a05 */
[----:B------:R-:W-:Y:S01]  /*bf90*/  ISETP.GE.AND P4, PT, R7, RZ, PT ;  /* 0x000000ff0700720c */ /* 0x000fe20003f86270 */
[----:B------:R-:W-:-:S02]  /*bfa0*/  IMAD R7, R2, R15, R13 ;  /* 0x0000000f02077224 */ /* 0x000fc400078e020d */
[----:B------:R-:W-:Y:S01]  /*bfb0*/  VIADD R10, R28, 0x11b ;  /* 0x0000011b1c0a7836 */ /* 0x000fe20000000000 */
[----:B------:R0:W-:Y:S01]  /*bfc0*/  STL [R1+0x6f0], R5 ;  /* 0x0006f00501007387 */ /* 0x0001e20000100800 */
[----:B------:R-:W-:Y:S01]  /*bfd0*/  @!P2 IMAD.IADD R11, R11, 0x1, -R2 ;  /* 0x000000010b0ba824 */ /* 0x000fe200078e0a02 */
[----:B------:R-:W-:Y:S01]  /*bfe0*/  ISETP.GT.U32.AND P5, PT, R2, R7, PT ;  /* 0x000000070200720c */ /* 0x000fe20003fa4070 */
[----:B------:R-:W-:Y:S01]  /*bff0*/  IMAD.MOV.U32 R16, RZ, RZ, R14 ;  /* 0x000000ffff107224 */ /* 0x000fe200078e000e */
[----:B------:R-:W-:Y:S01]  /*c000*/  IABS R17, R10 ;  /* 0x0000000a00117213 */ /* 0x000fe20000000000 */
[----:B------:R-:W-:Y:S01]  /*c010*/  @!P3 IMAD.IADD R12, R12, 0x1, -R2 ;  /* 0x000000010c0cb824 */ /* 0x000fe200078e0a02 */
[----:B------:R-:W-:Y:S01]  /*c020*/  ISETP.GT.U32.AND P2, PT, R2, R11, PT ;  /* 0x0000000b0200720c */ /* 0x000fe20003f44070 */
[----:B------:R-:W-:Y:S01]  /*c030*/  IMAD.HI.U32 R14, R3, R16, RZ ;  /* 0x00000010030e7227 */ /* 0x000fe200078e00ff */
[----:B------:R-:W-:-:S03]  /*c040*/  ISETP.GE.AND P3, PT, R10, RZ, PT ;  /* 0x000000ff0a00720c */ /* 0x000fc60003f66270 */
[----:B------:R-:W-:Y:S02]  /*c050*/  VIADD R0, R28, 0x119 ;  /* 0x000001191c007836 */ /* 0x000fe40000000000 */
[----:B------:R-:W-:-:S03]  /*c060*/  IMAD.HI.U32 R13, R3, R17, RZ ;  /* 0x00000011030d7227 */ /* 0x000fc600078e00ff */
[----:B------:R-:W-:Y:S01]  /*c070*/  IABS R6, R0 ;  /* 0x0000000000067213 */ /* 0x000fe20000000000 */
[----:B------:R-:W-:Y:S02]  /*c080*/  IMAD.MOV R10, RZ, RZ, -R14 ;  /* 0x000000ffff0a7224 */ /* 0x000fe400078e0a0e */
[----:B------:R-:W-:Y:S02]  /*c090*/  @!P5 IMAD.IADD R7, R7, 0x1, -R2 ;  /* 0x000000010707d824 */ /* 0x000fe400078e0a02 */
[----:B0-----:R-:W-:Y:S02]  /*c0a0*/  IMAD.MOV.U32 R5, RZ, RZ, R9 ;  /* 0x000000ffff057224 */ /* 0x001fe400078e0009 */
[----:B------:R-:W-:Y:S01]  /*c0b0*/  IMAD.MOV R13, RZ, RZ, -R13 ;  /* 0x000000ffff0d7224 */ /* 0x000fe200078e0a0d */
[C---:B------:R-:W-:Y:S01]  /*c0c0*/  ISETP.GT.U32.AND P5, PT, R2.reuse, R7, PT ;  /* 0x000000070200720c */ /* 0x040fe20003fa4070 */
[----:B------:R-:W-:Y:S02]  /*c0d0*/  IMAD R10, R2, R10, R16 ;  /* 0x0000000a020a7224 */ /* 0x000fe400078e0210 */
[----:B------:R-:W-:-:S02]  /*c0e0*/  VIADD R14, R28, 0x118 ;  /* 0x000001181c0e7836 */ /* 0x000fc40000000000 */
[----:B------:R-:W-:Y:S02]  /*c0f0*/  @!P1 IMAD.MOV R5, RZ, RZ, -R5 ;  /* 0x000000ffff059224 */ /* 0x000fe400078e0a05 */
[C---:B------:R-:W-:Y:S01]  /*c100*/  IMAD R13, R2.reuse, R13, R17 ;  /* 0x0000000d020d7224 */ /* 0x040fe200078e0211 */
[----:B------:R-:W-:Y:S01]  /*c110*/  IABS R16, R14 ;  /* 0x0000000e00107213 */ /* 0x000fe20000000000 */
[----:B------:R-:W-:Y:S01]  /*c120*/  @!P2 IMAD.IADD R11, R11, 0x1, -R2 ;  /* 0x000000010b0ba824 */ /* 0x000fe200078e0a02 */
[C---:B------:R-:W-:Y:S01]  /*c130*/  ISETP.GT.U32.AND P2, PT, R2.reuse, R10, PT ;  /* 0x0000000a0200720c */ /* 0x040fe20003f44070 */
[----:B------:R-:W-:Y:S01]  /*c140*/  IMAD.HI.U32 R15, R3, R6, RZ ;  /* 0x00000006030f7227 */ /* 0x000fe200078e00ff */
[----:B------:R0:W-:Y:S01]  /*c150*/  STL [R1+0x678], R5 ;  /* 0x0006780501007387 */ /* 0x0001e20000100800 */
[----:B------:R-:W-:Y:S02]  /*c160*/  ISETP.GT.U32.AND P1, PT, R2, R13, PT ;  /* 0x0000000d0200720c */ /* 0x000fe40003f24070 */
[----:B------:R-:W-:Y:S01]  /*c170*/  @!P0 IMAD.MOV R12, RZ, RZ, -R12 ;  /* 0x000000ffff0c8224 */ /* 0x000fe200078e0a0c */
[----:B------:R-:W-:Y:S01]  /*c180*/  ISETP.GE.AND P0, PT, R8, RZ, PT ;  /* 0x000000ff0800720c */ /* 0x000fe20003f06270 */
[----:B------:R-:W-:-:S02]  /*c190*/  IMAD.MOV R15, RZ, RZ, -R15 ;  /* 0x000000ffff0f7224 */ /* 0x000fc400078e0a0f */
[----:B------:R-:W-:Y:S01]  /*c1a0*/  IMAD.MOV.U32 R9, RZ, RZ, R16 ;  /* 0x000000ffff097224 */ /* 0x000fe200078e0010 */
[----:B------:R1:W-:Y:S01]  /*c1b0*/  STL [R1+0x67c], R12 ;  /* 0x00067c0c01007387 */ /* 0x0003e20000100800 */
[----:B------:R-:W-:Y:S02]  /*c1c0*/  IMAD R6, R2, R15, R6 ;  /* 0x0000000f02067224 */ /* 0x000fe400078e0206 */
[----:B0-----:R-:W-:Y:S02]  /*c1d0*/  IMAD.MOV.U32 R5, RZ, RZ, R11 ;  /* 0x000000ffff057224 */ /* 0x001fe400078e000b */
[----:B------:R-:W-:Y:S01]  /*c1e0*/  @!P5 IMAD.IADD R7, R7, 0x1, -R2 ;  /* 0x000000010707d824 */ /* 0x000fe200078e0a02 */
[----:B------:R-:W-:Y:S01]  /*c1f0*/  ISETP.GE.AND P5, PT, R0, RZ, PT ;  /* 0x000000ff0000720c */ /* 0x000fe20003fa6270 */
[----:B------:R-:W-:Y:S01]  /*c200*/  @!P6 IMAD.MOV R5, RZ, RZ, -R5 ;  /* 0x000000ffff05e224 */ /* 0x000fe200078e0a05 */
[----:B------:R-:W-:Y:S01]  /*c210*/  ISETP.GT.U32.AND P6, PT, R2, R6, PT ;  /* 0x000000060200720c */ /* 0x000fe20003fc4070 */
[----:B------:R-:W-:-:S03]  /*c220*/  IMAD.HI.U32 R15, R3, R9, RZ ;  /* 0x00000009030f7227 */ /* 0x000fc600078e00ff */
[----:B------:R0:W-:Y:S01]  /*c230*/  STL [R1+0x6e8], R5 ;  /* 0x0006e80501007387 */ /* 0x0001e20000100800 */
[----:B-1----:R-:W-:Y:S02]  /*c240*/  VIADD R12, R28, 0x117 ;  /* 0x000001171c0c7836 */ /* 0x002fe40000000000 */
[--C-:B------:R-:W-:Y:S02]  /*c250*/  @!P2 IMAD.IADD R10, R10, 0x1, -R2.reuse ;  /* 0x000000010a0aa824 */ /* 0x100fe400078e0a02 */
[----:B------:R-:W-:Y:S01]  /*c260*/  IMAD.MOV R15, RZ, RZ, -R15 ;  /* 0x000000ffff0f7224 */ /* 0x000fe200078e0a0f */
[----:B------:R-:W-:Y:S01]  /*c270*/  IABS R11, R12 ;  /* 0x0000000c000b7213 */ /* 0x000fe20000000000 */
[----:B------:R-:W-:Y:S01]  /*c280*/  @!P1 IMAD.IADD R13, R13, 0x1, -R2 ;  /* 0x000000010d0d9824 */ /* 0x000fe200078e0a02 */
[----:B------:R-:W-:Y:S01]  /*c290*/  ISETP.GE.AND P1, PT, R14, RZ, PT ;  /* 0x000000ff0e00720c */ /* 0x000fe20003f26270 */
[C---:B------:R-:W-:Y:S02]  /*c2a0*/  IMAD R0, R2.reuse, R15, R9 ;  /* 0x0000000f02007224 */ /* 0x040fe400078e0209 */
[----:B0-----:R-:W-:Y:S01]  /*c2b0*/  IMAD.MOV.U32 R5, RZ, RZ, R7 ;  /* 0x000000ffff057224 */ /* 0x001fe200078e0007 */
[----:B------:R-:W-:Y:S01]  /*c2c0*/  ISETP.GT.U32.AND P2, PT, R2, R13, PT ;  /* 0x0000000d0200720c */ /* 0x000fe20003f44070 */
[----:B------:R-:W-:-:S04]  /*c2d0*/  IMAD.HI.U32 R15, R3, R11, RZ ;  /* 0x0000000b030f7227 */ /* 0x000fc800078e00ff */
[----:B------:R-:W-:Y:S01]  /*c2e0*/  @!P4 IMAD.MOV R5, RZ, RZ, -R5 ;  /* 0x000000ffff05c224 */ /* 0x000fe200078e0a05 */
[----:B------:R-:W-:Y:S01]  /*c2f0*/  ISETP.GT.U32.AND P4, PT, R2, R10, PT ;  /* 0x0000000a0200720c */ /* 0x000fe20003f84070 */
[----:B------:R-:W-:Y:S02]  /*c300*/  IMAD.MOV R15, RZ, RZ, -R15 ;  /* 0x000000ffff0f7224 */ /* 0x000fe400078e0a0f */
[----:B------:R-:W-:Y:S01]  /*c310*/  VIADD R7, R28, 0x114 ;  /* 0x000001141c077836 */ /* 0x000fe20000000000 */
[----:B------:R0:W-:Y:S01]  /*c320*/  STL [R1+0x6ec], R5 ;  /* 0x0006ec0501007387 */ /* 0x0001e20000100800 */
[C---:B------:R-:W-:Y:S02]  /*c330*/  IMAD R11, R2.reuse, R15, R11 ;  /* 0x0000000f020b7224 */ /* 0x040fe400078e020b */
[--C-:B------:R-:W-:Y:S01]  /*c340*/  @!P2 IMAD.IADD R13, R13, 0x1, -R2.reuse ;  /* 0x000000010d0da824 */ /* 0x100fe200078e0a02 */
[----:B------:R-:W-:Y:S01]  /*c350*/  ISETP.GT.U32.AND P2, PT, R2, R0, PT ;  /* 0x000000000200720c */ /* 0x000fe20003f44070 */
[----:B------:R-:W-:Y:S01]  /*c360*/  VIADD R8, R28, 0x116 ;  /* 0x000001161c087836 */ /* 0x000fe20000000000 */
[----:B------:R-:W-:Y:S01]  /*c370*/  IABS R16, R7 ;  /* 0x0000000700107213 */ /* 0x000fe20000000000 */
[----:B------:R-:W-:-:S02]  /*c380*/  @!P6 IMAD.IADD R6, R6, 0x1, -R2 ;  /* 0x000000010606e824 */ /* 0x000fc400078e0a02 */
[----:B------:R-:W-:Y:S01]  /*c390*/  @!P4 IMAD.IADD R10, R10, 0x1, -R2 ;  /* 0x000000010a0ac824 */ /* 0x000fe200078e0a02 */
[----:B------:R-:W-:Y:S01]  /*c3a0*/  ISETP.GT.U32.AND P4, PT, R2, R11, PT ;  /* 0x0000000b0200720c */ /* 0x000fe20003f84070 */
[----:B------:R-:W-:Y:S01]  /*c3b0*/  VIADD R9, R28, 0x115 ;  /* 0x000001151c097836 */ /* 0x000fe20000000000 */
[----:B------:R-:W-:Y:S01]  /*c3c0*/  IABS R14, R8 ;  /* 0x00000008000e7213 */ /* 0x000fe20000000000 */
[----:B------:R-:W-:Y:S01]  /*c3d0*/  IMAD.MOV.U32 R18, RZ, RZ, R13 ;  /* 0x000000ffff127224 */ /* 0x000fe200078e000d */
[----:B------:R-:W-:Y:S01]  /*c3e0*/  ISETP.GT.U32.AND P6, PT, R2, R6, PT ;  /* 0x000000060200720c */ /* 0x000fe20003fc4070 */
[----:B0-----:R-:W-:Y:S01]  /*c3f0*/  IMAD.MOV.U32 R5, RZ, RZ, R10 ;  /* 0x000000ffff057224 */ /* 0x001fe200078e000a */
[----:B------:R-:W-:Y:S01]  /*c400*/  IABS R15, R9 ;  /* 0x00000009000f7213 */ /* 0x000fe20000000000 */
[----:B------:R-:W-:Y:S01]  /*c410*/  @!P2 IMAD.IADD R0, R0, 0x1, -R2 ;  /* 0x000000010000a824 */ /* 0x000fe200078e0a02 */
[----:B------:R-:W-:Y:S01]  /*c420*/  ISETP.GE.AND P2, PT, R8, RZ, PT ;  /* 0x000000ff0800720c */ /* 0x000fe20003f46270 */
[----:B------:R-:W-:-:S04]  /*c430*/  IMAD.HI.U32 R8, R3, R16, RZ ;  /* 0x0000001003087227 */ /* 0x000fc800078e00ff */
[----:B------:R-:W-:Y:S02]  /*c440*/  @!P4 IMAD.IADD R11, R11, 0x1, -R2 ;  /* 0x000000010b0bc824 */ /* 0x000fe400078e0a02 */
[----:B------:R-:W-:-:S03]  /*c450*/  IMAD.HI.U32 R17, R3, R14, RZ ;  /* 0x0000000e03117227 */ /* 0x000fc600078e00ff */
[C---:B------:R-:W-:Y:S01]  /*c460*/  ISETP.GT.U32.AND P4, PT, R2.reuse, R11, PT ;  /* 0x0000000b0200720c */ /* 0x040fe20003f84070 */
[----:B------:R-:W-:Y:S02]  /*c470*/  IMAD.MOV R8, RZ, RZ, -R8 ;  /* 0x000000ffff087224 */ /* 0x000fe400078e0a08 */
[----:B------:R-:W-:Y:S02]  /*c480*/  IMAD.MOV R17, RZ, RZ, -R17 ;  /* 0x000000ffff117224 */ /* 0x000fe400078e0a11 */
[C---:B------:R-:W-:Y:S02]  /*c490*/  IMAD R16, R2.reuse, R8, R16 ;  /* 0x0000000802107224 */ /* 0x040fe400078e0210 */
[----:B------:R-:W-:Y:S01]  /*c4a0*/  @!P3 IMAD.MOV R18, RZ, RZ, -R18 ;  /* 0x000000ffff12b224 */ /* 0x000fe200078e0a12 */
[C---:B------:R-:W-:Y:S01]  /*c4b0*/  ISETP.GT.U32.AND P3, PT, R2.reuse, R0, PT ;  /* 0x000000000200720c */ /* 0x040fe20003f64070 */
[----:B------:R-:W-:Y:S02]  /*c4c0*/  IMAD R14, R2, R17, R14 ;  /* 0x00000011020e7224 */ /* 0x000fe400078e020e */
[--C-:B------:R-:W-:Y:S01]  /*c4d0*/  @!P6 IMAD.IADD R6, R6, 0x1, -R2.reuse ;  /* 0x000000010606e824 */ /* 0x100fe200078e0a02 */
[----:B------:R-:W-:Y:S01]  /*c4e0*/  ISETP.GE.AND P6, PT, R12, RZ, PT ;  /* 0x000000ff0c00720c */ /* 0x000fe20003fc6270 */
[----:B------:R-:W-:Y:S01]  /*c4f0*/  @!P4 IMAD.IADD R11, R11, 0x1, -R2 ;  /* 0x000000010b0bc824 */ /* 0x000fe200078e0a02 */
[C---:B------:R-:W-:Y:S01]  /*c500*/  ISETP.GT.U32.AND P4, PT, R2.reuse, R16, PT ;  /* 0x000000100200720c */ /* 0x040fe20003f84070 */
[----:B------:R-:W-:Y:S01]  /*c510*/  @!P0 IMAD.MOV R5, RZ, RZ, -R5 ;  /* 0x000000ffff058224 */ /* 0x000fe200078e0a05 */
[----:B------:R-:W-:Y:S01]  /*c520*/  ISETP.GT.U32.AND P0, PT, R2, R14, PT ;  /* 0x0000000e0200720c */ /* 0x000fe20003f04070 */
[----:B------:R-:W-:Y:S01]  /*c530*/  IMAD.HI.U32 R12, R3, R15, RZ ;  /* 0x0000000f030c7227 */ /* 0x000fe200078e00ff */
[----:B------:R-:W-:Y:S03]  /*c540*/  STL [R1+0x680], R18 ;  /* 0x0006801201007387 */ /* 0x000fe60000100800 */
[----:B------:R-:W-:Y:S01]  /*c550*/  IMAD.MOV R12, RZ, RZ, -R12 ;  /* 0x000000ffff0c7224 */ /* 0x000fe200078e0a0c */
[----:B------:R0:W-:Y:S01]  /*c560*/  STL [R1+0x6cc], R5 ;  /* 0x0006cc0501007387 */ /* 0x0001e20000100800 */
[----:B------:R-:W-:-:S02]  /*c570*/  VIADD R8, R28, 0x113 ;  /* 0x000001131c087836 */ /* 0x000fc40000000000 */
[----:B------:R-:W-:Y:S02]  /*c580*/  IMAD R15, R2, R12, R15 ;  /* 0x0000000c020f7224 */ /* 0x000fe400078e020f */
[--C-:B------:R-:W-:Y:S01]  /*c590*/  @!P3 IMAD.IADD R0, R0, 0x1, -R2.reuse ;  /* 0x000000010000b824 */ /* 0x100fe200078e0a02 */
[----:B------:R-:W-:Y:S01]  /*c5a0*/  ISETP.GE.AND P3, PT, R9, RZ, PT ;  /* 0x000000ff0900720c */ /* 0x000fe20003f66270 */
[--C-:B------:R-:W-:Y:S01]  /*c5b0*/  @!P4 IMAD.IADD R16, R16, 0x1, -R2.reuse ;  /* 0x000000011010c824 */ /* 0x100fe200078e0a02 */
[----:B------:R-:W-:Y:S01]  /*c5c0*/  IABS R10, R8 ;  /* 0x00000008000a7213 */ /* 0x000fe20000000000 */
[----:B------:R-:W-:Y:S01]  /*c5d0*/  @!P0 IMAD.IADD R14, R14, 0x1, -R2 ;  /* 0x000000010e0e8824 */ /* 0x000fe200078e0a02 */
[----:B------:R-:W-:Y:S01]  /*c5e0*/  ISETP.GE.AND P0, PT, R7, RZ, PT ;  /* 0x000000ff0700720c */ /* 0x000fe20003f06270 */
[----:B0-----:R-:W-:Y:S01]  /*c5f0*/  IMAD.MOV.U32 R5, RZ, RZ, R6 ;  /* 0x000000ffff057224 */ /* 0x001fe200078e0006 */
[----:B------:R-:W-:Y:S01]  /*c600*/  ISETP.GT.U32.AND P4, PT, R2, R16, PT ;  /* 0x000000100200720c */ /* 0x000fe20003f84070 */
[----:B------:R-:W-:-:S02]  /*c610*/  VIADD R6, R28, 0x112 ;  /* 0x000001121c067836 */ /* 0x000fc40000000000 */
[----:B------:R-:W-:Y:S01]  /*c620*/  @!P5 IMAD.MOV R5, RZ, RZ, -R5 ;  /* 0x000000ffff05d224 */ /* 0x000fe200078e0a05 */
[----:B------:R-:W-:Y:S01]  /*c630*/  ISETP.GT.U32.AND P5, PT, R2, R15, PT ;  /* 0x0000000f0200720c */ /* 0x000fe20003fa4070 */
[C---:B------:R-:W-:Y:S01]  /*c640*/  IMAD.HI.U32 R12, R3.reuse, R10, RZ ;  /* 0x0000000a030c7227 */ /* 0x040fe200078e00ff */
[----:B------:R-:W-:Y:S02]  /*c650*/  IABS R9, R6 ;  /* 0x0000000600097213 */ /* 0x000fe40000000000 */
[----:B------:R0:W-:Y:S01]  /*c660*/  STL [R1+0x6d4], R5 ;  /* 0x0006d40501007387 */ /* 0x0001e20000100800 */
[----:B------:R-:W-:Y:S02]  /*c670*/  IMAD.MOV R12, RZ, RZ, -R12 ;  /* 0x000000ffff0c7224 */ /* 0x000fe400078e0a0c */
[----:B------:R-:W-:-:S04]  /*c680*/  IMAD.HI.U32 R7, R3, R9, RZ ;  /* 0x0000000903077227 */ /* 0x000fc800078e00ff */
[----:B------:R-:W-:Y:S02]  /*c690*/  IMAD.MOV R7, RZ, RZ, -R7 ;  /* 0x000000ffff077224 */ /* 0x000fe400078e0a07 */
[----:B------:R-:W-:Y:S01]  /*c6a0*/  @!P5 IMAD.IADD R15, R15, 0x1, -R2 ;  /* 0x000000010f0fd824 */ /* 0x000fe200078e0a02 */
[C---:B------:R-:W-:Y:S01]  /*c6b0*/  ISETP.GT.U32.AND P5, PT, R2.reuse, R14, PT ;  /* 0x0000000e0200720c */ /* 0x040fe20003fa4070 */
[----:B0-----:R-:W-:Y:S02]  /*c6c0*/  IMAD.MOV.U32 R5, RZ, RZ, R0 ;  /* 0x000000ffff057224 */ /* 0x001fe400078e0000 */
[C---:B------:R-:W-:Y:S02]  /*c6d0*/  IMAD R9, R2.reuse, R7, R9 ;  /* 0x0000000702097224 */ /* 0x040fe400078e0209 */
[----:B------:R-:W-:Y:S01]  /*c6e0*/  @!P1 IMAD.MOV R5, RZ, RZ, -R5 ;  /* 0x000000ffff059224 */ /* 0x000fe200078e0a05 */
[C---:B------:R-:W-:Y:S01]  /*c6f0*/  ISETP.GT.U32.AND P1, PT, R2.reuse, R15, PT ;  /* 0x0000000f0200720c */ /* 0x040fe20003f24070 */
[----:B------:R-:W-:-:S02]  /*c700*/  IMAD R10, R2, R12, R10 ;  /* 0x0000000c020a7224 */ /* 0x000fc400078e020a */
[--C-:B------:R-:W-:Y:S01]  /*c710*/  @!P4 IMAD.IADD R16, R16, 0x1, -R2.reuse ;  /* 0x000000011010c824 */ /* 0x100fe200078e0a02 */
[----:B------:R0:W-:Y:S01]  /*c720*/  STL [R1+0x6d8], R5 ;  /* 0x0006d80501007387 */ /* 0x0001e20000100800 */
[----:B------:R-:W-:Y:S01]  /*c730*/  ISETP.GT.U32.AND P4, PT, R2, R9, PT ;  /* 0x000000090200720c */ /* 0x000fe20003f84070 */
[----:B------:R-:W-:Y:S02]  /*c740*/  VIADD R0, R28, 0x111 ;  /* 0x000001111c007836 */ /* 0x000fe40000000000 */
[--C-:B------:R-:W-:Y:S01]  /*c750*/  @!P5 IMAD.IADD R14, R14, 0x1, -R2.reuse ;  /* 0x000000010e0ed824 */ /* 0x100fe200078e0a02 */
[----:B------:R-:W-:Y:S01]  /*c760*/  ISETP.GE.AND P5, PT, R8, RZ, PT ;  /* 0x000000ff0800720c */ /* 0x000fe20003fa6270 */
[C---:B------:R-:W-:Y:S02]  /*c770*/  VIADD R13, R28.reuse, 0x110 ;  /* 0x000001101c0d7836 */ /* 0x040fe40000000000 */
[----:B------:R-:W-:Y:S02]  /*c780*/  VIADD R7, R28, 0x10f ;  /* 0x0000010f1c077836 */ /* 0x000fe40000000000 */
[----:B0-----:R-:W-:Y:S01]  /*c790*/  IMAD.MOV.U32 R5, RZ, RZ, R11 ;  /* 0x000000ffff057224 */ /* 0x001fe200078e000b */
[----:B------:R-:W-:Y:S01]  /*c7a0*/  IABS R11, R0 ;  /* 0x00000000000b7213 */ /* 0x000fe20000000000 */
[--C-:B------:R-:W-:Y:S01]  /*c7b0*/  @!P1 IMAD.IADD R15, R15, 0x1, -R2.reuse ;  /* 0x000000010f0f9824 */ /* 0x100fe200078e0a02 */
[----:B------:R-:W-:Y:S01]  /*c7c0*/  ISETP.GE.AND P1, PT, R6, RZ, PT ;  /* 0x000000ff0600720c */ /* 0x000fe20003f26270 */
[----:B------:R-:W-:Y:S01]  /*c7d0*/  @!P6 IMAD.MOV R5, RZ, RZ, -R5 ;  /* 0x000000ffff05e224 */ /* 0x000fe200078e0a05 */
[----:B------:R-:W-:Y:S01]  /*c7e0*/  ISETP.GT.U32.AND P6, PT, R2, R10, PT ;  /* 0x0000000a0200720c */ /* 0x000fe20003fc4070 */
[----:B------:R-:W-:Y:S01]  /*c7f0*/  @!P4 IMAD.IADD R9, R9, 0x1, -R2 ;  /* 0x000000010909c824 */ /* 0x000fe200078e0a02 */
[----:B------:R-:W-:Y:S01]  /*c800*/  IABS R6, R13 ;  /* 0x0000000d00067213 */ /* 0x000fe20000000000 */
[----:B------:R-:W-:Y:S01]  /*c810*/  IMAD.HI.U32 R8, R3, R11, RZ ;  /* 0x0000000b03087227 */ /* 0x000fe200078e00ff */
[----:B------:R0:W-:Y:S01]  /*c820*/  STL [R1+0x6d0], R5 ;  /* 0x0006d00501007387 */ /* 0x0001e20000100800 */
[----:B------:R-:W-:-:S02]  /*c830*/  IABS R12, R7 ;  /* 0x00000007000c7213 */ /* 0x000fc40000000000 */
[C---:B------:R-:W-:Y:S01]  /*c840*/  ISETP.GT.U32.AND P4, PT, R2.reuse, R9, PT ;  /* 0x000000090200720c */ /* 0x040fe20003f84070 */
[----:B------:R-:W-:Y:S02]  /*c850*/  IMAD.MOV R8, RZ, RZ, -R8 ;  /* 0x000000ffff087224 */ /* 0x000fe400078e0a08 */
[----:B------:R-:W-:Y:S02]  /*c860*/  IMAD.MOV.U32 R17, RZ, RZ, R15 ;  /* 0x000000ffff117224 */ /* 0x000fe400078e000f */
[----:B------:R-:W-:Y:S02]  /*c870*/  IMAD R11, R2, R8, R11 ;  /* 0x00000008020b7224 */ /* 0x000fe400078e020b */
[----:B------:R-:W-:Y:S01]  /*c880*/  @!P6 IMAD.IADD R10, R10, 0x1, -R2 ;  /* 0x000000010a0ae824 */ /* 0x000fe200078e0a02 */
[----:B------:R-:W-:Y:S01]  /*c890*/  ISETP.GE.AND P6, PT, R0, RZ, PT ;  /* 0x000000ff0000720c */ /* 0x000fe20003fc6270 */
[----:B0-----:R-:W-:Y:S02]  /*c8a0*/  IMAD.MOV.U32 R5, RZ, RZ, R14 ;  /* 0x000000ffff057224 */ /* 0x001fe400078e000e */
[----:B------:R-:W-:-:S04]  /*c8b0*/  IMAD.HI.U32 R14, R3, R6, RZ ;  /* 0x00000006030e7227 */ /* 0x000fc800078e00ff */
[----:B------:R-:W-:Y:S01]  /*c8c0*/  @!P2 IMAD.MOV R5, RZ, RZ, -R5 ;  /* 0x000000ffff05a224 */ /* 0x000fe200078e0a05 */
[----:B------:R-:W-:Y:S01]  /*c8d0*/  ISETP.GT.U32.AND P2, PT, R2, R10, PT ;  /* 0x0000000a0200720c */ /* 0x000fe20003f44070 */
[----:B------:R-:W-:-:S03]  /*c8e0*/  IMAD.HI.U32 R15, R3, R12, RZ ;  /* 0x0000000c030f7227 */ /* 0x000fc600078e00ff */
[----:B------:R0:W-:Y:S01]  /*c8f0*/  STL [R1+0x6c8], R5 ;  /* 0x0006c80501007387 */ /* 0x0001e20000100800 */
[----:B------:R-:W-:Y:S01]  /*c900*/  @!P3 IMAD.MOV R17, RZ, RZ, -R17 ;  /* 0x000000ffff11b224 */ /* 0x000fe200078e0a11 */
[C---:B------:R-:W-:Y:S01]  /*c910*/  ISETP.GT.U32.AND P3, PT, R2.reuse, R11, PT ;  /* 0x0000000b0200720c */ /* 0x040fe20003f64070 */
[----:B------:R-:W-:Y:S02]  /*c920*/  IMAD.MOV R14, RZ, RZ, -R14 ;  /* 0x000000ffff0e7224 */ /* 0x000fe400078e0a0e */
[----:B------:R-:W-:Y:S01]  /*c930*/  @!P4 IMAD.IADD R9, R9, 0x1, -R2 ;  /* 0x000000010909c824 */ /* 0x000fe200078e0a02 */
[----:B------:R-:W-:Y:S01]  /*c940*/  STL [R1+0x6a0], R17 ;  /* 0x0006a01101007387 */ /* 0x000fe20000100800 */
[----:B------:R-:W-:Y:S02]  /*c950*/  IMAD R6, R2, R14, R6 ;  /* 0x0000000e02067224 */ /* 0x000fe400078e0206 */
[----:B------:R-:W-:Y:S01]  /*c960*/  @!P2 IMAD.IADD R10, R10, 0x1, -R2 ;  /* 0x000000010a0aa824 */ /* 0x000fe200078e0a02 */
[----:B------:R-:W-:Y:S01]  /*c970*/  ISETP.GE.AND P2, PT, R7, RZ, PT ;  /* 0x000000ff0700720c */ /* 0x000fe20003f46270 */
[----:B0-----:R-:W-:Y:S01]  /*c980*/  IMAD.MOV.U32 R5, RZ, RZ, R16 ;  /* 0x000000ffff057224 */ /* 0x001fe200078e0010 */
[----:B------:R-:W-:Y:S01]  /*c990*/  ISETP.GT.U32.AND P4, PT, R2, R6, PT ;  /* 0x000000060200720c */ /* 0x000fe20003f84070 */
[----:B------:R-:W-:-:S02]  /*c9a0*/  VIADD R0, R28, 0x10e ;  /* 0x0000010e1c007836 */ /* 0x000fc40000000000 */
[----:B------:R-:W-:Y:S01]  /*c9b0*/  @!P0 IMAD.MOV R5, RZ, RZ, -R5 ;  /* 0x000000ffff058224 */ /* 0x000fe200078e0a05 */
[----:B------:R-:W-:Y:S01]  /*c9c0*/  ISETP.GE.AND P0, PT, R13, RZ, PT ;  /* 0x000000ff0d00720c */ /* 0x000fe20003f06270 */
[----:B------:R-:W-:Y:S01]  /*c9d0*/  IMAD.MOV R13, RZ, RZ, -R15 ;  /* 0x000000ffff0d7224 */ /* 0x000fe200078e0a0f */
[----:B------:R-:W-:Y:S01]  /*c9e0*/  IABS R8, R0 ;  /* 0x0000000000087213 */ /* 0x000fe20000000000 */
[----:B------:R-:W-:Y:S01]  /*c9f0*/  @!P3 IMAD.IADD R11, R11, 0x1, -R2 ;  /* 0x000000010b0bb824 */ /* 0x000fe200078e0a02 */
[----:B------:R0:W-:Y:S01]  /*ca00*/  STL [R1+0x688], R5 ;  /* 0x0006880501007387 */ /* 0x0001e20000100800 */
[C---:B------:R-:W-:Y:S02]  /*ca10*/  IMAD R7, R2.reuse, R13, R12 ;  /* 0x0000000d02077224 */ /* 0x040fe400078e020c */
[----:B------:R-:W-:Y:S01]  /*ca20*/  IMAD.HI.U32 R12, R3, R8, RZ ;  /* 0x00000008030c7227 */ /* 0x000fe200078e00ff */
[----:B------:R-:W-:-:S03]  /*ca30*/  ISETP.GT.U32.AND P3, PT, R2, R11, PT ;  /* 0x0000000b0200720c */ /* 0x000fc60003f64070 */
[----:B------:R-:W-:Y:S02]  /*ca40*/  IMAD.MOV.U32 R16, RZ, RZ, R10 ;  /* 0x000000ffff107224 */ /* 0x000fe400078e000a */
[----:B------:R-:W-:Y:S02]  /*ca50*/  IMAD.MOV R12, RZ, RZ, -R12 ;  /* 0x000000ffff0c7224 */ /* 0x000fe400078e0a0c */
[----:B0-----:R-:W-:Y:S02]  /*ca60*/  IMAD.MOV.U32 R5, RZ, RZ, R9 ;  /* 0x000000ffff057224 */ /* 0x001fe400078e0009 */
[----:B------:R-:W-:Y:S02]  /*ca70*/  @!P4 IMAD.IADD R6, R6, 0x1, -R2 ;  /* 0x000000010606c824 */ /* 0x000fe400078e0a02 */
[----:B------:R-:W-:Y:S01]  /*ca80*/  @!P1 IMAD.MOV R5, RZ, RZ, -R5 ;  /* 0x000000ffff059224 */ /* 0x000fe200078e0a05 */
[----:B------:R-:W-:Y:S01]  /*ca90*/  ISETP.GT.U32.AND P1, PT, R2, R7, PT ;  /* 0x000000070200720c */ /* 0x000fe20003f24070 */
[----:B------:R-:W-:Y:S01]  /*caa0*/  @!P5 IMAD.MOV R16, RZ, RZ, -R16 ;  /* 0x000000ffff10d224 */ /* 0x000fe200078e0a10 */
[----:B------:R-:W-:Y:S01]  /*cab0*/  ISETP.GE.AND P5, PT, R0, RZ, PT ;  /* 0x000000ff0000720c */ /* 0x000fe20003fa6270 */
[C---:B------:R-:W-:Y:S01]  /*cac0*/  IMAD R0, R2.reuse, R12, R8 ;  /* 0x0000000c02007224 */ /* 0x040fe200078e0208 */
[----:B------:R-:W-:Y:S01]  /*cad0*/  ISETP.GT.U32.AND P4, PT, R2, R6, PT ;  /* 0x000000060200720c */ /* 0x000fe20003f84070 */
[----:B------:R-:W-:Y:S01]  /*cae0*/  VIADD R10, R28, 0x10d ;  /* 0x0000010d1c0a7836 */ /* 0x000fe20000000000 */
[----:B------:R-:W-:Y:S01]  /*caf0*/  STL [R1+0x694], R16 ;  /* 0x0006941001007387 */ /* 0x000fe20000100800 */
[----:B------:R-:W-:Y:S01]  /*cb00*/  @!P3 IMAD.IADD R11, R11, 0x1, -R2 ;  /* 0x000000010b0bb824 */ /* 0x000fe200078e0a02 */
[----:B------:R-:W-:Y:S01]  /*cb10*/  ISETP.GT.U32.AND P3, PT, R2, R0, PT ;  /* 0x000000000200720c */ /* 0x000fe20003f64070 */
[C---:B------:R-:W-:Y:S01]  /*cb20*/  VIADD R13, R28.reuse, 0x10c ;  /* 0x0000010c1c0d7836 */ /* 0x040fe20000000000 */
[----:B------:R-:W-:Y:S01]  /*cb30*/  IABS R12, R10 ;  /* 0x0000000a000c7213 */ /* 0x000fe20000000000 */
[----:B------:R0:W-:Y:S01]  /*cb40*/  STL [R1+0x69c], R5 ;  /* 0x00069c0501007387 */ /* 0x0001e20000100800 */
[----:B------:R-:W-:-:S02]  /*cb50*/  VIADD R9, R28, 0x10b ;  /* 0x0000010b1c097836 */ /* 0x000fc40000000000 */
[--C-:B------:R-:W-:Y:S01]  /*cb60*/  @!P1 IMAD.IADD R7, R7, 0x1, -R2.reuse ;  /* 0x0000000107079824 */ /* 0x100fe200078e0a02 */
[----:B------:R-:W-:Y:S01]  /*cb70*/  IABS R22, R13 ;  /* 0x0000000d00167213 */ /* 0x000fe20000000000 */
[----:B------:R-:W-:Y:S01]  /*cb80*/  IMAD.HI.U32 R14, R3, R12, RZ ;  /* 0x0000000c030e7227 */ /* 0x000fe200078e00ff */
[----:B------:R-:W-:Y:S02]  /*cb90*/  IABS R8, R9 ;  /* 0x0000000900087213 */ /* 0x000fe40000000000 */
[----:B------:R-:W-:Y:S01]  /*cba0*/  ISETP.GT.U32.AND P1, PT, R2, R7, PT ;  /* 0x000000070200720c */ /* 0x000fe20003f24070 */
[----:B------:R-:W-:Y:S01]  /*cbb0*/  @!P4 IMAD.IADD R6, R6, 0x1, -R2 ;  /* 0x000000010606c824 */ /* 0x000fe200078e0a02 */
[----:B------:R-:W-:Y:S01]  /*cbc0*/  ISETP.GE.AND P4, PT, R13, RZ, PT ;  /* 0x000000ff0d00720c */ /* 0x000fe20003f86270 */
[----:B0-----:R-:W-:Y:S02]  /*cbd0*/  IMAD.MOV.U32 R5, RZ, RZ, R11 ;  /* 0x000000ffff057224 */ /* 0x001fe400078e000b */
[----:B------:R-:W-:Y:S01]  /*cbe0*/  IMAD.MOV R13, RZ, RZ, -R14 ;  /* 0x000000ffff0d7224 */ /* 0x000fe200078e0a0e */
[----:B------:R-:W-:Y:S01]  /*cbf0*/  IABS R14, R21 ;  /* 0x00000015000e7213 */ /* 0x000fe20000000000 */
[----:B------:R-:W-:Y:S01]  /*cc00*/  @!P6 IMAD.MOV R5, RZ, RZ, -R5 ;  /* 0x000000ffff05e224 */ /* 0x000fe200078e0a05 */
[----:B------:R-:W-:Y:S01]  /*cc10*/  ISETP.GE.AND P6, PT, R10, RZ, PT ;  /* 0x000000ff0a00720c */ /* 0x000fe20003fc6270 */
[----:B------:R-:W-:-:S02]  /*cc20*/  @!P3 IMAD.IADD R0, R0, 0x1, -R2 ;  /* 0x000000010000b824 */ /* 0x000fc400078e0a02 */
[----:B------:R-:W-:Y:S01]  /*cc30*/  IMAD.HI.U32 R11, R3, R22, RZ ;  /* 0x00000016030b7227 */ /* 0x000fe200078e00ff */
[----:B------:R0:W-:Y:S02]  /*cc40*/  STL [R1+0x698], R5 ;  /* 0x0006980501007387 */ /* 0x0001e40000100800 */
[C---:B------:R-:W-:Y:S01]  /*cc50*/  ISETP.GT.U32.AND P3, PT, R2.reuse, R0, PT ;  /* 0x000000000200720c */ /* 0x040fe20003f64070 */
[----:B------:R-:W-:Y:S01]  /*cc60*/  @!P1 IMAD.IADD R7, R7, 0x1, -R2 ;  /* 0x0000000107079824 */ /* 0x000fe200078e0a02 */
[----:B------:R-:W-:Y:S01]  /*cc70*/  ISETP.GE.AND P1, PT, R9, RZ, PT ;  /* 0x000000ff0900720c */ /* 0x000fe20003f26270 */
[----:B------:R-:W-:Y:S01]  /*cc80*/  IMAD R9, R2, R13, R12 ;  /* 0x0000000d02097224 */ /* 0x000fe200078e020c */
[----:B------:R-:W-:Y:S01]  /*cc90*/  STL [R1+0x187c], R6 ;  /* 0x00187c0601007387 */ /* 0x000fe20000100800 */
[----:B------:R-:W-:Y:S02]  /*cca0*/  IMAD.MOV R11, RZ, RZ, -R11 ;  /* 0x000000ffff0b7224 */ /* 0x000fe400078e0a0b */
[----:B------:R-:W-:-:S04]  /*ccb0*/  IMAD.HI.U32 R10, R3, R8, RZ ;  /* 0x00000008030a7227 */ /* 0x000fc800078e00ff */
[----:B0-----:R-:W-:Y:S02]  /*ccc0*/  IMAD.MOV.U32 R5, RZ, RZ, R7 ;  /* 0x000000ffff057224 */ /* 0x001fe400078e0007 */
[----:B------:R-:W-:Y:S02]  /*ccd0*/  @!P3 IMAD.IADD R0, R0, 0x1, -R2 ;  /* 0x000000010000b824 */ /* 0x000fe400078e0a02 */
[----:B------:R-:W-:Y:S01]  /*cce0*/  @!P2 IMAD.MOV R5, RZ, RZ, -R5 ;  /* 0x000000ffff05a224 */ /* 0x000fe200078e0a05 */
[C---:B------:R-:W-:Y:S01]  /*ccf0*/  ISETP.GT.U32.AND P2, PT, R2.reuse, R9, PT ;  /* 0x000000090200720c */ /* 0x040fe20003f44070 */
[----:B------:R-:W-:Y:S02]  /*cd00*/  IMAD R22, R2, R11, R22 ;  /* 0x0000000b02167224 */ /* 0x000fe400078e0216 */
[----:B------:R-:W-:Y:S01]  /*cd10*/  IMAD.MOV R10, RZ, RZ, -R10 ;  /* 0x000000ffff0a7224 */ /* 0x000fe200078e0a0a */
[----:B------:R0:W-:Y:S01]  /*cd20*/  STL [R1+0x690], R5 ;  /* 0x0006900501007387 */ /* 0x0001e20000100800 */
[----:B------:R-:W-:-:S02]  /*cd30*/  VIADD R7, R28, 0x10a ;  /* 0x0000010a1c077836 */ /* 0x000fc40000000000 */
[----:B------:R-:W-:Y:S02]  /*cd40*/  IMAD R8, R2, R10, R8 ;  /* 0x0000000a02087224 */ /* 0x000fe400078e0208 */
[C---:B------:R-:W-:Y:S01]  /*cd50*/  VIADD R20, R28.reuse, 0x107 ;  /* 0x000001071c147836 */ /* 0x040fe20000000000 */
[----:B------:R-:W-:Y:S01]  /*cd60*/  ISETP.GE.AND P3, PT, R7, RZ, PT ;  /* 0x000000ff0700720c */ /* 0x000fe20003f66270 */
[----:B------:R-:W-:Y:S01]  /*cd70*/  VIADD R17, R28, 0x108 ;  /* 0x000001081c117836 */ /* 0x000fe20000000000 */
[----:B------:R-:W-:Y:S01]  /*cd80*/  IABS R7, R7 ;  /* 0x0000000700077213 */ /* 0x000fe20000000000 */
        /* <DEDUP_REMOVED lines=8> */
[----:B------:R-:W-:Y:S02]  /*ce10*/  VIADD R13, R28, 0x106 ;  /* 0x000001061c0d7836 */ /* 0x000fe40000000000 */
[----:B------:R-:W-:Y:S01]  /*ce20*/  IMAD.MOV R0, RZ, RZ, -R0 ;  /* 0x000000ffff007224 */ /* 0x000fe200078e0a00 */
[----:B------:R0:W-:Y:S01]  /*ce30*/  STL [R1+0x68c], R5 ;  /* 0x00068c0501007387 */ /* 0x0001e20000100800 */
[----:B------:R-:W-:Y:S01]  /*ce40*/  IMAD.HI.U32 R16, R3, R14, RZ ;  /* 0x0000000e03107227 */ /* 0x000fe200078e00ff */
[----:B------:R-:W-:-:S03]  /*ce50*/  IABS R19, R13 ;  /* 0x0000000d00137213 */ /* 0x000fc60000000000 */
[--C-:B------:R-:W-:Y:S01]  /*ce60*/  @!P2 IMAD.IADD R9, R9, 0x1, -R2.reuse ;  /* 0x000000010909a824 */ /* 0x100fe200078e0a02 */
[C---:B------:R-:W-:Y:S01]  /*ce70*/  ISETP.GT.U32.AND P2, PT, R2.reuse, R8, PT ;  /* 0x000000080200720c */ /* 0x040fe20003f44070 */
[----:B------:R-:W-:Y:S02]  /*ce80*/  IMAD R7, R2, R0, R7 ;  /* 0x0000000002077224 */ /* 0x000fe400078e0207 */
[----:B------:R-:W-:Y:S02]  /*ce90*/  @!P5 IMAD.IADD R22, R22, 0x1, -R2 ;  /* 0x000000011616d824 */ /* 0x000fe400078e0a02 */
[----:B------:R-:W-:-:S03]  /*cea0*/  IMAD.HI.U32 R10, R3, R12, RZ ;  /* 0x0000000c030a7227 */ /* 0x000fc600078e00ff */
[----:B------:R-:W-:Y:S01]  /*ceb0*/  ISETP.GT.U32.AND P5, PT, R2, R22, PT ;  /* 0x000000160200720c */ /* 0x000fe20003fa4070 */
[----:B------:R-:W-:-:S04]  /*cec0*/  IMAD.HI.U32 R15, R3, R11, RZ ;  /* 0x0000000b030f7227 */ /* 0x000fc800078e00ff */
[----:B------:R-:W-:Y:S02]  /*ced0*/  @!P2 IMAD.IADD R8, R8, 0x1, -R2 ;  /* 0x000000010808a824 */ /* 0x000fe400078e0a02 */
[----:B------:R-:W-:-:S03]  /*cee0*/  IMAD.HI.U32 R0, R3, R19, RZ ;  /* 0x0000001303007227 */ /* 0x000fc600078e00ff */
[----:B------:R-:W-:Y:S01]  /*cef0*/  ISETP.GT.U32.AND P2, PT, R2, R8, PT ;  /* 0x000000080200720c */ /* 0x000fe20003f44070 */
[----:B------:R-:W-:Y:S02]  /*cf00*/  IMAD.MOV R16, RZ, RZ, -R16 ;  /* 0x000000ffff107224 */ /* 0x000fe400078e0a10 */
[----:B------:R-:W-:Y:S01]  /*cf10*/  @!P5 IMAD.IADD R22, R22, 0x1, -R2 ;  /* 0x000000011616d824 */ /* 0x000fe200078e0a02 */
[C---:B------:R-:W-:Y:S01]  /*cf20*/  ISETP.GT.U32.AND P5, PT, R2.reuse, R7, PT ;  /* 0x000000070200720c */ /* 0x040fe20003fa4070 */
[----:B------:R-:W-:Y:S02]  /*cf30*/  IMAD.MOV R10, RZ, RZ, -R10 ;  /* 0x000000ffff0a7224 */ /* 0x000fe400078e0a0a */
[----:B------:R-:W-:Y:S02]  /*cf40*/  IMAD.MOV R15, RZ, RZ, -R15 ;  /* 0x000000ffff0f7224 */ /* 0x000fe400078e0a0f */
[----:B------:R-:W-:Y:S02]  /*cf50*/  IMAD R14, R2, R16, R14 ;  /* 0x00000010020e7224 */ /* 0x000fe400078e020e */
[----:B------:R-:W-:-:S02]  /*cf60*/  IMAD.MOV R0, RZ, RZ, -R0 ;  /* 0x000000ffff007224 */ /* 0x000fc400078e0a00 */
[----:B------:R-:W-:Y:S02]  /*cf70*/  IMAD.MOV.U32 R6, RZ, RZ, R9 ;  /* 0x000000ffff067224 */ /* 0x000fe400078e0009 */
[C---:B------:R-:W-:Y:S02]  /*cf80*/  IMAD R12, R2.reuse, R10, R12 ;  /* 0x0000000a020c7224 */ /* 0x040fe400078e020c */
[C---:B------:R-:W-:Y:S02]  /*cf90*/  IMAD R11, R2.reuse, R15, R11 ;  /* 0x0000000f020b7224 */ /* 0x040fe400078e020b */
[----:B0-----:R-:W-:Y:S02]  /*cfa0*/  IMAD.MOV.U32 R5, RZ, RZ, R22 ;  /* 0x000000ffff057224 */ /* 0x001fe400078e0016 */
[C---:B------:R-:W-:Y:S02]  /*cfb0*/  IMAD R19, R2.reuse, R0, R19 ;  /* 0x0000000002137224 */ /* 0x040fe400078e0213 */
[----:B------:R-:W-:Y:S01]  /*cfc0*/  @!P6 IMAD.MOV R6, RZ, RZ, -R6 ;  /* 0x000000ffff06e224 */ /* 0x000fe200078e0a06 */
[----:B------:R-:W-:Y:S01]  /*cfd0*/  ISETP.GT.U32.AND P6, PT, R2, R14, PT ;  /* 0x0000000e0200720c */ /* 0x000fe20003fc4070 */
[--C-:B------:R-:W-:Y:S01]  /*cfe0*/  @!P2 IMAD.IADD R8, R8, 0x1, -R2.reuse ;  /* 0x000000010808a824 */ /* 0x100fe200078e0a02 */
[C---:B------:R-:W-:Y:S01]  /*cff0*/  ISETP.GT.U32.AND P2, PT, R2.reuse, R12, PT ;  /* 0x0000000c0200720c */ /* 0x040fe20003f44070 */
[----:B------:R-:W-:Y:S01]  /*d000*/  @!P4 IMAD.MOV R5, RZ, RZ, -R5 ;  /* 0x000000ffff05c224 */ /* 0x000fe200078e0a05 */
[C---:B------:R-:W-:Y:S01]  /*d010*/  ISETP.GT.U32.AND P4, PT, R2.reuse, R11, PT ;  /* 0x0000000b0200720c */ /* 0x040fe20003f84070 */
[----:B------:R-:W-:Y:S01]  /*d020*/  @!P5 IMAD.IADD R7, R7, 0x1, -R2 ;  /* 0x000000010707d824 */ /* 0x000fe200078e0a02 */
[----:B------:R-:W-:Y:S01]  /*d030*/  ISETP.GT.U32.AND P5, PT, R2, R19, PT ;  /* 0x000000130200720c */ /* 0x000fe20003fa4070 */
[C---:B------:R-:W-:Y:S01]  /*d040*/  VIADD R16, R28.reuse, 0x103 ;  /* 0x000001031c107836 */ /* 0x040fe20000000000 */
[----:B------:R-:W-:Y:S01]  /*d050*/  STL [R1+0x668], R6 ;  /* 0x0006680601007387 */ /* 0x000fe20000100800 */
[----:B------:R-:W-:-:S02]  /*d060*/  VIADD R15, R28, 0x105 ;  /* 0x000001051c0f7836 */ /* 0x000fc40000000000 */
[----:B------:R-:W-:Y:S01]  /*d070*/  VIADD R18, R28, 0x104 ;  /* 0x000001041c127836 */ /* 0x000fe20000000000 */
[----:B------:R-:W-:Y:S01]  /*d080*/  IABS R23, R16 ;  /* 0x0000001000177213 */ /* 0x000fe20000000000 */
[--C-:B------:R-:W-:Y:S01]  /*d090*/  @!P6 IMAD.IADD R14, R14, 0x1, -R2.reuse ;  /* 0x000000010e0ee824 */ /* 0x100fe200078e0a02 */
[----:B------:R-:W-:Y:S01]  /*d0a0*/  IABS R0, R15 ;  /* 0x0000000f00007213 */ /* 0x000fe20000000000 */
[--C-:B------:R-:W-:Y:S01]  /*d0b0*/  @!P2 IMAD.IADD R12, R12, 0x1, -R2.reuse ;  /* 0x000000010c0ca824 */ /* 0x100fe200078e0a02 */
[----:B------:R-:W-:Y:S01]  /*d0c0*/  IABS R10, R18 ;  /* 0x00000012000a7213 */ /* 0x000fe20000000000 */
[----:B------:R-:W-:Y:S01]  /*d0d0*/  IMAD.MOV.U32 R9, RZ, RZ, R23 ;  /* 0x000000ffff097224 */ /* 0x000fe200078e0017 */
[----:B------:R0:W-:Y:S01]  /*d0e0*/  STL [R1+0x664], R5 ;  /* 0x0006640501007387 */ /* 0x0001e20000100800 */
[C---:B------:R-:W-:Y:S01]  /*d0f0*/  ISETP.GT.U32.AND P6, PT, R2.reuse, R7, PT ;  /* 0x000000070200720c */ /* 0x040fe20003fc4070 */
[----:B------:R-:W-:Y:S01]  /*d100*/  @!P4 IMAD.IADD R11, R11, 0x1, -R2 ;  /* 0x000000010b0bc824 */ /* 0x000fe200078e0a02 */
[----:B------:R-:W-:Y:S01]  /*d110*/  ISETP.GT.U32.AND P4, PT, R2, R14, PT ;  /* 0x0000000e0200720c */ /* 0x000fe20003f84070 */
[----:B------:R-:W-:-:S03]  /*d120*/  IMAD.HI.U32 R23, R3, R0, RZ ;  /* 0x0000000003177227 */ /* 0x000fc600078e00ff */
[C---:B------:R-:W-:Y:S01]  /*d130*/  ISETP.GT.U32.AND P2, PT, R2.reuse, R11, PT ;  /* 0x0000000b0200720c */ /* 0x040fe20003f44070 */
[----:B------:R-:W-:Y:S01]  /*d140*/  @!P5 IMAD.IADD R19, R19, 0x1, -R2 ;  /* 0x000000011313d824 */ /* 0x000fe200078e0a02 */
[----:B------:R-:W-:Y:S01]  /*d150*/  ISETP.GT.U32.AND P5, PT, R2, R12, PT ;  /* 0x0000000c0200720c */ /* 0x000fe20003fa4070 */
[----:B0-----:R-:W-:Y:S02]  /*d160*/  IMAD.MOV.U32 R5, RZ, RZ, R8 ;  /* 0x000000ffff057224 */ /* 0x001fe400078e0008 */
[----:B------:R-:W-:-:S04]  /*d170*/  IMAD.HI.U32 R24, R3, R10, RZ ;  /* 0x0000000a03187227 */ /* 0x000fc800078e00ff */
[----:B------:R-:W-:Y:S02]  /*d180*/  IMAD.MOV R23, RZ, RZ, -R23 ;  /* 0x000000ffff177224 */ /* 0x000fe400078e0a17 */
[----:B------:R-:W-:-:S04]  /*d190*/  IMAD.HI.U32 R22, R3, R9, RZ ;  /* 0x0000000903167227 */ /* 0x000fc800078e00ff */
[----:B------:R-:W-:Y:S01]  /*d1a0*/  @!P1 IMAD.MOV R5, RZ, RZ, -R5 ;  /* 0x000000ffff059224 */ /* 0x000fe200078e0a05 */
[C---:B------:R-:W-:Y:S01]  /*d1b0*/  ISETP.GT.U32.AND P1, PT, R2.reuse, R19, PT ;  /* 0x000000130200720c */ /* 0x040fe20003f24070 */
[----:B------:R-:W-:Y:S02]  /*d1c0*/  IMAD.MOV R24, RZ, RZ, -R24 ;  /* 0x000000ffff187224 */ /* 0x000fe400078e0a18 */
[C---:B------:R-:W-:Y:S01]  /*d1d0*/  IMAD R0, R2.reuse, R23, R0 ;  /* 0x0000001702007224 */ /* 0x040fe200078e0200 */
[----:B------:R0:W-:Y:S01]  /*d1e0*/  STL [R1+0x660], R5 ;  /* 0x0006600501007387 */ /* 0x0001e20000100800 */
[----:B------:R-:W-:Y:S02]  /*d1f0*/  IMAD.MOV R22, RZ, RZ, -R22 ;  /* 0x000000ffff167224 */ /* 0x000fe400078e0a16 */
[C---:B------:R-:W-:Y:S02]  /*d200*/  IMAD R10, R2.reuse, R24, R10 ;  /* 0x00000018020a7224 */ /* 0x040fe400078e020a */
[----:B------:R-:W-:-:S02]  /*d210*/  IMAD R9, R2, R22, R9 ;  /* 0x0000001602097224 */ /* 0x000fc400078e0209 */
[--C-:B------:R-:W-:Y:S01]  /*d220*/  @!P6 IMAD.IADD R7, R7, 0x1, -R2.reuse ;  /* 0x000000010707e824 */ /* 0x100fe200078e0a02 */
[----:B------:R-:W-:Y:S01]  /*d230*/  ISETP.GT.U32.AND P6, PT, R2, R0, PT ;  /* 0x000000000200720c */ /* 0x000fe20003fc4070 */
[--C-:B------:R-:W-:Y:S01]  /*d240*/  @!P4 IMAD.IADD R14, R14, 0x1, -R2.reuse ;  /* 0x000000010e0ec824 */ /* 0x100fe200078e0a02 */
[----:B------:R-:W-:Y:S01]  /*d250*/  ISETP.GT.U32.AND P4, PT, R2, R10, PT ;  /* 0x0000000a0200720c */ /* 0x000fe20003f84070 */
[--C-:B------:R-:W-:Y:S01]  /*d260*/  @!P5 IMAD.IADD R12, R12, 0x1, -R2.reuse ;  /* 0x000000010c0cd824 */ /* 0x100fe200078e0a02 */
[----:B------:R-:W-:Y:S01]  /*d270*/  ISETP.GT.U32.AND P5, PT, R2, R9, PT ;  /* 0x000000090200720c */ /* 0x000fe20003fa4070 */
[--C-:B------:R-:W-:Y:S01]  /*d280*/  @!P2 IMAD.IADD R11, R11, 0x1, -R2.reuse ;  /* 0x000000010b0ba824 */ /* 0x100fe200078e0a02 */
[----:B------:R-:W-:Y:S01]  /*d290*/  ISETP.GE.AND P2, PT, R21, RZ, PT ;  /* 0x000000ff1500720c */ /* 0x000fe20003f46270 */
[----:B------:R-:W-:Y:S01]  /*d2a0*/  @!P1 IMAD.IADD R19, R19, 0x1, -R2 ;  /* 0x0000000113139824 */ /* 0x000fe200078e0a02 */
[----:B------:R-:W-:Y:S01]  /*d2b0*/  ISETP.GE.AND P1, PT, R17, RZ, PT ;  /* 0x000000ff1100720c */ /* 0x000fe20003f26270 */
[----:B------:R-:W-:-:S02]  /*d2c0*/  IMAD.MOV.U32 R25, RZ, RZ, R7 ;  /* 0x000000ffff197224 */ /* 0x000fc400078e0007 */
[----:B------:R-:W-:Y:S02]  /*d2d0*/  VIADD R23, R28, 0x102 ;  /* 0x000001021c177836 */ /* 0x000fe40000000000 */
[----:B------:R-:W-:Y:S01]  /*d2e0*/  @!P6 IMAD.IADD R0, R0, 0x1, -R2 ;  /* 0x000000010000e824 */ /* 0x000fe200078e0a02 */
[----:B------:R-:W-:Y:S01]  /*d2f0*/  ISETP.GE.AND P6, PT, R20, RZ, PT ;  /* 0x000000ff1400720c */ /* 0x000fe20003fc6270 */
[----:B------:R-:W-:Y:S01]  /*d300*/  IMAD.MOV.U32 R6, RZ, RZ, R14 ;  /* 0x000000ffff067224 */ /* 0x000fe200078e000e */
[----:B------:R-:W-:Y:S01]  /*d310*/  IABS R8, R23 ;  /* 0x0000001700087213 */ /* 0x000fe20000000000 */
[--C-:B------:R-:W-:Y:S01]  /*d320*/  @!P4 IMAD.IADD R10, R10, 0x1, -R2.reuse ;  /* 0x000000010a0ac824 */ /* 0x100fe200078e0a02 */
[----:B------:R-:W-:Y:S01]  /*d330*/  ISETP.GE.AND P4, PT, R13, RZ, PT ;  /* 0x000000ff0d00720c */ /* 0x000fe20003f86270 */
[----:B0-----:R-:W-:Y:S02]  /*d340*/  IMAD.MOV.U32 R5, RZ, RZ, R11 ;  /* 0x000000ffff057224 */ /* 0x001fe400078e000b */
[----:B------:R-:W-:Y:S01]  /*d350*/  @!P5 IMAD.IADD R9, R9, 0x1, -R2 ;  /* 0x000000010909d824 */ /* 0x000fe200078e0a02 */
[----:B------:R-:W-:Y:S01]  /*d360*/  ISETP.GT.U32.AND P5, PT, R2, R0, PT ;  /* 0x000000000200720c */ /* 0x000fe20003fa4070 */
[----:B------:R-:W-:-:S02]  /*d370*/  @!P3 IMAD.MOV R25, RZ, RZ, -R25 ;  /* 0x000000ffff19b224 */ /* 0x000fc400078e0a19 */
[----:B------:R-:W-:Y:S01]  /*d380*/  @!P2 IMAD.MOV R6, RZ, RZ, -R6 ;  /* 0x000000ffff06a224 */ /* 0x000fe200078e0a06 */
[----:B------:R-:W-:Y:S01]  /*d390*/  ISETP.GT.U32.AND P3, PT, R2, R9, PT ;  /* 0x000000090200720c */ /* 0x000fe20003f64070 */
[----:B------:R-:W-:Y:S01]  /*d3a0*/  @!P1 IMAD.MOV R5, RZ, RZ, -R5 ;  /* 0x000000ffff059224 */ /* 0x000fe200078e0a05 */
[----:B------:R-:W-:Y:S01]  /*d3b0*/  STL [R1+0x65c], R25 ;  /* 0x00065c1901007387 */ /* 0x000fe20000100800 */
[----:B------:R-:W-:Y:S01]  /*d3c0*/  IMAD.HI.U32 R21, R3, R8, RZ ;  /* 0x0000000803157227 */ /* 0x000fe200078e00ff */
[----:B------:R-:W-:Y:S02]  /*d3d0*/  ISETP.GE.AND P1, PT, R15, RZ, PT ;  /* 0x000000ff0f00720c */ /* 0x000fe40003f26270 */
[----:B------:R0:W-:Y:S01]  /*d3e0*/  STL [R1+0x658], R6 ;  /* 0x0006580601007387 */ /* 0x0001e20000100800 */
        /* <DEDUP_REMOVED lines=8> */
[----:B------:R-:W-:Y:S01]  /*d470*/  @!P3 IMAD.IADD R9, R9, 0x1, -R2 ;  /* 0x000000010909b824 */ /* 0x000fe200078e0a02 */
[----:B------:R-:W-:Y:S01]  /*d480*/  ISETP.GE.AND P3, PT, R17, RZ, PT ;  /* 0x000000ff1100720c */ /* 0x000fe20003f66270 */
[----:B0-----:R-:W-:-:S02]  /*d490*/  IMAD.MOV.U32 R6, RZ, RZ, R12 ;  /* 0x000000ffff067224 */ /* 0x001fc400078e000c */
[----:B------:R-:W-:-:S04]  /*d4a0*/  IMAD.HI.U32 R7, R3, R20, RZ ;  /* 0x0000001403077227 */ /* 0x000fc800078e00ff */
[----:B-1----:R-:W-:Y:S02]  /*d4b0*/  IMAD.MOV.U32 R5, RZ, RZ, R19 ;  /* 0x000000ffff057224 */ /* 0x002fe400078e0013 */
[----:B------:R-:W-:Y:S01]  /*d4c0*/  @!P6 IMAD.MOV R6, RZ, RZ, -R6 ;  /* 0x000000ffff06e224 */ /* 0x000fe200078e0a06 */
[----:B------:R-:W-:Y:S01]  /*d4d0*/  ISETP.GT.U32.AND P6, PT, R2, R8, PT ;  /* 0x000000080200720c */ /* 0x000fe20003fc4070 */
[----:B------:R-:W-:Y:S01]  /*d4e0*/  @!P4 IMAD.MOV R5, RZ, RZ, -R5 ;  /* 0x000000ffff05c224 */ /* 0x000fe200078e0a05 */
[----:B------:R-:W-:Y:S01]  /*d4f0*/  ISETP.GE.AND P4, PT, R18, RZ, PT ;  /* 0x000000ff1200720c */ /* 0x000fe20003f86270 */
[----:B------:R-:W-:Y:S01]  /*d500*/  IMAD.MOV R7, RZ, RZ, -R7 ;  /* 0x000000ffff077224 */ /* 0x000fe200078e0a07 */
[----:B------:R0:W-:Y:S01]  /*d510*/  STL [R1+0x638], R6 ;  /* 0x0006380601007387 */ /* 0x0001e20000100800 */
[----:B------:R-:W-:Y:S01]  /*d520*/  @!P2 IMAD.IADD R10, R10, 0x1, -R2 ;  /* 0x000000010a0aa824 */ /* 0x000fe200078e0a02 */
[----:B------:R-:W-:Y:S01]  /*d530*/  ISETP.GE.AND P2, PT, R23, RZ, PT ;  /* 0x000000ff1700720c */ /* 0x000fe20003f46270 */
[----:B------:R-:W-:Y:S01]  /*d540*/  IMAD R12, R2, R7, R20 ;  /* 0x00000007020c7224 */ /* 0x000fe200078e0214 */
[----:B------:R1:W-:Y:S01]  /*d550*/  STL [R1+0x634], R5 ;  /* 0x0006340501007387 */ /* 0x0003e20000100800 */
[----:B------:R-:W-:-:S02]  /*d560*/  VIADD R7, R28, 0x100 ;  /* 0x000001001c077836 */ /* 0x000fc40000000000 */
[----:B------:R-:W-:Y:S02]  /*d570*/  VIADD R20, R28, 0xff ;  /* 0x000000ff1c147836 */ /* 0x000fe40000000000 */
[----:B------:R-:W-:Y:S02]  /*d580*/  @!P6 IMAD.IADD R8, R8, 0x1, -R2 ;  /* 0x000000010808e824 */ /* 0x000fe400078e0a02 */
[----:B0-----:R-:W-:Y:S02]  /*d590*/  IMAD.MOV.U32 R6, RZ, RZ, R10 ;  /* 0x000000ffff067224 */ /* 0x001fe400078e000a */
[----:B------:R-:W-:Y:S01]  /*d5a0*/  VIADD R15, R28, 0xfe ;  /* 0x000000fe1c0f7836 */ /* 0x000fe20000000000 */
[----:B------:R-:W-:Y:S01]  /*d5b0*/  ISETP.GT.U32.AND P6, PT, R2, R8, PT ;  /* 0x000000080200720c */ /* 0x000fe20003fc4070 */
[----:B-1----:R-:W-:Y:S01]  /*d5c0*/  IMAD.MOV.U32 R5, RZ, RZ, R0 ;  /* 0x000000ffff057224 */ /* 0x002fe200078e0000 */
[----:B------:R-:W-:Y:S01]  /*d5d0*/  IABS R0, R7 ;  /* 0x0000000700007213 */ /* 0x000fe20000000000 */
[----:B------:R-:W-:Y:S01]  /*d5e0*/  @!P4 IMAD.MOV R6, RZ, RZ, -R6 ;  /* 0x000000ffff06c224 */ /* 0x000fe200078e0a06 */
[----:B------:R-:W-:Y:S01]  /*d5f0*/  ISETP.GE.AND P4, PT, R20, RZ, PT ;  /* 0x000000ff1400720c */ /* 0x000fe20003f86270 */
[----:B------:R-:W-:Y:S01]  /*d600*/  @!P1 IMAD.MOV R5, RZ, RZ, -R5 ;  /* 0x000000ffff059224 */ /* 0x000fe200078e0a05 */
[----:B------:R-:W-:Y:S01]  /*d610*/  IABS R20, R20 ;  /* 0x0000001400147213 */ /* 0x000fe20000000000 */
[----:B------:R-:W-:Y:S01]  /*d620*/  IMAD.MOV.U32 R10, RZ, RZ, R0 ;  /* 0x000000ffff0a7224 */ /* 0x000fe200078e0000 */
[----:B------:R-:W-:Y:S01]  /*d630*/  ISETP.GE.AND P1, PT, R7, RZ, PT ;  /* 0x000000ff0700720c */ /* 0x000fe20003f26270 */
[----:B------:R-:W-:Y:S01]  /*d640*/  VIADD R19, R28, 0xfc ;  /* 0x000000fc1c137836 */ /* 0x000fe20000000000 */
[----:B------:R0:W-:Y:S01]  /*d650*/  STL [R1+0x62c], R5 ;  /* 0x00062c0501007387 */ /* 0x0001e20000100800 */
[----:B------:R-:W-:-:S03]  /*d660*/  IMAD.HI.U32 R11, R3, R20, RZ ;  /* 0x00000014030b7227 */ /* 0x000fc600078e00ff */
[----:B------:R-:W-:Y:S01]  /*d670*/  STL [R1+0x628], R6 ;  /* 0x0006280601007387 */ /* 0x000fe20000100800 */
[----:B------:R-:W-:Y:S01]  /*d680*/  @!P6 IMAD.IADD R8, R8, 0x1, -R2 ;  /* 0x000000010808e824 */ /* 0x000fe200078e0a02 */
[----:B------:R-:W-:Y:S01]  /*d690*/  ISETP.GE.AND P6, PT, R15, RZ, PT ;  /* 0x000000ff0f00720c */ /* 0x000fe20003fc6270 */
[----:B------:R-:W-:Y:S01]  /*d6a0*/  IMAD.MOV R11, RZ, RZ, -R11 ;  /* 0x000000ffff0b7224 */ /* 0x000fe200078e0a0b */
[----:B------:R-:W-:Y:S01]  /*d6b0*/  IABS R15, R15 ;  /* 0x0000000f000f7213 */ /* 0x000fe20000000000 */
[----:B------:R-:W-:Y:S01]  /*d6c0*/  VIADD R21, R28, 0xfd ;  /* 0x000000fd1c157836 */ /* 0x000fe20000000000 */
[----:B------:R-:W-:Y:S01]  /*d6d0*/  IABS R0, R19 ;  /* 0x0000001300007213 */ /* 0x000fe20000000000 */
[----:B0-----:R-:W-:Y:S02]  /*d6e0*/  IMAD.MOV.U32 R5, RZ, RZ, R9 ;  /* 0x000000ffff057224 */ /* 0x001fe400078e0009 */
[----:B------:R-:W-:Y:S01]  /*d6f0*/  IMAD.HI.U32 R9, R3, R10, RZ ;  /* 0x0000000a03097227 */ /* 0x000fe200078e00ff */
[----:B------:R-:W-:-:S03]  /*d700*/  IABS R7, R21 ;  /* 0x0000001500077213 */ /* 0x000fc60000000000 */
[----:B------:R-:W-:Y:S01]  /*d710*/  @!P5 IMAD.MOV R5, RZ, RZ, -R5 ;  /* 0x000000ffff05d224 */ /* 0x000fe200078e0a05 */
[C---:B------:R-:W-:Y:S01]  /*d720*/  ISETP.GT.U32.AND P5, PT, R2.reuse, R12, PT ;  /* 0x0000000c0200720c */ /* 0x040fe20003fa4070 */
[----:B------:R-:W-:Y:S02]  /*d730*/  IMAD.MOV R9, RZ, RZ, -R9 ;  /* 0x000000ffff097224 */ /* 0x000fe400078e0a09 */
[C---:B------:R-:W-:Y:S01]  /*d740*/  IMAD R20, R2.reuse, R11, R20 ;  /* 0x0000000b02147224 */ /* 0x040fe200078e0214 */
[----:B------:R0:W-:Y:S01]  /*d750*/  STL [R1+0x624], R5 ;  /* 0x0006240501007387 */ /* 0x0001e20000100800 */
[----:B------:R-:W-:Y:S02]  /*d760*/  IMAD R9, R2, R9, R10 ;  /* 0x0000000902097224 */ /* 0x000fe400078e020a */
[----:B------:R-:W-:-:S04]  /*d770*/  IMAD.HI.U32 R13, R3, R15, RZ ;  /* 0x0000000f030d7227 */ /* 0x000fc800078e00ff */
[----:B------:R-:W-:Y:S02]  /*d780*/  IMAD.MOV R13, RZ, RZ, -R13 ;  /* 0x000000ffff0d7224 */ /* 0x000fe400078e0a0d */
[----:B------:R-:W-:Y:S02]  /*d790*/  @!P5 IMAD.IADD R12, R12, 0x1, -R2 ;  /* 0x000000010c0cd824 */ /* 0x000fe400078e0a02 */
[----:B0-----:R-:W-:Y:S02]  /*d7a0*/  IMAD.MOV.U32 R5, RZ, RZ, R8 ;  /* 0x000000ffff057224 */ /* 0x001fe400078e0008 */
[C---:B------:R-:W-:Y:S01]  /*d7b0*/  IMAD R15, R2.reuse, R13, R15 ;  /* 0x0000000d020f7224 */ /* 0x040fe200078e020f */
[C---:B------:R-:W-:Y:S01]  /*d7c0*/  ISETP.GT.U32.AND P5, PT, R2.reuse, R12, PT ;  /* 0x0000000c0200720c */ /* 0x040fe20003fa4070 */
[----:B------:R-:W-:Y:S01]  /*d7d0*/  @!P2 IMAD.MOV R5, RZ, RZ, -R5 ;  /* 0x000000ffff05a224 */ /* 0x000fe200078e0a05 */
[----:B------:R-:W-:Y:S01]  /*d7e0*/  ISETP.GT.U32.AND P2, PT, R2, R9, PT ;  /* 0x000000090200720c */ /* 0x000fe20003f44070 */
[----:B------:R-:W-:-:S03]  /*d7f0*/  IMAD.HI.U32 R14, R3, R0, RZ ;  /* 0x00000000030e7227 */ /* 0x000fc600078e00ff */
[----:B------:R0:W-:Y:S01]  /*d800*/  STL [R1+0x620], R5 ;  /* 0x0006200501007387 */ /* 0x0001e20000100800 */
[----:B------:R-:W-:Y:S02]  /*d810*/  IMAD.MOV R8, RZ, RZ, -R14 ;  /* 0x000000ffff087224 */ /* 0x000fe400078e0a0e */
[----:B------:R-:W-:-:S04]  /*d820*/  IMAD.HI.U32 R10, R3, R7, RZ ;  /* 0x00000007030a7227 */ /* 0x000fc800078e00ff */
[--C-:B------:R-:W-:Y:S01]  /*d830*/  @!P5 IMAD.IADD R12, R12, 0x1, -R2.reuse ;  /* 0x000000010c0cd824 */ /* 0x100fe200078e0a02 */
[C---:B------:R-:W-:Y:S01]  /*d840*/  ISETP.GT.U32.AND P5, PT, R2.reuse, R20, PT ;  /* 0x000000140200720c */ /* 0x040fe20003fa4070 */
[----:B------:R-:W-:Y:S01]  /*d850*/  @!P2 IMAD.IADD R9, R9, 0x1, -R2 ;  /* 0x000000010909a824 */ /* 0x000fe200078e0a02 */
[C---:B------:R-:W-:Y:S01]  /*d860*/  ISETP.GT.U32.AND P2, PT, R2.reuse, R15, PT ;  /* 0x0000000f0200720c */ /* 0x040fe20003f44070 */
[----:B0-----:R-:W-:Y:S02]  /*d870*/  IMAD.MOV.U32 R5, RZ, RZ, R12 ;  /* 0x000000ffff057224 */ /* 0x001fe400078e000c */
[----:B------:R-:W-:Y:S02]  /*d880*/  IMAD R0, R2, R8, R0 ;  /* 0x0000000802007224 */ /* 0x000fe400078e0200 */
[----:B------:R-:W-:Y:S02]  /*d890*/  @!P3 IMAD.MOV R5, RZ, RZ, -R5 ;  /* 0x000000ffff05b224 */ /* 0x000fe400078e0a05 */
[----:B------:R-:W-:-:S02]  /*d8a0*/  VIADD R8, R28, 0xfb ;  /* 0x000000fb1c087836 */ /* 0x000fc40000000000 */
[----:B------:R-:W-:Y:S01]  /*d8b0*/  IMAD.MOV R10, RZ, RZ, -R10 ;  /* 0x000000ffff0a7224 */ /* 0x000fe200078e0a0a */
[----:B------:R0:W-:Y:S01]  /*d8c0*/  STL [R1+0x61c], R5 ;  /* 0x00061c0501007387 */ /* 0x0001e20000100800 */
[--C-:B------:R-:W-:Y:S01]  /*d8d0*/  @!P5 IMAD.IADD R20, R20, 0x1, -R2.reuse ;  /* 0x000000011414d824 */ /* 0x100fe200078e0a02 */
[----:B------:R-:W-:Y:S01]  /*d8e0*/  ISETP.GT.U32.AND P5, PT, R2, R9, PT ;  /* 0x000000090200720c */ /* 0x000fe20003fa4070 */
[----:B------:R-:W-:Y:S01]  /*d8f0*/  @!P2 IMAD.IADD R15, R15, 0x1, -R2 ;  /* 0x000000010f0fa824 */ /* 0x000fe200078e0a02 */
[----:B------:R-:W-:Y:S01]  /*d900*/  IABS R16, R8 ;  /* 0x0000000800107213 */ /* 0x000fe20000000000 */
[----:B------:R-:W-:Y:S01]  /*d910*/  VIADD R13, R28, 0xfa ;  /* 0x000000fa1c0d7836 */ /* 0x000fe20000000000 */
[C---:B------:R-:W-:Y:S01]  /*d920*/  ISETP.GT.U32.AND P3, PT, R2.reuse, R20, PT ;  /* 0x000000140200720c */ /* 0x040fe20003f64070 */
[C---:B------:R-:W-:Y:S01]  /*d930*/  IMAD R7, R2.reuse, R10, R7 ;  /* 0x0000000a02077224 */ /* 0x040fe200078e0207 */
[----:B------:R-:W-:Y:S01]  /*d940*/  ISETP.GT.U32.AND P2, PT, R2, R15, PT ;  /* 0x0000000f0200720c */ /* 0x000fe20003f44070 */
[----:B------:R-:W-:Y:S01]  /*d950*/  IMAD.HI.U32 R24, R3, R16, RZ ;  /* 0x0000001003187227 */ /* 0x000fe200078e00ff */
[----:B------:R-:W-:-:S03]  /*d960*/  IABS R14, R13 ;  /* 0x0000000d000e7213 */ /* 0x000fc60000000000 */
[----:B------:R-:W-:Y:S02]  /*d970*/  IMAD.MOV R24, RZ, RZ, -R24 ;  /* 0x000000ffff187224 */ /* 0x000fe400078e0a18 */
[----:B------:R-:W-:Y:S01]  /*d980*/  @!P5 IMAD.IADD R9, R9, 0x1, -R2 ;  /* 0x000000010909d824 */ /* 0x000fe200078e0a02 */
[----:B------:R-:W-:Y:S01]  /*d990*/  ISETP.GT.U32.AND P5, PT, R2, R7, PT ;  /* 0x000000070200720c */ /* 0x000fe20003fa4070 */
[----:B------:R-:W-:-:S04]  /*d9a0*/  IMAD.HI.U32 R22, R3, R14, RZ ;  /* 0x0000000e03167227 */ /* 0x000fc800078e00ff */
[----:B------:R-:W-:Y:S01]  /*d9b0*/  @!P3 IMAD.IADD R20, R20, 0x1, -R2 ;  /* 0x000000011414b824 */ /* 0x000fe200078e0a02 */
[C---:B------:R-:W-:Y:S01]  /*d9c0*/  ISETP.GT.U32.AND P3, PT, R2.reuse, R0, PT ;  /* 0x000000000200720c */ /* 0x040fe20003f64070 */
[----:B0-----:R-:W-:Y:S02]  /*d9d0*/  IMAD.MOV.U32 R5, RZ, RZ, R9 ;  /* 0x000000ffff057224 */ /* 0x001fe400078e0009 */
[----:B------:R-:W-:Y:S02]  /*d9e0*/  IMAD R16, R2, R24, R16 ;  /* 0x0000001802107224 */ /* 0x000fe400078e0210 */
[----:B------:R-:W-:Y:S02]  /*d9f0*/  VIADD R18, R28, 0xf9 ;  /* 0x000000f91c127836 */ /* 0x000fe40000000000 */
[----:B------:R-:W-:Y:S02]  /*da00*/  IMAD.MOV R22, RZ, RZ, -R22 ;  /* 0x000000ffff167224 */ /* 0x000fe400078e0a16 */
[----:B------:R-:W-:Y:S01]  /*da10*/  @!P1 IMAD.MOV R5, RZ, RZ, -R5 ;  /* 0x000000ffff059224 */ /* 0x000fe200078e0a05 */
[----:B------:R-:W-:Y:S01]  /*da20*/  IABS R23, R18 ;  /* 0x0000001200177213 */ /* 0x000fe20000000000 */
[----:B------:R-:W-:Y:S01]  /*da30*/  @!P2 IMAD.IADD R15, R15, 0x1, -R2 ;  /* 0x000000010f0fa824 */ /* 0x000fe200078e0a02 */
[C---:B------:R-:W-:Y:S01]  /*da40*/  ISETP.GT.U32.AND P2, PT, R2.reuse, R16, PT ;  /* 0x000000100200720c */ /* 0x040fe20003f44070 */
[----:B------:R-:W-:Y:S01]  /*da50*/  IMAD R14, R2, R22, R14 ;  /* 0x00000016020e7224 */ /* 0x000fe200078e020e */
[----:B------:R0:W-:Y:S01]  /*da60*/  STL [R1+0x618], R5 ;  /* 0x0006180501007387 */ /* 0x0001e20000100800 */
[----:B------:R-:W-:-:S02]  /*da70*/  @!P5 IMAD.IADD R7, R7, 0x1, -R2 ;  /* 0x000000010707d824 */ /* 0x000fc400078e0a02 */
[----:B------:R-:W-:Y:S01]  /*da80*/  @!P3 IMAD.IADD R0, R0, 0x1, -R2 ;  /* 0x000000010000b824 */ /* 0x000fe200078e0a02 */
[C---:B------:R-:W-:Y:S01]  /*da90*/  ISETP.GT.U32.AND P5, PT, R2.reuse, R14, PT ;  /* 0x0000000e0200720c */ /* 0x040fe20003fa4070 */
[----:B------:R-:W-:Y:S01]  /*daa0*/  IMAD.HI.U32 R22, R3, R23, RZ ;  /* 0x0000001703167227 */ /* 0x000fe200078e00ff */
[----:B------:R-:W-:Y:S02]  /*dab0*/  ISETP.GE.AND P3, PT, R21, RZ, PT ;  /* 0x000000ff1500720c */ /* 0x000fe40003f66270 */
[----:B------:R-:W-:Y:S01]  /*dac0*/  ISETP.GT.U32.AND P1, PT, R2, R0, PT ;  /* 0x000000000200720c */ /* 0x000fe20003f24070 */
[----:B------:R-:W-:Y:S02]  /*dad0*/  VIADD R17, R28, 0xf8 ;  /* 0x000000f81c117836 */ /* 0x000fe40000000000 */
[----:B0-----:R-:W-:Y:S02]  /*dae0*/  IMAD.MOV.U32 R5, RZ, RZ, R20 ;  /* 0x000000ffff057224 */ /* 0x001fe400078e0014 */
[----:B------:R-:W-:Y:S01]  /*daf0*/  IMAD.MOV R22, RZ, RZ, -R22 ;  /* 0x000000ffff167224 */ /* 0x000fe200078e0a16 */
[----:B------:R-:W-:Y:S01]  /*db00*/  IABS R10, R17 ;  /* 0x00000011000a7213 */ /* 0x000fe20000000000 */
[----:B------:R-:W-:-:S02]  /*db10*/  @!P4 IMAD.MOV R5, RZ, RZ, -R5 ;  /* 0x000000ffff05c224 */ /* 0x000fc400078e0a05 */
[----:B------:R-:W-:Y:S01]  /*db20*/  @!P2 IMAD.IADD R16, R16, 0x1, -R2 ;  /* 0x000000011010a824 */ /* 0x000fe200078e0a02 */
[C---:B------:R-:W-:Y:S01]  /*db30*/  ISETP.GT.U32.AND P2, PT, R2.reuse, R7, PT ;  /* 0x000000070200720c */ /* 0x040fe20003f44070 */
[----:B------:R-:W-:Y:S01]  /*db40*/  IMAD R22, R2, R22, R23 ;  /* 0x0000001602167224 */ /* 0x000fe200078e0217 */
[----:B------:R0:W-:Y:S01]  /*db50*/  STL [R1+0x610], R5 ;  /* 0x0006100501007387 */ /* 0x0001e20000100800 */
[----:B------:R-:W-:Y:S02]  /*db60*/  VIADD R11, R28, 0xf7 ;  /* 0x000000f71c0b7836 */ /* 0x000fe40000000000 */
[----:B------:R-:W-:-:S03]  /*db70*/  IMAD.HI.U32 R25, R3, R10, RZ ;  /* 0x0000000a03197227 */ /* 0x000fc600078e00ff */
[----:B------:R-:W-:Y:S01]  /*db80*/  IABS R12, R11 ;  /* 0x0000000b000c7213 */ /* 0x000fe20000000000 */
[--C-:B------:R-:W-:Y:S01]  /*db90*/  @!P5 IMAD.IADD R14, R14, 0x1, -R2.reuse ;  /* 0x000000010e0ed824 */ /* 0x100fe200078e0a02 */
[C---:B------:R-:W-:Y:S01]  /*dba0*/  ISETP.GT.U32.AND P5, PT, R2.reuse, R16, PT ;  /* 0x000000100200720c */ /* 0x040fe20003fa4070 */
[----:B------:R-:W-:Y:S02]  /*dbb0*/  IMAD.MOV R25, RZ, RZ, -R25 ;  /* 0x000000ffff197224 */ /* 0x000fe400078e0a19 */
[----:B0-----:R-:W-:Y:S01]  /*dbc0*/  IMAD.MOV.U32 R5, RZ, RZ, R15 ;  /* 0x000000ffff057224 */ /* 0x001fe200078e000f */
[----:B------:R-:W-:Y:S01]  /*dbd0*/  ISETP.GT.U32.AND P4, PT, R2, R14, PT ;  /* 0x0000000e0200720c */ /* 0x000fe20003f84070 */
[----:B------:R-:W-:Y:S01]  /*dbe0*/  @!P1 IMAD.IADD R0, R0, 0x1, -R2 ;  /* 0x0000000100009824 */ /* 0x000fe200078e0a02 */
[----:B------:R-:W-:Y:S01]  /*dbf0*/  ISETP.GE.AND P1, PT, R19, RZ, PT ;  /* 0x000000ff1300720c */ /* 0x000fe20003f26270 */
[----:B------:R-:W-:Y:S01]  /*dc00*/  @!P6 IMAD.MOV R5, RZ, RZ, -R5 ;  /* 0x000000ffff05e224 */ /* 0x000fe200078e0a05 */
[----:B------:R-:W-:Y:S01]  /*dc10*/  ISETP.GT.U32.AND P6, PT, R2, R22, PT ;  /* 0x000000160200720c */ /* 0x000fe20003fc4070 */
[----:B------:R-:W-:-:S02]  /*dc20*/  VIADD R9, R28, 0xf6 ;  /* 0x000000f61c097836 */ /* 0x000fc40000000000 */
[----:B------:R-:W-:Y:S01]  /*dc30*/  IMAD R10, R2, R25, R10 ;  /* 0x00000019020a7224 */ /* 0x000fe200078e020a */
[----:B------:R0:W-:Y:S01]  /*dc40*/  STL [R1+0x60c], R5 ;  /* 0x00060c0501007387 */ /* 0x0001e20000100800 */
[----:B------:R-:W-:Y:S01]  /*dc50*/  IMAD.HI.U32 R24, R3, R12, RZ ;  /* 0x0000000c03187227 */ /* 0x000fe200078e00ff */
[----:B------:R-:W-:-:S03]  /*dc60*/  IABS R20, R9 ;  /* 0x0000000900147213 */ /* 0x000fc60000000000 */
[----:B------:R-:W-:Y:S01]  /*dc70*/  @!P2 IMAD.IADD R7, R7, 0x1, -R2 ;  /* 0x000000010707a824 */ /* 0x000fe200078e0a02 */
[----:B------:R-:W-:Y:S01]  /*dc80*/  ISETP.GT.U32.AND P2, PT, R2, R10, PT ;  /* 0x0000000a0200720c */ /* 0x000fe20003f44070 */
[----:B------:R-:W-:Y:S02]  /*dc90*/  IMAD.MOV R24, RZ, RZ, -R24 ;  /* 0x000000ffff187224 */ /* 0x000fe400078e0a18 */
[----:B------:R-:W-:Y:S02]  /*dca0*/  IMAD.MOV.U32 R6, RZ, RZ, R7 ;  /* 0x000000ffff067224 */ /* 0x000fe400078e0007 */
[----:B------:R-:W-:Y:S01]  /*dcb0*/  @!P6 IMAD.IADD R22, R22, 0x1, -R2 ;  /* 0x000000011616e824 */ /* 0x000fe200078e0a02 */
[----:B------:R-:W-:Y:S01]  /*dcc0*/  ISETP.GE.AND P6, PT, R13, RZ, PT ;  /* 0x000000ff0d00720c */ /* 0x000fe20003fc6270 */
[----:B0-----:R-:W-:Y:S02]  /*dcd0*/  IMAD.MOV.U32 R5, RZ, RZ, R0 ;  /* 0x000000ffff057224 */ /* 0x001fe400078e0000 */
[----:B------:R-:W-:-:S04]  /*dce0*/  IMAD.HI.U32 R19, R3, R20, RZ ;  /* 0x0000001403137227 */ /* 0x000fc800078e00ff */
[C---:B------:R-:W-:Y:S02]  /*dcf0*/  IMAD R12, R2.reuse, R24, R12 ;  /* 0x00000018020c7224 */ /* 0x040fe400078e020c */
[----:B------:R-:W-:Y:S01]  /*dd00*/  @!P3 IMAD.MOV R6, RZ, RZ, -R6 ;  /* 0x000000ffff06b224 */ /* 0x000fe200078e0a06 */
[----:B------:R-:W-:Y:S01]  /*dd10*/  ISETP.GT.U32.AND P3, PT, R2, R22, PT ;  /* 0x000000160200720c */ /* 0x000fe20003f64070 */
[--C-:B------:R-:W-:Y:S01]  /*dd20*/  @!P4 IMAD.IADD R14, R14, 0x1, -R2.reuse ;  /* 0x000000010e0ec824 */ /* 0x100fe200078e0a02 */
[----:B------:R-:W-:Y:S01]  /*dd30*/  ISETP.GE.AND P4, PT, R8, RZ, PT ;  /* 0x000000ff0800720c */ /* 0x000fe20003f86270 */
[----:B------:R-:W-:Y:S01]  /*dd40*/  @!P1 IMAD.MOV R5, RZ, RZ, -R5 ;  /* 0x000000ffff059224 */ /* 0x000fe200078e0a05 */
[----:B------:R-:W-:Y:S01]  /*dd50*/  STL [R1+0x608], R6 ;  /* 0x0006080601007387 */ /* 0x000fe20000100800 */
[----:B------:R-:W-:Y:S02]  /*dd60*/  IMAD.MOV R19, RZ, RZ, -R19 ;  /* 0x000000ffff137224 */ /* 0x000fe400078e0a13 */
[----:B------:R-:W-:Y:S01]  /*dd70*/  @!P5 IMAD.IADD R16, R16, 0x1, -R2 ;  /* 0x000000011010d824 */ /* 0x000fe200078e0a02 */
[----:B------:R-:W-:Y:S01]  /*dd80*/  ISETP.GT.U32.AND P5, PT, R2, R12, PT ;  /* 0x0000000c0200720c */ /* 0x000fe20003fa4070 */
[----:B------:R-:W-:Y:S01]  /*dd90*/  VIADD R15, R28, 0xf5 ;  /* 0x000000f51c0f7836 */ /* 0x000fe20000000000 */
[----:B------:R0:W-:Y:S01]  /*dda0*/  STL [R1+0x604], R5 ;  /* 0x0006040501007387 */ /* 0x0001e20000100800 */
[----:B------:R-:W-:-:S02]  /*ddb0*/  IMAD R19, R2, R19, R20 ;  /* 0x0000001302137224 */ /* 0x000fc400078e0214 */
[----:B------:R-:W-:Y:S01]  /*ddc0*/  @!P2 IMAD.IADD R10, R10, 0x1, -R2 ;  /* 0x000000010a0aa824 */ /* 0x000fe200078e0a02 */
[----:B------:R-:W-:Y:S01]  /*ddd0*/  IABS R21, R15 ;  /* 0x0000000f00157213 */ /* 0x000fe20000000000 */
[----:B------:R-:W-:Y:S01]  /*dde0*/  IMAD.MOV.U32 R0, RZ, RZ, R16 ;  /* 0x000000ffff007224 */ /* 0x000fe200078e0010 */
[----:B------:R-:W-:Y:S01]  /*ddf0*/  ISETP.GE.AND P2, PT, R18, RZ, PT ;  /* 0x000000ff1200720c */ /* 0x000fe20003f46270 */
[----:B------:R-:W-:Y:S01]  /*de00*/  @!P3 IMAD.IADD R22, R22, 0x1, -R2 ;  /* 0x000000011616b824 */ /* 0x000fe200078e0a02 */
[----:B------:R-:W-:Y:S01]  /*de10*/  ISETP.GT.U32.AND P1, PT, R2, R10, PT ;  /* 0x0000000a0200720c */ /* 0x000fe20003f24070 */
[----:B------:R-:W-:Y:S01]  /*de20*/  IMAD.HI.U32 R8, R3, R21, RZ ;  /* 0x0000001503087227 */ /* 0x000fe200078e00ff */
[----:B------:R-:W-:-:S03]  /*de30*/  ISETP.GE.AND P3, PT, R11, RZ, PT ;  /* 0x000000ff0b00720c */ /* 0x000fc60003f66270 */
[----:B0-----:R-:W-:Y:S02]  /*de40*/  IMAD.MOV.U32 R5, RZ, RZ, R14 ;  /* 0x000000ffff057224 */ /* 0x001fe400078e000e */
[----:B------:R-:W-:Y:S01]  /*de50*/  @!P4 IMAD.MOV R0, RZ, RZ, -R0 ;  /* 0x000000ffff00c224 */ /* 0x000fe200078e0a00 */
[----:B------:R-:W-:Y:S01]  /*de60*/  ISETP.GE.AND P4, PT, R17, RZ, PT ;  /* 0x000000ff1100720c */ /* 0x000fe20003f86270 */
[----:B------:R-:W-:Y:S01]  /*de70*/  @!P6 IMAD.MOV R5, RZ, RZ, -R5 ;  /* 0x000000ffff05e224 */ /* 0x000fe200078e0a05 */
[----:B------:R-:W-:Y:S01]  /*de80*/  ISETP.GT.U32.AND P6, PT, R2, R19, PT ;  /* 0x000000130200720c */ /* 0x000fe20003fc4070 */
[----:B------:R-:W-:Y:S01]  /*de90*/  @!P5 IMAD.IADD R12, R12, 0x1, -R2 ;  /* 0x000000010c0cd824 */ /* 0x000fe200078e0a02 */
[----:B------:R0:W-:Y:S01]  /*dea0*/  STL [R1+0x600], R0 ;  /* 0x0006000001007387 */ /* 0x0001e20000100800 */
[----:B------:R-:W-:Y:S02]  /*deb0*/  IMAD.MOV R8, RZ, RZ, -R8 ;  /* 0x000000ffff087224 */ /* 0x000fe400078e0a08 */
[----:B------:R-:W-:Y:S01]  /*dec0*/  @!P1 IMAD.IADD R10, R10, 0x1, -R2 ;  /* 0x000000010a0a9824 */ /* 0x000fe200078e0a02 */
[C---:B------:R-:W-:Y:S01]  /*ded0*/  ISETP.GT.U32.AND P5, PT, R2.reuse, R12, PT ;  /* 0x0000000c0200720c */ /* 0x040fe20003fa4070 */
[----:B------:R-:W-:Y:S01]  /*dee0*/  IMAD R21, R2, R8, R21 ;  /* 0x0000000802157224 */ /* 0x000fe200078e0215 */
[----:B------:R1:W-:Y:S01]  /*def0*/  STL [R1+0x5f8], R5 ;  /* 0x0005f80501007387 */ /* 0x0003e20000100800 */
[----:B------:R-:W-:-:S02]  /*df00*/  VIADD R7, R28, 0xf3 ;  /* 0x000000f31c077836 */ /* 0x000fc40000000000 */
[----:B------:R-:W-:Y:S01]  /*df10*/  VIADD R13, R28, 0xef ;  /* 0x000000ef1c0d7836 */ /* 0x000fe20000000000 */
[----:B------:R-:W-:Y:S01]  /*df20*/  ISETP.GT.U32.AND P1, PT, R2, R21, PT ;  /* 0x000000150200720c */ /* 0x000fe20003f24070 */
[----:B0-----:R-:W-:Y:S02]  /*df30*/  VIADD R0, R28, 0xf4 ;  /* 0x000000f41c007836 */ /* 0x001fe40000000000 */
[----:B------:R-:W-:-:S03]  /*df40*/  @!P6 IMAD.IADD R19, R19, 0x1, -R2 ;  /* 0x000000011313e824 */ /* 0x000fc600078e0a02 */
[----:B------:R-:W-:Y:S01]  /*df50*/  IABS R18, R0 ;  /* 0x0000000000127213 */ /* 0x000fe20000000000 */
[----:B-1----:R-:W-:Y:S01]  /*df60*/  IMAD.MOV.U32 R5, RZ, RZ, R22 ;  /* 0x000000ffff057224 */ /* 0x002fe200078e0016 */
[----:B------:R-:W-:Y:S01]  /*df70*/  ISETP.GT.U32.AND P6, PT, R2, R19, PT ;  /* 0x000000130200720c */ /* 0x000fe20003fc4070 */
[----:B------:R-:W-:Y:S01]  /*df80*/  @!P5 IMAD.IADD R12, R12, 0x1, -R2 ;  /* 0x000000010c0cd824 */ /* 0x000fe200078e0a02 */
[----:B------:R-:W-:Y:S01]  /*df90*/  ISETP.GE.AND P5, PT, R9, RZ, PT ;  /* 0x000000ff0900720c */ /* 0x000fe20003fa6270 */
[----:B------:R-:W-:Y:S01]  /*dfa0*/  IMAD.HI.U32 R8, R3, R18, RZ ;  /* 0x0000001203087227 */ /* 0x000fe200078e00ff */
[----:B------:R-:W-:-:S03]  /*dfb0*/  IABS R9, R7 ;  /* 0x0000000700097213 */ /* 0x000fc60000000000 */
[----:B------:R-:W-:Y:S01]  /*dfc0*/  @!P2 IMAD.MOV R5, RZ, RZ, -R5 ;  /* 0x000000ffff05a224 */ /* 0x000fe200078e0a05 */
[----:B------:R-:W-:Y:S01]  /*dfd0*/  ISETP.GE.AND P2, PT, R15, RZ, PT ;  /* 0x000000ff0f00720c */ /* 0x000fe20003f46270 */
[----:B------:R-:W-:Y:S02]  /*dfe0*/  IMAD.MOV R8, RZ, RZ, -R8 ;  /* 0x000000ffff087224 */ /* 0x000fe400078e0a08 */
[----:B------:R-:W-:Y:S01]  /*dff0*/  @!P1 IMAD.IADD R21, R21, 0x1, -R2 ;  /* 0x0000000115159824 */ /* 0x000fe200078e0a02 */
[----:B------:R0:W-:Y:S01]  /*e000*/  STL [R1+0x5f4], R5 ;  /* 0x0005f40501007387 */ /* 0x0001e20000100800 */
[C---:B------:R-:W-:Y:S02]  /*e010*/  IMAD R18, R2.reuse, R8, R18 ;  /* 0x0000000802127224 */ /* 0x040fe400078e0212 */
[----:B------:R-:W-:Y:S01]  /*e020*/  IMAD.MOV.U32 R15, RZ, RZ, R9 ;  /* 0x000000ffff0f7224 */ /* 0x000fe200078e0009 */
[C---:B------:R-:W-:Y:S01]  /*e030*/  ISETP.GT.U32.AND P1, PT, R2.reuse, R21, PT ;  /* 0x000000150200720c */ /* 0x040fe20003f24070 */
[----:B------:R-:W-:Y:S01]  /*e040*/  @!P6 IMAD.IADD R19, R19, 0x1, -R2 ;  /* 0x000000011313e824 */ /* 0x000fe200078e0a02 */
[----:B------:R-:W-:Y:S01]  /*e050*/  ISETP.GT.U32.AND P6, PT, R2, R18, PT ;  /* 0x000000120200720c */ /* 0x000fe20003fc4070 */
[----:B------:R-:W-:-:S02]  /*e060*/  VIADD R8, R28, 0xf2 ;  /* 0x000000f21c087836 */ /* 0x000fc40000000000 */
[----:B0-----:R-:W-:-:S03]  /*e070*/  IMAD.MOV.U32 R5, RZ, RZ, R10 ;  /* 0x000000ffff057224 */ /* 0x001fc600078e000a */
[----:B------:R-:W-:Y:S01]  /*e080*/  IABS R17, R8 ;  /* 0x0000000800117213 */ /* 0x000fe20000000000 */
[----:B------:R-:W-:Y:S01]  /*e090*/  @!P4 IMAD.MOV R5, RZ, RZ, -R5 ;  /* 0x000000ffff05c224 */ /* 0x000fe200078e0a05 */
[----:B------:R-:W-:Y:S01]  /*e0a0*/  ISETP.GE.AND P4, PT, R0, RZ, PT ;  /* 0x000000ff0000720c */ /* 0x000fe20003f86270 */
[----:B------:R-:W-:-:S03]  /*e0b0*/  IMAD.HI.U32 R0, R3, R15, RZ ;  /* 0x0000000f03007227 */ /* 0x000fc600078e00ff */
[----:B------:R0:W-:Y:S01]  /*e0c0*/  STL [R1+0x5ec], R5 ;  /* 0x0005ec0501007387 */ /* 0x0001e20000100800 */
[----:B------:R-:W-:Y:S02]  /*e0d0*/  IMAD.MOV R0, RZ, RZ, -R0 ;  /* 0x000000ffff007224 */ /* 0x000fe400078e0a00 */
[--C-:B------:R-:W-:Y:S01]  /*e0e0*/  @!P6 IMAD.IADD R18, R18, 0x1, -R2.reuse ;  /* 0x000000011212e824 */ /* 0x100fe200078e0a02 */
[----:B------:R-:W-:Y:S01]  /*e0f0*/  ISETP.GE.AND P6, PT, R8, RZ, PT ;  /* 0x000000ff0800720c */ /* 0x000fe20003fc6270 */
[C---:B------:R-:W-:Y:S02]  /*e100*/  IMAD R15, R2.reuse, R0, R15 ;  /* 0x00000000020f7224 */ /* 0x040fe400078e020f */
[----:B------:R-:W-:Y:S02]  /*e110*/  @!P1 IMAD.IADD R21, R21, 0x1, -R2 ;  /* 0x0000000115159824 */ /* 0x000fe400078e0a02 */
[----:B------:R-:W-:Y:S01]  /*e120*/  IMAD.HI.U32 R10, R3, R17, RZ ;  /* 0x00000011030a7227 */ /* 0x000fe200078e00ff */
[----:B------:R-:W-:-:S03]  /*e130*/  ISETP.GT.U32.AND P1, PT, R2, R15, PT ;  /* 0x0000000f0200720c */ /* 0x000fc60003f24070 */
[----:B0-----:R-:W-:Y:S02]  /*e140*/  IMAD.MOV.U32 R5, RZ, RZ, R12 ;  /* 0x000000ffff057224 */ /* 0x001fe400078e000c */
[----:B------:R-:W-:Y:S02]  /*e150*/  IMAD.MOV R10, RZ, RZ, -R10 ;  /* 0x000000ffff0a7224 */ /* 0x000fe400078e0a0a */
[----:B------:R-:W-:Y:S01]  /*e160*/  @!P3 IMAD.MOV R5, RZ, RZ, -R5 ;  /* 0x000000ffff05b224 */ /* 0x000fe200078e0a05 */
[----:B------:R-:W-:Y:S01]  /*e170*/  ISETP.GE.AND P3, PT, R7, RZ, PT ;  /* 0x000000ff0700720c */ /* 0x000fe20003f66270 */
[C---:B------:R-:W-:Y:S02]  /*e180*/  VIADD R7, R28.reuse, 0xf1 ;  /* 0x000000f11c077836 */ /* 0x040fe40000000000 */
[----:B------:R-:W-:Y:S01]  /*e190*/  VIADD R0, R28, 0xf0 ;  /* 0x000000f01c007836 */ /* 0x000fe20000000000 */
[----:B------:R0:W-:Y:S01]  /*e1a0*/  STL [R1+0x5e4], R5 ;  /* 0x0005e40501007387 */ /* 0x0001e20000100800 */
[----:B------:R-:W-:Y:S01]  /*e1b0*/  IMAD R17, R2, R10, R17 ;  /* 0x0000000a02117224 */ /* 0x000fe200078e0211 */
[----:B------:R-:W-:Y:S01]  /*e1c0*/  IABS R14, R7 ;  /* 0x00000007000e7213 */ /* 0x000fe20000000000 */
[----:B------:R-:W-:Y:S01]  /*e1d0*/  @!P1 IMAD.IADD R15, R15, 0x1, -R2 ;  /* 0x000000010f0f9824 */ /* 0x000fe200078e0a02 */
[----:B------:R-:W-:Y:S01]  /*e1e0*/  IABS R11, R0 ;  /* 0x00000000000b7213 */ /* 0x000fe20000000000 */
[----:B------:R-:W-:-:S02]  /*e1f0*/  VIADD R10, R28, 0xec ;  /* 0x000000ec1c0a7836 */ /* 0x000fc40000000000 */
[C---:B------:R-:W-:Y:S01]  /*e200*/  IMAD.HI.U32 R9, R3.reuse, R14, RZ ;  /* 0x0000000e03097227 */ /* 0x040fe200078e00ff */
[----:B------:R-:W-:Y:S02]  /*e210*/  ISETP.GT.U32.AND P1, PT, R2, R15, PT ;  /* 0x0000000f0200720c */ /* 0x000fe40003f24070 */
[----:B------:R-:W-:Y:S01]  /*e220*/  IABS R12, R10 ;  /* 0x0000000a000c7213 */ /* 0x000fe20000000000 */
[----:B0-----:R-:W-:Y:S02]  /*e230*/  IMAD.MOV.U32 R5, RZ, RZ, R19 ;  /* 0x000000ffff057224 */ /* 0x001fe400078e0013 */
[----:B------:R-:W-:-:S04]  /*e240*/  IMAD.HI.U32 R8, R3, R11, RZ ;  /* 0x0000000b03087227 */ /* 0x000fc800078e00ff */
[----:B------:R-:W-:Y:S01]  /*e250*/  @!P5 IMAD.MOV R5, RZ, RZ, -R5 ;  /* 0x000000ffff05d224 */ /* 0x000fe200078e0a05 */
[C---:B------:R-:W-:Y:S01]  /*e260*/  ISETP.GT.U32.AND P5, PT, R2.reuse, R18, PT ;  /* 0x000000120200720c */ /* 0x040fe20003fa4070 */
[----:B------:R-:W-:Y:S02]  /*e270*/  IMAD.MOV R9, RZ, RZ, -R9 ;  /* 0x000000ffff097224 */ /* 0x000fe400078e0a09 */
[----:B------:R-:W-:Y:S01]  /*e280*/  IMAD.MOV R8, RZ, RZ, -R8 ;  /* 0x000000ffff087224 */ /* 0x000fe200078e0a08 */
[----:B------:R0:W-:Y:S01]  /*e290*/  STL [R1+0x598], R5 ;  /* 0x0005980501007387 */ /* 0x0001e20000100800 */
[C---:B------:R-:W-:Y:S02]  /*e2a0*/  IMAD R14, R2.reuse, R9, R14 ;  /* 0x00000009020e7224 */ /* 0x040fe400078e020e */
[C---:B------:R-:W-:Y:S01]  /*e2b0*/  IMAD R11, R2.reuse, R8, R11 ;  /* 0x00000008020b7224 */ /* 0x040fe200078e020b */
[----:B------:R-:W-:Y:S01]  /*e2c0*/  IABS R8, R13 ;  /* 0x0000000d00087213 */ /* 0x000fe20000000000 */
[----:B------:R-:W-:Y:S01]  /*e2d0*/  @!P1 IMAD.IADD R15, R15, 0x1, -R2 ;  /* 0x000000010f0f9824 */ /* 0x000fe200078e0a02 */
[----:B------:R-:W-:Y:S01]  /*e2e0*/  ISETP.GT.U32.AND P1, PT, R2, R14, PT ;  /* 0x0000000e0200720c */ /* 0x000fe20003f24070 */
[----:B------:R-:W-:-:S02]  /*e2f0*/  VIADD R9, R28, 0xed ;  /* 0x000000ed1c097836 */ /* 0x000fc40000000000 */
[----:B------:R-:W-:Y:S01]  /*e300*/  @!P5 IMAD.IADD R18, R18, 0x1, -R2 ;  /* 0x000000011212d824 */ /* 0x000fe200078e0a02 */
[----:B------:R-:W-:Y:S01]  /*e310*/  ISETP.GT.U32.AND P5, PT, R2, R17, PT ;  /* 0x000000110200720c */ /* 0x000fe20003fa4070 */
[----:B0-----:R-:W-:Y:S01]  /*e320*/  IMAD.MOV.U32 R5, RZ, RZ, R21 ;  /* 0x000000ffff057224 */ /* 0x001fe200078e0015 */
[----:B------:R-:W-:-:S03]  /*e330*/  IABS R16, R9 ;  /* 0x0000000900107213 */ /* 0x000fc60000000000 */
[----:B------:R-:W-:Y:S01]  /*e340*/  @!P2 IMAD.MOV R5, RZ, RZ, -R5 ;  /* 0x000000ffff05a224 */ /* 0x000fe200078e0a05 */
[----:B------:R-:W-:Y:S01]  /*e350*/  ISETP.GE.AND P2, PT, R7, RZ, PT ;  /* 0x000000ff0700720c */ /* 0x000fe20003f46270 */
[----:B------:R-:W-:Y:S02]  /*e360*/  VIADD R7, R28, 0xee ;  /* 0x000000ee1c077836 */ /* 0x000fe40000000000 */
[--C-:B------:R-:W-:Y:S01]  /*e370*/  @!P1 IMAD.IADD R14, R14, 0x1, -R2.reuse ;  /* 0x000000010e0e9824 */ /* 0x100fe200078e0a02 */
[----:B------:R0:W-:Y:S02]  /*e380*/  STL [R1+0x5f0], R5 ;  /* 0x0005f00501007387 */ /* 0x0001e40000100800 */
[----:B------:R-:W-:Y:S01]  /*e390*/  IABS R19, R7 ;  /* 0x0000000700137213 */ /* 0x000fe20000000000 */
[----:B------:R-:W-:Y:S01]  /*e3a0*/  @!P5 IMAD.IADD R17, R17, 0x1, -R2 ;  /* 0x000000011111d824 */ /* 0x000fe200078e0a02 */
[----:B------:R-:W-:-:S04]  /*e3b0*/  ISETP.GT.U32.AND P1, PT, R2, R14, PT ;  /* 0x0000000e0200720c */ /* 0x000fc80003f24070 */
[C---:B------:R-:W-:Y:S01]  /*e3c0*/  ISETP.GT.U32.AND P5, PT, R2.reuse, R17, PT ;  /* 0x000000110200720c */ /* 0x040fe20003fa4070 */
[----:B0-----:R-:W-:Y:S02]  /*e3d0*/  IMAD.MOV.U32 R5, RZ, RZ, R18 ;  /* 0x000000ffff057224 */ /* 0x001fe400078e0012 */
[----:B------:R-:W-:Y:S02]  /*e3e0*/  IMAD.MOV.U32 R18, RZ, RZ, R19 ;  /* 0x000000ffff127224 */ /* 0x000fe400078e0013 */
[----:B------:R-:W-:Y:S01]  /*e3f0*/  @!P4 IMAD.MOV R5, RZ, RZ, -R5 ;  /* 0x000000ffff05c224 */ /* 0x000fe200078e0a05 */
[----:B------:R-:W-:Y:S01]  /*e400*/  ISETP.GT.U32.AND P4, PT, R2, R11, PT ;  /* 0x0000000b0200720c */ /* 0x000fe20003f84070 */
[----:B------:R-:W-:-:S03]  /*e410*/  IMAD.HI.U32 R19, R3, R8, RZ ;  /* 0x0000000803137227 */ /* 0x000fc600078e00ff */
[----:B------:R0:W-:Y:S01]  /*e420*/  STL [R1+0x5e8], R5 ;  /* 0x0005e80501007387 */ /* 0x0001e20000100800 */
[----:B------:R-:W-:Y:S02]  /*e430*/  IMAD.MOV R19, RZ, RZ, -R19 ;  /* 0x000000ffff137224 */ /* 0x000fe400078e0a13 */
[--C-:B------:R-:W-:Y:S02]  /*e440*/  @!P5 IMAD.IADD R17, R17, 0x1, -R2.reuse ;  /* 0x000000011111d824 */ /* 0x100fe400078e0a02 */
[----:B------:R-:W-:Y:S01]  /*e450*/  @!P1 IMAD.IADD R14, R14, 0x1, -R2 ;  /* 0x000000010e0e9824 */ /* 0x000fe200078e0a02 */
[----:B------:R-:W-:-:S03]  /*e460*/  ISETP.GE.AND P1, PT, R13, RZ, PT ;  /* 0x000000ff0d00720c */ /* 0x000fc60003f26270 */
[----:B------:R-:W-:Y:S02]  /*e470*/  @!P4 IMAD.IADD R11, R11, 0x1, -R2 ;  /* 0x000000010b0bc824 */ /* 0x000fe400078e0a02 */
[----:B0-----:R-:W-:Y:S02]  /*e480*/  IMAD.MOV.U32 R5, RZ, RZ, R15 ;  /* 0x000000ffff057224 */ /* 0x001fe400078e000f */
[----:B------:R-:W-:Y:S01]  /*e490*/  IMAD.MOV.U32 R15, RZ, RZ, R16 ;  /* 0x000000ffff0f7224 */ /* 0x000fe200078e0010 */
[----:B------:R-:W-:Y:S01]  /*e4a0*/  ISETP.GT.U32.AND P4, PT, R2, R11, PT ;  /* 0x0000000b0200720c */ /* 0x000fe20003f84070 */
        /* <DEDUP_REMOVED lines=8> */
[----:B------:R-:W-:-:S04]  /*e530*/  IMAD.HI.U32 R16, R3, R12, RZ ;  /* 0x0000000c03107227 */ /* 0x000fc800078e00ff */
[----:B0-----:R-:W-:Y:S02]  /*e540*/  IMAD.MOV.U32 R5, RZ, RZ, R17 ;  /* 0x000000ffff057224 */ /* 0x001fe400078e0011 */
[----:B------:R-:W-:Y:S02]  /*e550*/  @!P5 IMAD.IADD R0, R0, 0x1, -R2 ;  /* 0x000000010000d824 */ /* 0x000fe400078e0a02 */
[----:B------:R-:W-:Y:S02]  /*e560*/  IMAD.MOV R8, RZ, RZ, -R8 ;  /* 0x000000ffff087224 */ /* 0x000fe400078e0a08 */
[----:B------:R-:W-:Y:S01]  /*e570*/  @!P6 IMAD.MOV R5, RZ, RZ, -R5 ;  /* 0x000000ffff05e224 */ /* 0x000fe200078e0a05 */
[C---:B------:R-:W-:Y:S01]  /*e580*/  ISETP.GT.U32.AND P5, PT, R2.reuse, R0, PT ;  /* 0x000000000200720c */ /* 0x040fe20003fa4070 */
[C---:B------:R-:W-:Y:S02]  /*e590*/  IMAD R13, R2.reuse, R19, R18 ;  /* 0x00000013020d7224 */ /* 0x040fe400078e0212 */
[----:B------:R-:W-:Y:S01]  /*e5a0*/  IMAD.MOV R16, RZ, RZ, -R16 ;  /* 0x000000ffff107224 */ /* 0x000fe200078e0a10 */
[----:B------:R0:W-:Y:S01]  /*e5b0*/  STL [R1+0x5b8], R5 ;  /* 0x0005b80501007387 */ /* 0x0001e20000100800 */
[C---:B------:R-:W-:Y:S01]  /*e5c0*/  IMAD R15, R2.reuse, R8, R15 ;  /* 0x00000008020f7224 */ /* 0x040fe200078e020f */
[----:B------:R-:W-:Y:S01]  /*e5d0*/  ISETP.GT.U32.AND P6, PT, R2, R13, PT ;  /* 0x0000000d0200720c */ /* 0x000fe20003fc4070 */
[----:B------:R-:W-:-:S02]  /*e5e0*/  @!P4 IMAD.IADD R11, R11, 0x1, -R2 ;  /* 0x000000010b0bc824 */ /* 0x000fc400078e0a02 */
[C---:B------:R-:W-:Y:S01]  /*e5f0*/  IMAD R12, R2.reuse, R16, R12 ;  /* 0x00000010020c7224 */ /* 0x040fe200078e020c */
[----:B------:R-:W-:Y:S01]  /*e600*/  ISETP.GT.U32.AND P4, PT, R2, R15, PT ;  /* 0x0000000f0200720c */ /* 0x000fe20003f84070 */
[----:B------:R-:W-:Y:S02]  /*e610*/  IMAD.MOV.U32 R6, RZ, RZ, R14 ;  /* 0x000000ffff067224 */ /* 0x000fe400078e000e */
[----:B------:R-:W-:Y:S02]  /*e620*/  VIADD R8, R28, 0xeb ;  /* 0x000000eb1c087836 */ /* 0x000fe40000000000 */
[----:B0-----:R-:W-:Y:S02]  /*e630*/  IMAD.MOV.U32 R5, RZ, RZ, R11 ;  /* 0x000000ffff057224 */ /* 0x001fe400078e000b */
[----:B------:R-:W-:Y:S01]  /*e640*/  @!P2 IMAD.MOV R6, RZ, RZ, -R6 ;  /* 0x000000ffff06a224 */ /* 0x000fe200078e0a06 */
[----:B------:R-:W-:Y:S01]  /*e650*/  ISETP.GE.AND P2, PT, R7, RZ, PT ;  /* 0x000000ff0700720c */ /* 0x000fe20003f46270 */
[----:B------:R-:W-:Y:S01]  /*e660*/  @!P3 IMAD.MOV R5, RZ, RZ, -R5 ;  /* 0x000000ffff05b224 */ /* 0x000fe200078e0a05 */
[----:B------:R-:W-:Y:S01]  /*e670*/  ISETP.GT.U32.AND P3, PT, R2, R12, PT ;  /* 0x0000000c0200720c */ /* 0x000fe20003f64070 */
[----:B------:R-:W-:Y:S01]  /*e680*/  VIADD R7, R28, 0xea ;  /* 0x000000ea1c077836 */ /* 0x000fe20000000000 */
[----:B------:R-:W-:Y:S01]  /*e690*/  IABS R16, R8 ;  /* 0x0000000800107213 */ /* 0x000fe20000000000 */
[--C-:B------:R-:W-:Y:S01]  /*e6a0*/  @!P5 IMAD.IADD R0, R0, 0x1, -R2.reuse ;  /* 0x000000010000d824 */ /* 0x100fe200078e0a02 */
[----:B------:R-:W-:Y:S01]  /*e6b0*/  ISETP.GE.AND P5, PT, R9, RZ, PT ;  /* 0x000000ff0900720c */ /* 0x000fe20003fa6270 */
[--C-:B------:R-:W-:Y:S01]  /*e6c0*/  @!P6 IMAD.IADD R13, R13, 0x1, -R2.reuse ;  /* 0x000000010d0de824 */ /* 0x100fe200078e0a02 */
[----:B------:R-:W-:Y:S01]  /*e6d0*/  IABS R9, R7 ;  /* 0x0000000700097213 */ /* 0x000fe20000000000 */
[----:B------:R-:W-:Y:S01]  /*e6e0*/  IMAD.HI.U32 R11, R3, R16, RZ ;  /* 0x00000010030b7227 */ /* 0x000fe200078e00ff */
[----:B------:R-:W-:Y:S01]  /*e6f0*/  ISETP.GE.AND P6, PT, R10, RZ, PT ;  /* 0x000000ff0a00720c */ /* 0x000fe20003fc6270 */
[----:B------:R-:W-:Y:S02]  /*e700*/  STL [R1+0x5c0], R6 ;  /* 0x0005c00601007387 */ /* 0x000fe40000100800 */
[----:B------:R-:W-:Y:S01]  /*e710*/  @!P4 IMAD.IADD R15, R15, 0x1, -R2 ;  /* 0x000000010f0fc824 */ /* 0x000fe200078e0a02 */
[----:B------:R-:W-:Y:S01]  /*e720*/  ISETP.GT.U32.AND P4, PT, R2, R13, PT ;  /* 0x0000000d0200720c */ /* 0x000fe20003f84070 */
[----:B------:R-:W-:Y:S01]  /*e730*/  IMAD.MOV R10, RZ, RZ, -R11 ;  /* 0x000000ffff0a7224 */ /* 0x000fe200078e0a0b */
[----:B------:R0:W-:Y:S01]  /*e740*/  STL [R1+0x5c4], R5 ;  /* 0x0005c40501007387 */ /* 0x0001e20000100800 */
[----:B------:R-:W-:-:S02]  /*e750*/  IMAD.MOV.U32 R11, RZ, RZ, R9 ;  /* 0x000000ffff0b7224 */ /* 0x000fc400078e0009 */
[----:B------:R-:W-:Y:S01]  /*e760*/  @!P3 IMAD.IADD R12, R12, 0x1, -R2 ;  /* 0x000000010c0cb824 */ /* 0x000fe200078e0a02 */
[----:B------:R-:W-:Y:S01]  /*e770*/  ISETP.GT.U32.AND P3, PT, R2, R15, PT ;  /* 0x0000000f0200720c */ /* 0x000fe20003f64070 */
[----:B------:R-:W-:-:S04]  /*e780*/  IMAD.HI.U32 R9, R3, R11, RZ ;  /* 0x0000000b03097227 */ /* 0x000fc800078e00ff */
[----:B------:R-:W-:Y:S02]  /*e790*/  IMAD.MOV R9, RZ, RZ, -R9 ;  /* 0x000000ffff097224 */ /* 0x000fe400078e0a09 */
[----:B0-----:R-:W-:Y:S02]  /*e7a0*/  IMAD.MOV.U32 R5, RZ, RZ, R0 ;  /* 0x000000ffff057224 */ /* 0x001fe400078e0000 */
        /* <DEDUP_REMOVED lines=11> */
[----:B------:R-:W-:Y:S01]  /*e860*/  VIADD R0, R28, 0xe9 ;  /* 0x000000e91c007836 */ /* 0x000fe20000000000 */
[----:B------:R-:W-:Y:S01]  /*e870*/  IABS R9, R14 ;  /* 0x0000000e00097213 */ /* 0x000fe20000000000 */
[----:B------:R-:W-:Y:S01]  /*e880*/  IMAD.MOV.U32 R6, RZ, RZ, R15 ;  /* 0x000000ffff067224 */ /* 0x000fe200078e000f */
[----:B------:R-:W-:Y:S01]  /*e890*/  IABS R17, R19 ;  /* 0x0000001300117213 */ /* 0x000fe20000000000 */
[--C-:B------:R-:W-:Y:S01]  /*e8a0*/  @!P1 IMAD.IADD R12, R12, 0x1, -R2.reuse ;  /* 0x000000010c0c9824 */ /* 0x100fe200078e0a02 */
[----:B------:R-:W-:Y:S01]  /*e8b0*/  ISETP.GE.AND P1, PT, R8, RZ, PT ;  /* 0x000000ff0800720c */ /* 0x000fe20003f26270 */
[----:B------:R-:W-:Y:S01]  /*e8c0*/  @!P3 IMAD.IADD R11, R11, 0x1, -R2 ;  /* 0x000000010b0bb824 */ /* 0x000fe200078e0a02 */
[----:B------:R-:W-:Y:S01]  /*e8d0*/  IABS R10, R0 ;  /* 0x00000000000a7213 */ /* 0x000fe20000000000 */
        /* <DEDUP_REMOVED lines=8> */
[----:B------:R-:W-:Y:S02]  /*e960*/  ISETP.GT.U32.AND P2, PT, R2, R16, PT ;  /* 0x000000100200720c */ /* 0x000fe40003f44070 */
[----:B------:R0:W-:Y:S01]  /*e970*/  STL [R1+0x5bc], R5 ;  /* 0x0005bc0501007387 */ /* 0x0001e20000100800 */
[----:B------:R-:W-:Y:S02]  /*e980*/  IMAD.MOV R13, RZ, RZ, -R18 ;  /* 0x000000ffff0d7224 */ /* 0x000fe400078e0a12 */
[----:B------:R-:W-:-:S02]  /*e990*/  IMAD.MOV R7, RZ, RZ, -R7 ;  /* 0x000000ffff077224 */ /* 0x000fc400078e0a07 */
[----:B------:R-:W-:Y:S02]  /*e9a0*/  IMAD R9, R2, R13, R9 ;  /* 0x0000000d02097224 */ /* 0x000fe400078e0209 */
[----:B------:R-:W-:-:S04]  /*e9b0*/  IMAD.HI.U32 R17, R3, R10, RZ ;  /* 0x0000000a03117227 */ /* 0x000fc800078e00ff */
[----:B0-----:R-:W-:Y:S02]  /*e9c0*/  IMAD.MOV.U32 R5, RZ, RZ, R12 ;  /* 0x000000ffff057224 */ /* 0x001fe400078e000c */
[C---:B------:R-:W-:Y:S02]  /*e9d0*/  IMAD R8, R2.reuse, R7, R8 ;  /* 0x0000000702087224 */ /* 0x040fe400078e0208 */
[----:B------:R-:W-:Y:S01]  /*e9e0*/  @!P6 IMAD.MOV R5, RZ, RZ, -R5 ;  /* 0x000000ffff05e224 */ /* 0x000fe200078e0a05 */
[C---:B------:R-:W-:Y:S01]  /*e9f0*/  ISETP.GT.U32.AND P6, PT, R2.reuse, R9, PT ;  /* 0x000000090200720c */ /* 0x040fe20003fc4070 */
[----:B------:R-:W-:Y:S02]  /*ea00*/  IMAD.MOV R17, RZ, RZ, -R17 ;  /* 0x000000ffff117224 */ /* 0x000fe400078e0a11 */
[----:B------:R-:W-:Y:S01]  /*ea10*/  @!P3 IMAD.IADD R11, R11, 0x1, -R2 ;  /* 0x000000010b0bb824 */ /* 0x000fe200078e0a02 */
[C---:B------:R-:W-:Y:S01]  /*ea20*/  ISETP.GT.U32.AND P3, PT, R2.reuse, R8, PT ;  /* 0x000000080200720c */ /* 0x040fe20003f64070 */
[----:B------:R-:W-:-:S02]  /*ea30*/  IMAD R10, R2, R17, R10 ;  /* 0x00000011020a7224 */ /* 0x000fc400078e020a */
[----:B------:R-:W-:Y:S02]  /*ea40*/  VIADD R13, R28, 0xe5 ;  /* 0x000000e51c0d7836 */ /* 0x000fe40000000000 */
[----:B------:R-:W-:Y:S01]  /*ea50*/  @!P5 IMAD.MOV R6, RZ, RZ, -R6 ;  /* 0x000000ffff06d224 */ /* 0x000fe200078e0a06 */
[----:B------:R-:W-:Y:S01]  /*ea60*/  ISETP.GT.U32.AND P5, PT, R2, R10, PT ;  /* 0x0000000a0200720c */ /* 0x000fe20003fa4070 */
[--C-:B------:R-:W-:Y:S01]  /*ea70*/  @!P2 IMAD.IADD R16, R16, 0x1, -R2.reuse ;  /* 0x000000011010a824 */ /* 0x100fe200078e0a02 */
[----:B------:R-:W-:Y:S01]  /*ea80*/  ISETP.GE.AND P2, PT, R0, RZ, PT ;  /* 0x000000ff0000720c */ /* 0x000fe20003f46270 */
[--C-:B------:R-:W-:Y:S01]  /*ea90*/  @!P6 IMAD.IADD R9, R9, 0x1, -R2.reuse ;  /* 0x000000010909e824 */ /* 0x100fe200078e0a02 */
[----:B------:R-:W-:Y:S01]  /*eaa0*/  IABS R0, R13 ;  /* 0x0000000d00007213 */ /* 0x000fe20000000000 */
[----:B------:R-:W-:Y:S01]  /*eab0*/  VIADD R12, R28, 0xe6 ;  /* 0x000000e61c0c7836 */ /* 0x000fe20000000000 */
[----:B------:R-:W-:Y:S01]  /*eac0*/  STL [R1+0x5ac], R6 ;  /* 0x0005ac0601007387 */ /* 0x000fe20000100800 */
[----:B------:R-:W-:Y:S01]  /*ead0*/  @!P3 IMAD.IADD R8, R8, 0x1, -R2 ;  /* 0x000000010808b824 */ /* 0x000fe200078e0a02 */
[----:B------:R-:W-:Y:S01]  /*eae0*/  ISETP.GT.U32.AND P3, PT, R2, R9, PT ;  /* 0x000000090200720c */ /* 0x000fe20003f64070 */
[----:B------:R-:W-:Y:S01]  /*eaf0*/  IMAD.HI.U32 R17, R3, R0, RZ ;  /* 0x0000000003117227 */ /* 0x000fe200078e00ff */
[----:B------:R0:W-:Y:S01]  /*eb00*/  STL [R1+0x5b0], R5 ;  /* 0x0005b00501007387 */ /* 0x0001e20000100800 */
[----:B------:R-:W-:-:S02]  /*eb10*/  IABS R7, R12 ;  /* 0x0000000c00077213 */ /* 0x000fc40000000000 */
[----:B------:R-:W-:Y:S02]  /*eb20*/  IMAD.MOV R17, RZ, RZ, -R17 ;  /* 0x000000ffff117224 */ /* 0x000fe400078e0a11 */
[----:B------:R-:W-:Y:S01]  /*eb30*/  @!P5 IMAD.IADD R10, R10, 0x1, -R2 ;  /* 0x000000010a0ad824 */ /* 0x000fe200078e0a02 */
[----:B------:R-:W-:Y:S01]  /*eb40*/  ISETP.GE.AND P5, PT, R14, RZ, PT ;  /* 0x000000ff0e00720c */ /* 0x000fe20003fa6270 */
[C---:B------:R-:W-:Y:S02]  /*eb50*/  IMAD R0, R2.reuse, R17, R0 ;  /* 0x0000001102007224 */ /* 0x040fe400078e0200 */
[----:B------:R-:W-:Y:S01]  /*eb60*/  IMAD.HI.U32 R15, R3, R7, RZ ;  /* 0x00000007030f7227 */ /* 0x000fe200078e00ff */
[----:B------:R-:W-:-:S03]  /*eb70*/  ISETP.GT.U32.AND P6, PT, R2, R10, PT ;  /* 0x0000000a0200720c */ /* 0x000fc60003fc4070 */
[----:B0-----:R-:W-:Y:S02]  /*eb80*/  IMAD.MOV.U32 R5, RZ, RZ, R16 ;  /* 0x000000ffff057224 */ /* 0x001fe400078e0010 */
[----:B------:R-:W-:Y:S02]  /*eb90*/  VIADD R14, R28, 0xe4 ;  /* 0x000000e41c0e7836 */ /* 0x000fe40000000000 */
[----:B------:R-:W-:Y:S01]  /*eba0*/  @!P1 IMAD.MOV R5, RZ, RZ, -R5 ;  /* 0x000000ffff059224 */ /* 0x000fe200078e0a05 */
[C---:B------:R-:W-:Y:S01]  /*ebb0*/  ISETP.GT.U32.AND P1, PT, R2.reuse, R8, PT ;  /* 0x000000080200720c */ /* 0x040fe20003f24070 */
[--C-:B------:R-:W-:Y:S01]  /*ebc0*/  @!P3 IMAD.IADD R9, R9, 0x1, -R2.reuse ;  /* 0x000000010909b824 */ /* 0x100fe200078e0a02 */
[----:B------:R-:W-:Y:S01]  /*ebd0*/  ISETP.GT.U32.AND P3, PT, R2, R0, PT ;  /* 0x000000000200720c */ /* 0x000fe20003f64070 */
        /* <DEDUP_REMOVED lines=14> */
[----:B0-----:R-:W-:Y:S01]  /*ecc0*/  IMAD.MOV.U32 R5, RZ, RZ, R11 ;  /* 0x000000ffff057224 */ /* 0x001fe200078e000b */
[----:B------:R-:W-:Y:S01]  /*ecd0*/  ISETP.GT.U32.AND P3, PT, R2, R0, PT ;  /* 0x000000000200720c */ /* 0x000fe20003f64070 */
[----:B------:R-:W-:Y:S02]  /*ece0*/  VIADD R17, R28, 0xe2 ;  /* 0x000000e21c117836 */ /* 0x000fe40000000000 */
[----:B------:R-:W-:-:S03]  /*ecf0*/  IMAD.HI.U32 R21, R3, R18, RZ ;  /* 0x0000001203157227 */ /* 0x000fc600078e00ff */
[----:B------:R-:W-:Y:S01]  /*ed00*/  IABS R20, R17 ;  /* 0x0000001100147213 */ /* 0x000fe20000000000 */
[----:B------:R-:W-:Y:S02]  /*ed10*/  @!P4 IMAD.MOV R5, RZ, RZ, -R5 ;  /* 0x000000ffff05c224 */ /* 0x000fe400078e0a05 */
[----:B------:R-:W-:Y:S01]  /*ed20*/  @!P2 IMAD.MOV R10, RZ, RZ, -R10 ;  /* 0x000000ffff0aa224 */ /* 0x000fe200078e0a0a */
[C---:B------:R-:W-:Y:S01]  /*ed30*/  ISETP.GT.U32.AND P2, PT, R2.reuse, R16, PT ;  /* 0x000000100200720c */ /* 0x040fe20003f44070 */
[----:B------:R-:W-:Y:S01]  /*ed40*/  IMAD.MOV R21, RZ, RZ, -R21 ;  /* 0x000000ffff157224 */ /* 0x000fe200078e0a15 */
[----:B------:R0:W-:Y:S01]  /*ed50*/  STL [R1+0x5a8], R5 ;  /* 0x0005a80501007387 */ /* 0x0001e20000100800 */
[----:B------:R-:W-:Y:S02]  /*ed60*/  IMAD.MOV.U32 R6, RZ, RZ, R9 ;  /* 0x000000ffff067224 */ /* 0x000fe400078e0009 */
[----:B------:R-:W-:Y:S01]  /*ed70*/  @!P6 IMAD.IADD R7, R7, 0x1, -R2 ;  /* 0x000000010707e824 */ /* 0x000fe200078e0a02 */
[----:B------:R-:W-:Y:S01]  /*ed80*/  STL [R1+0x5a4], R10 ;  /* 0x0005a40a01007387 */ /* 0x000fe20000100800 */
[----:B------:R-:W-:Y:S01]  /*ed90*/  @!P5 IMAD.MOV R6, RZ, RZ, -R6 ;  /* 0x000000ffff06d224 */ /* 0x000fe200078e0a06 */
[----:B------:R-:W-:Y:S01]  /*eda0*/  ISETP.GE.AND P5, PT, R13, RZ, PT ;  /* 0x000000ff0d00720c */ /* 0x000fe20003fa6270 */
[C---:B------:R-:W-:Y:S01]  /*edb0*/  IMAD R18, R2.reuse, R21, R18 ;  /* 0x0000001502127224 */ /* 0x040fe200078e0212 */
[----:B------:R-:W-:Y:S01]  /*edc0*/  ISETP.GT.U32.AND P4, PT, R2, R7, PT ;  /* 0x000000070200720c */ /* 0x000fe20003f84070 */
[----:B------:R-:W-:Y:S01]  /*edd0*/  @!P3 IMAD.IADD R0, R0, 0x1, -R2 ;  /* 0x000000010000b824 */ /* 0x000fe200078e0a02 */
[----:B------:R1:W-:Y:S01]  /*ede0*/  STL [R1+0x5a0], R6 ;  /* 0x0005a00601007387 */ /* 0x0003e20000100800 */
[----:B0-----:R-:W-:Y:S01]  /*edf0*/  IMAD.MOV.U32 R5, RZ, RZ, R8 ;  /* 0x000000ffff057224 */ /* 0x001fe200078e0008 */
[----:B------:R-:W-:Y:S01]  /*ee00*/  ISETP.GT.U32.AND P3, PT, R2, R18, PT ;  /* 0x000000120200720c */ /* 0x000fe20003f64070 */
[----:B------:R-:W-:Y:S01]  /*ee10*/  IMAD.HI.U32 R8, R3, R20, RZ ;  /* 0x0000001403087227 */ /* 0x000fe200078e00ff */
[----:B------:R-:W-:-:S03]  /*ee20*/  ISETP.GE.AND P6, PT, R12, RZ, PT ;  /* 0x000000ff0c00720c */ /* 0x000fc60003fc6270 */
[----:B------:R-:W-:Y:S01]  /*ee30*/  @!P1 IMAD.MOV R5, RZ, RZ, -R5 ;  /* 0x000000ffff059224 */ /* 0x000fe200078e0a05 */
[----:B------:R-:W-:Y:S01]  /*ee40*/  ISETP.GE.AND P1, PT, R14, RZ, PT ;  /* 0x000000ff0e00720c */ /* 0x000fe20003f26270 */
[----:B------:R-:W-:Y:S02]  /*ee50*/  IMAD.MOV R8, RZ, RZ, -R8 ;  /* 0x000000ffff087224 */ /* 0x000fe400078e0a08 */
[----:B------:R-:W-:Y:S01]  /*ee60*/  @!P2 IMAD.IADD R16, R16, 0x1, -R2 ;  /* 0x000000011010a824 */ /* 0x000fe200078e0a02 */
[----:B------:R0:W-:Y:S01]  /*ee70*/  STL [R1+0x59c], R5 ;  /* 0x00059c0501007387 */ /* 0x0001e20000100800 */
[----:B------:R-:W-:Y:S02]  /*ee80*/  IMAD R8, R2, R8, R20 ;  /* 0x0000000802087224 */ /* 0x000fe400078e0214 */
[----:B------:R-:W-:Y:S01]  /*ee90*/  VIADD R9, R28, 0xe1 ;  /* 0x000000e11c097836 */ /* 0x000fe20000000000 */
[----:B------:R-:W-:Y:S01]  /*eea0*/  ISETP.GT.U32.AND P2, PT, R2, R16, PT ;  /* 0x000000100200720c */ /* 0x000fe20003f44070 */
[--C-:B------:R-:W-:Y:S01]  /*eeb0*/  @!P4 IMAD.IADD R7, R7, 0x1, -R2.reuse ;  /* 0x000000010707c824 */ /* 0x100fe200078e0a02 */
[----:B------:R-:W-:Y:S01]  /*eec0*/  ISETP.GE.AND P4, PT, R15, RZ, PT ;  /* 0x000000ff0f00720c */ /* 0x000fe20003f86270 */
[----:B------:R-:W-:Y:S01]  /*eed0*/  @!P3 IMAD.IADD R18, R18, 0x1, -R2 ;  /* 0x000000011212b824 */ /* 0x000fe200078e0a02 */
[----:B------:R-:W-:Y:S01]  /*eee0*/  IABS R14, R9 ;  /* 0x00000009000e7213 */ /* 0x000fe20000000000 */
[----:B-1----:R-:W-:-:S02]  /*eef0*/  IMAD.MOV.U32 R6, RZ, RZ, R7 ;  /* 0x000000ffff067224 */ /* 0x002fc400078e0007 */
[----:B0-----:R-:W-:Y:S01]  /*ef00*/  IMAD.MOV.U32 R5, RZ, RZ, R0 ;  /* 0x000000ffff057224 */ /* 0x001fe200078e0000 */
[C---:B------:R-:W-:Y:S01]  /*ef10*/  ISETP.GT.U32.AND P3, PT, R2.reuse, R18, PT ;  /* 0x000000120200720c */ /* 0x040fe20003f64070 */
[----:B------:R-:W-:Y:S01]  /*ef20*/  @!P6 IMAD.MOV R6, RZ, RZ, -R6 ;  /* 0x000000ffff06e224 */ /* 0x000fe200078e0a06 */
[----:B------:R-:W-:Y:S01]  /*ef30*/  ISETP.GE.AND P6, PT, R17, RZ, PT ;  /* 0x000000ff1100720c */ /* 0x000fe20003fc6270 */
[----:B------:R-:W-:Y:S01]  /*ef40*/  @!P5 IMAD.MOV R5, RZ, RZ, -R5 ;  /* 0x000000ffff05d224 */ /* 0x000fe200078e0a05 */
[----:B------:R-:W-:Y:S01]  /*ef50*/  ISETP.GT.U32.AND P5, PT, R2, R8, PT ;  /* 0x000000080200720c */ /* 0x000fe20003fa4070 */
[----:B------:R-:W-:Y:S01]  /*ef60*/  IMAD.HI.U32 R7, R3, R14, RZ ;  /* 0x0000000e03077227 */ /* 0x000fe200078e00ff */
[----:B------:R-:W-:Y:S03]  /*ef70*/  STL [R1+0x58c], R6 ;  /* 0x00058c0601007387 */ /* 0x000fe60000100800 */
[----:B------:R-:W-:Y:S01]  /*ef80*/  VIADD R10, R28, 0xe0 ;  /* 0x000000e01c0a7836 */ /* 0x000fe20000000000 */
[----:B------:R0:W-:Y:S01]  /*ef90*/  STL [R1+0x580], R5 ;  /* 0x0005800501007387 */ /* 0x0001e20000100800 */
[----:B------:R-:W-:Y:S01]  /*efa0*/  @!P2 IMAD.IADD R16, R16, 0x1, -R2 ;  /* 0x000000011010a824 */ /* 0x000fe200078e0a02 */
[----:B------:R-:W-:Y:S01]  /*efb0*/  ISETP.GE.AND P2, PT, R9, RZ, PT ;  /* 0x000000ff0900720c */ /* 0x000fe20003f46270 */
[----:B------:R-:W-:Y:S01]  /*efc0*/  IMAD.MOV R7, RZ, RZ, -R7 ;  /* 0x000000ffff077224 */ /* 0x000fe200078e0a07 */
[----:B------:R-:W-:Y:S01]  /*efd0*/  IABS R12, R10 ;  /* 0x0000000a000c7213 */ /* 0x000fe20000000000 */
[----:B------:R-:W-:-:S02]  /*efe0*/  VIADD R0, R28, 0xdf ;  /* 0x000000df1c007836 */ /* 0x000fc40000000000 */
[----:B------:R-:W-:Y:S02]  /*eff0*/  @!P5 IMAD.IADD R8, R8, 0x1, -R2 ;  /* 0x000000010808d824 */ /* 0x000fe400078e0a02 */
[C---:B------:R-:W-:Y:S01]  /*f000*/  IMAD R14, R2.reuse, R7, R14 ;  /* 0x00000007020e7224 */ /* 0x040fe200078e020e */
[----:B------:R-:W-:Y:S01]  /*f010*/  IABS R11, R0 ;  /* 0x00000000000b7213 */ /* 0x000fe20000000000 */
[----:B0-----:R-:W-:Y:S01]  /*f020*/  IMAD.MOV.U32 R5, RZ, RZ, R16 ;  /* 0x000000ffff057224 */ /* 0x001fe200078e0010 */
[----:B------:R-:W-:Y:S01]  /*f030*/  ISETP.GT.U32.AND P5, PT, R2, R8, PT ;  /* 0x000000080200720c */ /* 0x000fe20003fa4070 */
[----:B------:R-:W-:-:S04]  /*f040*/  IMAD.HI.U32 R9, R3, R12, RZ ;  /* 0x0000000c03097227 */ /* 0x000fc800078e00ff */
[----:B------:R-:W-:Y:S01]  /*f050*/  @!P1 IMAD.MOV R5, RZ, RZ, -R5 ;  /* 0x000000ffff059224 */ /* 0x000fe200078e0a05 */
[----:B------:R-:W-:Y:S01]  /*f060*/  ISETP.GT.U32.AND P1, PT, R2, R14, PT ;  /* 0x0000000e0200720c */ /* 0x000fe20003f24070 */
[----:B------:R-:W-:Y:S01]  /*f070*/  @!P3 IMAD.IADD R18, R18, 0x1, -R2 ;  /* 0x000000011212b824 */ /* 0x000fe200078e0a02 */
[----:B------:R-:W-:Y:S01]  /*f080*/  ISETP.GE.AND P3, PT, R10, RZ, PT ;  /* 0x000000ff0a00720c */ /* 0x000fe20003f66270 */
[----:B------:R-:W-:Y:S01]  /*f090*/  IMAD.MOV R9, RZ, RZ, -R9 ;  /* 0x000000ffff097224 */ /* 0x000fe200078e0a09 */
[----:B------:R0:W-:Y:S01]  /*f0a0*/  STL [R1+0x530], R5 ;  /* 0x0005300501007387 */ /* 0x0001e20000100800 */
[----:B------:R-:W-:-:S04]  /*f0b0*/  IMAD.HI.U32 R13, R3, R11, RZ ;  /* 0x0000000b030d7227 */ /* 0x000fc800078e00ff */
[----:B------:R-:W-:Y:S02]  /*f0c0*/  IMAD R12, R2, R9, R12 ;  /* 0x00000009020c7224 */ /* 0x000fe400078e020c */
[----:B------:R-:W-:Y:S02]  /*f0d0*/  VIADD R17, R28, 0xde ;  /* 0x000000de1c117836 */ /* 0x000fe40000000000 */
[----:B------:R-:W-:Y:S02]  /*f0e0*/  IMAD.MOV R13, RZ, RZ, -R13 ;  /* 0x000000ffff0d7224 */ /* 0x000fe400078e0a0d */
[----:B0-----:R-:W-:Y:S01]  /*f0f0*/  IMAD.MOV.U32 R5, RZ, RZ, R18 ;  /* 0x000000ffff057224 */ /* 0x001fe200078e0012 */
[----:B------:R-:W-:Y:S01]  /*f100*/  IABS R7, R17 ;  /* 0x0000001100077213 */ /* 0x000fe20000000000 */
[----:B------:R-:W-:Y:S01]  /*f110*/  @!P5 IMAD.IADD R8, R8, 0x1, -R2 ;  /* 0x000000010808d824 */ /* 0x000fe200078e0a02 */
[----:B------:R-:W-:Y:S01]  /*f120*/  ISETP.GT.U32.AND P5, PT, R2, R12, PT ;  /* 0x0000000c0200720c */ /* 0x000fe20003fa4070 */
[----:B------:R-:W-:Y:S01]  /*f130*/  @!P4 IMAD.MOV R5, RZ, RZ, -R5 ;  /* 0x000000ffff05c224 */ /* 0x000fe200078e0a05 */
[----:B------:R-:W-:Y:S01]  /*f140*/  ISETP.GE.AND P4, PT, R0, RZ, PT ;  /* 0x000000ff0000720c */ /* 0x000fe20003f86270 */
[----:B------:R-:W-:-:S02]  /*f150*/  IMAD R11, R2, R13, R11 ;  /* 0x0000000d020b7224 */ /* 0x000fc400078e020b */
[----:B------:R-:W-:Y:S01]  /*f160*/  @!P1 IMAD.IADD R14, R14, 0x1, -R2 ;  /* 0x000000010e0e9824 */ /* 0x000fe200078e0a02 */
[----:B------:R0:W-:Y:S01]  /*f170*/  STL [R1+0x56c], R5 ;  /* 0x00056c0501007387 */ /* 0x0001e20000100800 */
[----:B------:R-:W-:-:S03]  /*f180*/  IMAD.HI.U32 R0, R3, R7, RZ ;  /* 0x0000000703007227 */ /* 0x000fc600078e00ff */
[----:B------:R-:W-:Y:S01]  /*f190*/  ISETP.GT.U32.AND P1, PT, R2, R14, PT ;  /* 0x0000000e0200720c */ /* 0x000fe20003f24070 */
[----:B------:R-:W-:Y:S02]  /*f1a0*/  IMAD.MOV R0, RZ, RZ, -R0 ;  /* 0x000000ffff007224 */ /* 0x000fe400078e0a00 */
[----:B------:R-:W-:Y:S02]  /*f1b0*/  @!P5 IMAD.IADD R12, R12, 0x1, -R2 ;  /* 0x000000010c0cd824 */ /* 0x000fe400078e0a02 */
[----:B------:R-:W-:Y:S02]  /*f1c0*/  VIADD R10, R28, 0xdd ;  /* 0x000000dd1c0a7836 */ /* 0x000fe40000000000 */
[----:B0-----:R-:W-:Y:S01]  /*f1d0*/  IMAD.MOV.U32 R5, RZ, RZ, R8 ;  /* 0x000000ffff057224 */ /* 0x001fe200078e0008 */
[C---:B------:R-:W-:Y:S01]  /*f1e0*/  ISETP.GT.U32.AND P5, PT, R2.reuse, R12, PT ;  /* 0x0000000c0200720c */ /* 0x040fe20003fa4070 */
[C---:B------:R-:W-:Y:S01]  /*f1f0*/  IMAD R7, R2.reuse, R0, R7 ;  /* 0x0000000002077224 */ /* 0x040fe200078e0207 */
[----:B------:R-:W-:Y:S01]  /*f200*/  IABS R15, R10 ;  /* 0x0000000a000f7213 */ /* 0x000fe20000000000 */
[----:B------:R-:W-:Y:S01]  /*f210*/  @!P6 IMAD.MOV R5, RZ, RZ, -R5 ;  /* 0x000000ffff05e224 */ /* 0x000fe200078e0a05 */
[----:B------:R-:W-:Y:S01]  /*f220*/  ISETP.GT.U32.AND P6, PT, R2, R11, PT ;  /* 0x0000000b0200720c */ /* 0x000fe20003fc4070 */
[----:B------:R-:W-:-:S02]  /*f230*/  VIADD R8, R28, 0xdc ;  /* 0x000000dc1c087836 */ /* 0x000fc40000000000 */
[----:B------:R-:W-:Y:S01]  /*f240*/  @!P1 IMAD.IADD R14, R14, 0x1, -R2 ;  /* 0x000000010e0e9824 */ /* 0x000fe200078e0a02 */
[----:B------:R-:W-:Y:S01]  /*f250*/  ISETP.GT.U32.AND P1, PT, R2, R7, PT ;  /* 0x000000070200720c */ /* 0x000fe20003f24070 */
[----:B------:R0:W-:Y:S01]  /*f260*/  STL [R1+0x594], R5 ;  /* 0x0005940501007387 */ /* 0x0001e20000100800 */
[----:B------:R-:W-:Y:S01]  /*f270*/  IABS R13, R8 ;  /* 0x00000008000d7213 */ /* 0x000fe20000000000 */
[----:B------:R-:W-:-:S04]  /*f280*/  IMAD.HI.U32 R18, R3, R15, RZ ;  /* 0x0000000f03127227 */ /* 0x000fc800078e00ff */
[--C-:B------:R-:W-:Y:S01]  /*f290*/  @!P5 IMAD.IADD R12, R12, 0x1, -R2.reuse ;  /* 0x000000010c0cd824 */ /* 0x100fe200078e0a02 */
[----:B------:R-:W-:Y:S01]  /*f2a0*/  ISETP.GE.AND P5, PT, R10, RZ, PT ;  /* 0x000000ff0a00720c */ /* 0x000fe20003fa6270 */
[----:B------:R-:W-:Y:S02]  /*f2b0*/  @!P6 IMAD.IADD R11, R11, 0x1, -R2 ;  /* 0x000000010b0be824 */ /* 0x000fe400078e0a02 */
[----:B0-----:R-:W-:Y:S02]  /*f2c0*/  IMAD.MOV.U32 R5, RZ, RZ, R14 ;  /* 0x000000ffff057224 */ /* 0x001fe400078e000e */
[----:B------:R-:W-:Y:S01]  /*f2d0*/  IMAD.HI.U32 R14, R3, R13, RZ ;  /* 0x0000000d030e7227 */ /* 0x000fe200078e00ff */
[----:B------:R-:W-:-:S03]  /*f2e0*/  ISETP.GT.U32.AND P6, PT, R2, R11, PT ;  /* 0x0000000b0200720c */ /* 0x000fc60003fc4070 */
[----:B------:R-:W-:Y:S01]  /*f2f0*/  @!P2 IMAD.MOV R5, RZ, RZ, -R5 ;  /* 0x000000ffff05a224 */ /* 0x000fe200078e0a05 */
[----:B------:R-:W-:Y:S01]  /*f300*/  ISETP.GE.AND P2, PT, R17, RZ, PT ;  /* 0x000000ff1100720c */ /* 0x000fe20003f46270 */
[----:B------:R-:W-:Y:S02]  /*f310*/  IMAD.MOV R17, RZ, RZ, -R18 ;  /* 0x000000ffff117224 */ /* 0x000fe400078e0a12 */
[----:B------:R-:W-:Y:S01]  /*f320*/  VIADD R0, R28, 0xdb ;  /* 0x000000db1c007836 */ /* 0x000fe20000000000 */
[----:B------:R0:W-:Y:S01]  /*f330*/  STL [R1+0x590], R5 ;  /* 0x0005900501007387 */ /* 0x0001e20000100800 */
[----:B------:R-:W-:Y:S02]  /*f340*/  IMAD.MOV R14, RZ, RZ, -R14 ;  /* 0x000000ffff0e7224 */ /* 0x000fe400078e0a0e */
[----:B------:R-:W-:Y:S01]  /*f350*/  @!P1 IMAD.IADD R7, R7, 0x1, -R2 ;  /* 0x0000000107079824 */ /* 0x000fe200078e0a02 */
[----:B------:R-:W-:Y:S01]  /*f360*/  IABS R9, R0 ;  /* 0x0000000000097213 */ /* 0x000fe20000000000 */
[----:B------:R-:W-:-:S02]  /*f370*/  IMAD R10, R2, R17, R15 ;  /* 0x00000011020a7224 */ /* 0x000fc400078e020f */
[C---:B------:R-:W-:Y:S01]  /*f380*/  IMAD R13, R2.reuse, R14, R13 ;  /* 0x0000000e020d7224 */ /* 0x040fe200078e020d */
[C---:B------:R-:W-:Y:S01]  /*f390*/  ISETP.GT.U32.AND P1, PT, R2.reuse, R7, PT ;  /* 0x000000070200720c */ /* 0x040fe20003f24070 */
[----:B------:R-:W-:Y:S01]  /*f3a0*/  @!P6 IMAD.IADD R11, R11, 0x1, -R2 ;  /* 0x000000010b0be824 */ /* 0x000fe200078e0a02 */
[----:B------:R-:W-:Y:S01]  /*f3b0*/  ISETP.GT.U32.AND P6, PT, R2, R10, PT ;  /* 0x0000000a0200720c */ /* 0x000fe20003fc4070 */
[----:B------:R-:W-:Y:S02]  /*f3c0*/  IMAD.MOV.U32 R6, RZ, RZ, R12 ;  /* 0x000000ffff067224 */ /* 0x000fe400078e000c */
[----:B------:R-:W-:-:S04]  /*f3d0*/  IMAD.HI.U32 R16, R3, R9, RZ ;  /* 0x0000000903107227 */ /* 0x000fc800078e00ff */
[----:B------:R-:W-:Y:S01]  /*f3e0*/  @!P3 IMAD.MOV R6, RZ, RZ, -R6 ;  /* 0x000000ffff06b224 */ /* 0x000fe200078e0a06 */
[----:B------:R-:W-:Y:S01]  /*f3f0*/  ISETP.GT.U32.AND P3, PT, R2, R13, PT ;  /* 0x0000000d0200720c */ /* 0x000fe20003f64070 */
[----:B0-----:R-:W-:Y:S02]  /*f400*/  IMAD.MOV.U32 R5, RZ, RZ, R11 ;  /* 0x000000ffff057224 */ /* 0x001fe400078e000b */
[----:B------:R-:W-:Y:S01]  /*f410*/  IMAD.MOV R16, RZ, RZ, -R16 ;  /* 0x000000ffff107224 */ /* 0x000fe200078e0a10 */
[----:B------:R-:W-:Y:S01]  /*f420*/  STL [R1+0x574], R6 ;  /* 0x0005740601007387 */ /* 0x000fe20000100800 */
[----:B------:R-:W-:Y:S02]  /*f430*/  VIADD R14, R28, 0xda ;  /* 0x000000da1c0e7836 */ /* 0x000fe40000000000 */
[----:B------:R-:W-:Y:S01]  /*f440*/  @!P4 IMAD.MOV R5, RZ, RZ, -R5 ;  /* 0x000000ffff05c224 */ /* 0x000fe200078e0a05 */
[----:B------:R-:W-:Y:S01]  /*f450*/  ISETP.GE.AND P4, PT, R8, RZ, PT ;  /* 0x000000ff0800720c */ /* 0x000fe20003f86270 */
[----:B------:R-:W-:Y:S01]  /*f460*/  IMAD R9, R2, R16, R9 ;  /* 0x0000001002097224 */ /* 0x000fe200078e0209 */
[----:B------:R-:W-:Y:S01]  /*f470*/  IABS R15, R14 ;  /* 0x0000000e000f7213 */ /* 0x000fe20000000000 */
[----:B------:R-:W-:Y:S01]  /*f480*/  VIADD R12, R28, 0xd9 ;  /* 0x000000d91c0c7836 */ /* 0x000fe20000000000 */
[----:B------:R0:W-:Y:S01]  /*f490*/  STL [R1+0x578], R5 ;  /* 0x0005780501007387 */ /* 0x0001e20000100800 */
[--C-:B------:R-:W-:Y:S01]  /*f4a0*/  @!P1 IMAD.IADD R7, R7, 0x1, -R2.reuse ;  /* 0x0000000107079824 */ /* 0x100fe200078e0a02 */
[----:B------:R-:W-:Y:S01]  /*f4b0*/  ISETP.GT.U32.AND P1, PT, R2, R9, PT ;  /* 0x000000090200720c */ /* 0x000fe20003f24070 */
[--C-:B------:R-:W-:Y:S01]  /*f4c0*/  @!P6 IMAD.IADD R10, R10, 0x1, -R2.reuse ;  /* 0x000000010a0ae824 */ /* 0x100fe200078e0a02 */
[----:B------:R-:W-:Y:S01]  /*f4d0*/  IABS R17, R12 ;  /* 0x0000000c00117213 */ /* 0x000fe20000000000 */
[----:B------:R-:W-:Y:S01]  /*f4e0*/  @!P3 IMAD.IADD R13, R13, 0x1, -R2 ;  /* 0x000000010d0db824 */ /* 0x000fe200078e0a02 */
[----:B------:R-:W-:Y:S01]  /*f4f0*/  ISETP.GE.AND P6, PT, R0, RZ, PT ;  /* 0x000000ff0000720c */ /* 0x000fe20003fc6270 */
[----:B------:R-:W-:Y:S01]  /*f500*/  IMAD.HI.U32 R0, R3, R15, RZ ;  /* 0x0000000f03007227 */ /* 0x000fe200078e00ff */
[----:B------:R-:W-:-:S03]  /*f510*/  ISETP.GT.U32.AND P3, PT, R2, R10, PT ;  /* 0x0000000a0200720c */ /* 0x000fc60003f64070 */
[----:B0-----:R-:W-:Y:S02]  /*f520*/  IMAD.MOV.U32 R5, RZ, RZ, R7 ;  /* 0x000000ffff057224 */ /* 0x001fe400078e0007 */
[----:B------:R-:W-:Y:S02]  /*f530*/  IMAD.MOV R0, RZ, RZ, -R0 ;  /* 0x000000ffff007224 */ /* 0x000fe400078e0a00 */
[----:B------:R-:W-:Y:S01]  /*f540*/  @!P2 IMAD.MOV R5, RZ, RZ, -R5 ;  /* 0x000000ffff05a224 */ /* 0x000fe200078e0a05 */
[----:B------:R-:W-:Y:S01]  /*f550*/  ISETP.GT.U32.AND P2, PT, R2, R13, PT ;  /* 0x0000000d0200720c */ /* 0x000fe20003f44070 */
[----:B------:R-:W-:-:S03]  /*f560*/  IMAD.HI.U32 R7, R3, R17, RZ ;  /* 0x0000001103077227 */ /* 0x000fc600078e00ff */
[----:B------:R0:W-:Y:S01]  /*f570*/  STL [R1+0x57c], R5 ;  /* 0x00057c0501007387 */ /* 0x0001e20000100800 */
[----:B------:R-:W-:Y:S02]  /*f580*/  IMAD R15, R2, R0, R15 ;  /* 0x00000000020f7224 */ /* 0x000fe400078e020f */
[----:B------:R-:W-:Y:S02]  /*f590*/  IMAD.MOV R7, RZ, RZ, -R7 ;  /* 0x000000ffff077224 */ /* 0x000fe400078e0a07 */
[--C-:B------:R-:W-:Y:S02]  /*f5a0*/  @!P1 IMAD.IADD R9, R9, 0x1, -R2.reuse ;  /* 0x0000000109099824 */ /* 0x100fe400078e0a02 */
[--C-:B------:R-:W-:Y:S01]  /*f5b0*/  @!P3 IMAD.IADD R10, R10, 0x1, -R2.reuse ;  /* 0x000000010a0ab824 */ /* 0x100fe200078e0a02 */
[C---:B------:R-:W-:Y:S01]  /*f5c0*/  ISETP.GT.U32.AND P3, PT, R2.reuse, R15, PT ;  /* 0x0000000f0200720c */ /* 0x040fe20003f64070 */
[C---:B------:R-:W-:Y:S01]  /*f5d0*/  IMAD R17, R2.reuse, R7, R17 ;  /* 0x0000000702117224 */ /* 0x040fe200078e0211 */
[----:B------:R-:W-:Y:S01]  /*f5e0*/  ISETP.GT.U32.AND P1, PT, R2, R9, PT ;  /* 0x000000090200720c */ /* 0x000fe20003f24070 */
[----:B------:R-:W-:-:S02]  /*f5f0*/  @!P2 IMAD.IADD R13, R13, 0x1, -R2 ;  /* 0x000000010d0da824 */ /* 0x000fc400078e0a02 */
[----:B------:R-:W-:Y:S01]  /*f600*/  VIADD R8, R28, 0xd8 ;  /* 0x000000d81c087836 */ /* 0x000fe20000000000 */
[----:B------:R-:W-:Y:S01]  /*f610*/  ISETP.GT.U32.AND P2, PT, R2, R17, PT ;  /* 0x000000110200720c */ /* 0x000fe20003f44070 */
[C---:B------:R-:W-:Y:S02]  /*f620*/  VIADD R0, R28.reuse, 0xd7 ;  /* 0x000000d71c007836 */ /* 0x040fe40000000000 */
[----:B------:R-:W-:Y:S01]  /*f630*/  VIADD R7, R28, 0xd6 ;  /* 0x000000d61c077836 */ /* 0x000fe20000000000 */
[----:B------:R-:W-:Y:S01]  /*f640*/  IABS R18, R8 ;  /* 0x0000000800127213 */ /* 0x000fe20000000000 */
[----:B0-----:R-:W-:Y:S01]  /*f650*/  IMAD.MOV.U32 R5, RZ, RZ, R10 ;  /* 0x000000ffff057224 */ /* 0x001fe200078e000a */
[----:B------:R-:W-:Y:S01]  /*f660*/  IABS R11, R0 ;  /* 0x00000000000b7213 */ /* 0x000fe20000000000 */
[----:B------:R-:W-:Y:S01]  /*f670*/  @!P3 IMAD.IADD R15, R15, 0x1, -R2 ;  /* 0x000000010f0fb824 */ /* 0x000fe200078e0a02 */
[----:B------:R-:W-:Y:S01]  /*f680*/  IABS R16, R7 ;  /* 0x0000000700107213 */ /* 0x000fe20000000000 */
[----:B------:R-:W-:Y:S01]  /*f690*/  IMAD.HI.U32 R19, R3, R18, RZ ;  /* 0x0000001203137227 */ /* 0x000fe200078e00ff */
[----:B------:R-:W-:-:S03]  /*f6a0*/  ISETP.GE.AND P3, PT, R12, RZ, PT ;  /* 0x000000ff0c00720c */ /* 0x000fc60003f66270 */
[--C-:B------:R-:W-:Y:S01]  /*f6b0*/  @!P1 IMAD.IADD R9, R9, 0x1, -R2.reuse ;  /* 0x0000000109099824 */ /* 0x100fe200078e0a02 */
[----:B------:R-:W-:Y:S01]  /*f6c0*/  ISETP.GE.AND P1, PT, R14, RZ, PT ;  /* 0x000000ff0e00720c */ /* 0x000fe20003f26270 */
[----:B------:R-:W-:Y:S01]  /*f6d0*/  @!P2 IMAD.IADD R17, R17, 0x1, -R2 ;  /* 0x000000011111a824 */ /* 0x000fe200078e0a02 */
[----:B------:R-:W-:Y:S01]  /*f6e0*/  ISETP.GT.U32.AND P2, PT, R2, R15, PT ;  /* 0x0000000f0200720c */ /* 0x000fe20003f44070 */
[----:B------:R-:W-:Y:S02]  /*f6f0*/  IMAD.MOV R19, RZ, RZ, -R19 ;  /* 0x000000ffff137224 */ /* 0x000fe400078e0a13 */
[----:B------:R-:W-:-:S04]  /*f700*/  IMAD.HI.U32 R14, R3, R11, RZ ;  /* 0x0000000b030e7227 */ /* 0x000fc800078e00ff */
[----:B------:R-:W-:Y:S02]  /*f710*/  IMAD.MOV.U32 R10, RZ, RZ, R16 ;  /* 0x000000ffff0a7224 */ /* 0x000fe400078e0010 */
[C---:B------:R-:W-:Y:S02]  /*f720*/  IMAD R12, R2.reuse, R19, R18 ;  /* 0x00000013020c7224 */ /* 0x040fe400078e0212 */
[----:B------:R-:W-:Y:S02]  /*f730*/  IMAD.MOV R16, RZ, RZ, -R14 ;  /* 0x000000ffff107224 */ /* 0x000fe400078e0a0e */
[----:B------:R-:W-:Y:S02]  /*f740*/  IMAD.MOV.U32 R6, RZ, RZ, R13 ;  /* 0x000000ffff067224 */ /* 0x000fe400078e000d */
[----:B------:R-:W-:Y:S01]  /*f750*/  @!P5 IMAD.MOV R5, RZ, RZ, -R5 ;  /* 0x000000ffff05d224 */ /* 0x000fe200078e0a05 */
[C---:B------:R-:W-:Y:S01]  /*f760*/  ISETP.GT.U32.AND P5, PT, R2.reuse, R17, PT ;  /* 0x000000110200720c */ /* 0x040fe20003fa4070 */
[----:B------:R-:W-:-:S02]  /*f770*/  IMAD R11, R2, R16, R11 ;  /* 0x00000010020b7224 */ /* 0x000fc400078e020b */
[----:B------:R-:W-:Y:S01]  /*f780*/  @!P4 IMAD.MOV R6, RZ, RZ, -R6 ;  /* 0x000000ffff06c224 */ /* 0x000fe200078e0a06 */
[C---:B------:R-:W-:Y:S01]  /*f790*/  ISETP.GT.U32.AND P4, PT, R2.reuse, R12, PT ;  /* 0x0000000c0200720c */ /* 0x040fe20003f84070 */
[----:B------:R-:W-:Y:S01]  /*f7a0*/  IMAD.HI.U32 R14, R3, R10, RZ ;  /* 0x0000000a030e7227 */ /* 0x000fe200078e00ff */
[----:B------:R0:W-:Y:S03]  /*f7b0*/  STL [R1+0x570], R5 ;  /* 0x0005700501007387 */ /* 0x0001e60000100800 */
[----:B------:R-:W-:Y:S01]  /*f7c0*/  @!P2 IMAD.IADD R15, R15, 0x1, -R2 ;  /* 0x000000010f0fa824 */ /* 0x000fe200078e0a02 */
[----:B------:R-:W-:Y:S01]  /*f7d0*/  ISETP.GT.U32.AND P2, PT, R2, R11, PT ;  /* 0x0000000b0200720c */ /* 0x000fe20003f44070 */
[----:B------:R-:W-:Y:S01]  /*f7e0*/  IMAD.MOV R14, RZ, RZ, -R14 ;  /* 0x000000ffff0e7224 */ /* 0x000fe200078e0a0e */
[----:B------:R1:W-:Y:S01]  /*f7f0*/  STL [R1+0x554], R6 ;  /* 0x0005540601007387 */ /* 0x0003e20000100800 */
[----:B------:R-:W-:-:S02]  /*f800*/  @!P5 IMAD.IADD R17, R17, 0x1, -R2 ;  /* 0x000000011111d824 */ /* 0x000fc400078e0a02 */
[----:B------:R-:W-:Y:S02]  /*f810*/  IMAD R10, R2, R14, R10 ;  /* 0x0000000e020a7224 */ /* 0x000fe400078e020a */
[--C-:B------:R-:W-:Y:S01]  /*f820*/  @!P4 IMAD.IADD R12, R12, 0x1, -R2.reuse ;  /* 0x000000010c0cc824 */ /* 0x100fe200078e0a02 */
[----:B------:R-:W-:Y:S01]  /*f830*/  ISETP.GE.AND P4, PT, R0, RZ, PT ;  /* 0x000000ff0000720c */ /* 0x000fe20003f86270 */
[----:B0-----:R-:W-:Y:S01]  /*f840*/  IMAD.MOV.U32 R5, RZ, RZ, R9 ;  /* 0x000000ffff057224 */ /* 0x001fe200078e0009 */
[----:B------:R-:W-:Y:S01]  /*f850*/  ISETP.GT.U32.AND P5, PT, R2, R10, PT ;  /* 0x0000000a0200720c */ /* 0x000fe20003fa4070 */
[----:B------:R-:W-:Y:S02]  /*f860*/  VIADD R9, R28, 0xd5 ;  /* 0x000000d51c097836 */ /* 0x000fe40000000000 */
[----:B------:R-:W-:Y:S01]  /*f870*/  @!P2 IMAD.IADD R11, R11, 0x1, -R2 ;  /* 0x000000010b0ba824 */ /* 0x000fe200078e0a02 */
[----:B------:R-:W-:Y:S01]  /*f880*/  ISETP.GT.U32.AND P2, PT, R2, R12, PT ;  /* 0x0000000c0200720c */ /* 0x000fe20003f44070 */
[----:B------:R-:W-:Y:S01]  /*f890*/  VIADD R13, R28, 0xd3 ;  /* 0x000000d31c0d7836 */ /* 0x000fe20000000000 */
[----:B------:R-:W-:Y:S01]  /*f8a0*/  IABS R14, R9 ;  /* 0x00000009000e7213 */ /* 0x000fe20000000000 */
[----:B-1----:R-:W-:-:S02]  /*f8b0*/  IMAD.MOV.U32 R6, RZ, RZ, R15 ;  /* 0x000000ffff067224 */ /* 0x002fc400078e000f */
[----:B------:R-:W-:Y:S01]  /*f8c0*/  @!P6 IMAD.MOV R5, RZ, RZ, -R5 ;  /* 0x000000ffff05e224 */ /* 0x000fe200078e0a05 */
[----:B------:R-:W-:Y:S01]  /*f8d0*/  IABS R16, R13 ;  /* 0x0000000d00107213 */ /* 0x000fe20000000000 */
[----:B------:R-:W-:Y:S01]  /*f8e0*/  @!P1 IMAD.MOV R6, RZ, RZ, -R6 ;  /* 0x000000ffff069224 */ /* 0x000fe200078e0a06 */
[----:B------:R-:W-:Y:S01]  /*f8f0*/  ISETP.GT.U32.AND P1, PT, R2, R11, PT ;  /* 0x0000000b0200720c */ /* 0x000fe20003f24070 */
[----:B------:R-:W-:Y:S01]  /*f900*/  IMAD.HI.U32 R0, R3, R14, RZ ;  /* 0x0000000e03007227 */ /* 0x000fe200078e00ff */
[----:B------:R0:W-:Y:S01]  /*f910*/  STL [R1+0x560], R5 ;  /* 0x0005600501007387 */ /* 0x0001e20000100800 */
[----:B------:R-:W-:Y:S02]  /*f920*/  ISETP.GE.AND P6, PT, R8, RZ, PT ;  /* 0x000000ff0800720c */ /* 0x000fe40003fc6270 */
[----:B------:R-:W-:Y:S01]  /*f930*/  @!P5 IMAD.IADD R10, R10, 0x1, -R2 ;  /* 0x000000010a0ad824 */ /* 0x000fe200078e0a02 */
[----:B------:R-:W-:Y:S01]  /*f940*/  ISETP.GE.AND P5, PT, R7, RZ, PT ;  /* 0x000000ff0700720c */ /* 0x000fe20003fa6270 */
[----:B------:R-:W-:Y:S01]  /*f950*/  IMAD.MOV.U32 R7, RZ, RZ, R16 ;  /* 0x000000ffff077224 */ /* 0x000fe200078e0010 */
[----:B------:R1:W-:Y:S01]  /*f960*/  STL [R1+0x55c], R6 ;  /* 0x00055c0601007387 */ /* 0x0003e20000100800 */
[----:B------:R-:W-:-:S02]  /*f970*/  VIADD R20, R28, 0xd4 ;  /* 0x000000d41c147836 */ /* 0x000fc40000000000 */
[----:B------:R-:W-:Y:S02]  /*f980*/  IMAD.MOV R16, RZ, RZ, -R0 ;  /* 0x000000ffff107224 */ /* 0x000fe400078e0a00 */
[----:B------:R-:W-:Y:S01]  /*f990*/  @!P2 IMAD.IADD R12, R12, 0x1, -R2 ;  /* 0x000000010c0ca824 */ /* 0x000fe200078e0a02 */
[----:B------:R-:W-:Y:S01]  /*f9a0*/  ISETP.GE.AND P2, PT, R9, RZ, PT ;  /* 0x000000ff0900720c */ /* 0x000fe20003f46270 */
[----:B0-----:R-:W-:Y:S01]  /*f9b0*/  IMAD.MOV.U32 R5, RZ, RZ, R17 ;  /* 0x000000ffff057224 */ /* 0x001fe200078e0011 */
[----:B------:R-:W-:Y:S01]  /*f9c0*/  IABS R8, R20 ;  /* 0x0000001400087213 */ /* 0x000fe20000000000 */
[C---:B------:R-:W-:Y:S02]  /*f9d0*/  IMAD R9, R2.reuse, R16, R14 ;  /* 0x0000001002097224 */ /* 0x040fe400078e020e */
[----:B------:R-:W-:Y:S01]  /*f9e0*/  @!P3 IMAD.MOV R5, RZ, RZ, -R5 ;  /* 0x000000ffff05b224 */ /* 0x000fe200078e0a05 */
[C---:B------:R-:W-:Y:S01]  /*f9f0*/  ISETP.GT.U32.AND P3, PT, R2.reuse, R10, PT ;  /* 0x0000000a0200720c */ /* 0x040fe20003f64070 */
[----:B------:R-:W-:Y:S01]  /*fa00*/  @!P1 IMAD.IADD R11, R11, 0x1, -R2 ;  /* 0x000000010b0b9824 */ /* 0x000fe200078e0a02 */
[----:B------:R-:W-:Y:S01]  /*fa10*/  ISETP.GT.U32.AND P1, PT, R2, R9, PT ;  /* 0x000000090200720c */ /* 0x000fe20003f24070 */
[C---:B------:R-:W-:Y:S01]  /*fa20*/  IMAD.HI.U32 R15, R3.reuse, R8, RZ ;  /* 0x00000008030f7227 */ /* 0x040fe200078e00ff */
[----:B------:R0:W-:Y:S03]  /*fa30*/  STL [R1+0x558], R5 ;  /* 0x0005580501007387 */ /* 0x0001e60000100800 */
[----:B------:R-:W-:-:S04]  /*fa40*/  IMAD.HI.U32 R16, R3, R7, RZ ;  /* 0x0000000703107227 */ /* 0x000fc800078e00ff */
[----:B------:R-:W-:Y:S02]  /*fa50*/  IMAD.MOV R0, RZ, RZ, -R15 ;  /* 0x000000ffff007224 */ /* 0x000fe400078e0a0f */
[----:B------:R-:W-:Y:S02]  /*fa60*/  IMAD.MOV R16, RZ, RZ, -R16 ;  /* 0x000000ffff107224 */ /* 0x000fe400078e0a10 */
[C---:B------:R-:W-:Y:S02]  /*fa70*/  IMAD R8, R2.reuse, R0, R8 ;  /* 0x0000000002087224 */ /* 0x040fe400078e0208 */
[----:B------:R-:W-:Y:S02]  /*fa80*/  IMAD R7, R2, R16, R7 ;  /* 0x0000001002077224 */ /* 0x000fe400078e0207 */
[--C-:B------:R-:W-:Y:S01]  /*fa90*/  @!P3 IMAD.IADD R10, R10, 0x1, -R2.reuse ;  /* 0x000000010a0ab824 */ /* 0x100fe200078e0a02 */
[C---:B------:R-:W-:Y:S01]  /*faa0*/  ISETP.GT.U32.AND P3, PT, R2.reuse, R8, PT ;  /* 0x000000080200720c */ /* 0x040fe20003f64070 */
[----:B------:R-:W-:Y:S01]  /*fab0*/  @!P1 IMAD.IADD R9, R9, 0x1, -R2 ;  /* 0x0000000109099824 */ /* 0x000fe200078e0a02 */
[----:B------:R-:W-:Y:S01]  /*fac0*/  ISETP.GT.U32.AND P1, PT, R2, R7, PT ;  /* 0x000000070200720c */ /* 0x000fe20003f24070 */
[----:B------:R-:W-:-:S02]  /*fad0*/  VIADD R14, R28, 0xd2 ;  /* 0x000000d21c0e7836 */ /* 0x000fc40000000000 */
[----:B------:R-:W-:Y:S02]  /*fae0*/  VIADD R15, R28, 0xd1 ;  /* 0x000000d11c0f7836 */ /* 0x000fe40000000000 */
[----:B-1----:R-:W-:Y:S01]  /*faf0*/  IMAD.MOV.U32 R6, RZ, RZ, R12 ;  /* 0x000000ffff067224 */ /* 0x002fe200078e000c */
[----:B------:R-:W-:Y:S01]  /*fb00*/  IABS R0, R14 ;  /* 0x0000000e00007213 */ /* 0x000fe20000000000 */
[----:B0-----:R-:W-:Y:S01]  /*fb10*/  IMAD.MOV.U32 R5, RZ, RZ, R11 ;  /* 0x000000ffff057224 */ /* 0x001fe200078e000b */
[----:B------:R-:W-:Y:S01]  /*fb20*/  IABS R18, R15 ;  /* 0x0000000f00127213 */ /* 0x000fe20000000000 */
[----:B------:R-:W-:Y:S02]  /*fb30*/  @!P6 IMAD.MOV R6, RZ, RZ, -R6 ;  /* 0x000000ffff06e224 */ /* 0x000fe400078e0a06 */
[----:B------:R-:W-:-:S03]  /*fb40*/  IMAD.HI.U32 R21, R3, R0, RZ ;  /* 0x0000000003157227 */ /* 0x000fc600078e00ff */
[----:B------:R-:W-:Y:S01]  /*fb50*/  STL [R1+0x550], R6 ;  /* 0x0005500601007387 */ /* 0x000fe20000100800 */
[--C-:B------:R-:W-:Y:S01]  /*fb60*/  @!P3 IMAD.IADD R8, R8, 0x1, -R2.reuse ;  /* 0x000000010808b824 */ /* 0x100fe200078e0a02 */
[----:B------:R-:W-:Y:S01]  /*fb70*/  ISETP.GE.AND P3, PT, R20, RZ, PT ;  /* 0x000000ff1400720c */ /* 0x000fe20003f66270 */
[----:B------:R-:W-:Y:S01]  /*fb80*/  @!P1 IMAD.IADD R7, R7, 0x1, -R2 ;  /* 0x0000000107079824 */ /* 0x000fe200078e0a02 */
[C---:B------:R-:W-:Y:S01]  /*fb90*/  ISETP.GT.U32.AND P1, PT, R2.reuse, R9, PT ;  /* 0x000000090200720c */ /* 0x040fe20003f24070 */
[----:B------:R-:W-:Y:S01]  /*fba0*/  @!P4 IMAD.MOV R5, RZ, RZ, -R5 ;  /* 0x000000ffff05c224 */ /* 0x000fe200078e0a05 */
[C---:B------:R-:W-:Y:S01]  /*fbb0*/  ISETP.GT.U32.AND P6, PT, R2.reuse, R8, PT ;  /* 0x000000080200720c */ /* 0x040fe20003fc4070 */
[----:B------:R-:W-:Y:S01]  /*fbc0*/  IMAD.MOV R21, RZ, RZ, -R21 ;  /* 0x000000ffff157224 */ /* 0x000fe200078e0a15 */
[----:B------:R-:W-:Y:S01]  /*fbd0*/  ISETP.GT.U32.AND P4, PT, R2, R7, PT ;  /* 0x000000070200720c */ /* 0x000fe20003f84070 */
[----:B------:R-:W-:Y:S01]  /*fbe0*/  IMAD.HI.U32 R20, R3, R18, RZ ;  /* 0x0000001203147227 */ /* 0x000fe200078e00ff */
[----:B------:R0:W-:Y:S03]  /*fbf0*/  STL [R1+0x538], R5 ;  /* 0x0005380501007387 */ /* 0x0001e60000100800 */
[----:B------:R-:W-:-:S02]  /*fc00*/  VIADD R16, R28, 0xd0 ;  /* 0x000000d01c107836 */ /* 0x000fc40000000000 */
[----:B------:R-:W-:Y:S02]  /*fc10*/  IMAD R0, R2, R21, R0 ;  /* 0x0000001502007224 */ /* 0x000fe400078e0200 */
[----:B------:R-:W-:Y:S01]  /*fc20*/  IMAD.MOV R20, RZ, RZ, -R20 ;  /* 0x000000ffff147224 */ /* 0x000fe200078e0a14 */
[----:B------:R-:W-:Y:S01]  /*fc30*/  IABS R19, R16 ;  /* 0x0000001000137213 */ /* 0x000fe20000000000 */
[----:B------:R-:W-:Y:S02]  /*fc40*/  VIADD R17, R28, 0xcf ;  /* 0x000000cf1c117836 */ /* 0x000fe40000000000 */
[----:B0-----:R-:W-:Y:S02]  /*fc50*/  IMAD.MOV.U32 R5, RZ, RZ, R10 ;  /* 0x000000ffff057224 */ /* 0x001fe400078e000a */
[C---:B------:R-:W-:Y:S01]  /*fc60*/  IMAD R18, R2.reuse, R20, R18 ;  /* 0x0000001402127224 */ /* 0x040fe200078e0212 */
[----:B------:R-:W-:Y:S01]  /*fc70*/  IABS R21, R17 ;  /* 0x0000001100157213 */ /* 0x000fe20000000000 */
        /* <DEDUP_REMOVED lines=8> */
[----:B------:R-:W-:Y:S02]  /*fd00*/  @!P6 IMAD.IADD R8, R8, 0x1, -R2 ;  /* 0x000000010808e824 */ /* 0x000fe400078e0a02 */
[----:B------:R-:W-:Y:S02]  /*fd10*/  IMAD.MOV R10, RZ, RZ, -R10 ;  /* 0x000000ffff0a7224 */ /* 0x000fe400078e0a0a */
[----:B------:R-:W-:Y:S02]  /*fd20*/  IMAD R19, R2, R22, R19 ;  /* 0x0000001602137224 */ /* 0x000fe400078e0213 */
[----:B------:R-:W-:Y:S01]  /*fd30*/  @!P5 IMAD.IADD R0, R0, 0x1, -R2 ;  /* 0x000000010000d824 */ /* 0x000fe200078e0a02 */
[----:B------:R-:W-:Y:S01]  /*fd40*/  ISETP.GE.AND P5, PT, R14, RZ, PT ;  /* 0x000000ff0e00720c */ /* 0x000fe20003fa6270 */
[C---:B------:R-:W-:Y:S01]  /*fd50*/  IMAD R10, R2.reuse, R10, R21 ;  /* 0x0000000a020a7224 */ /* 0x040fe200078e0215 */
[----:B------:R-:W-:Y:S01]  /*fd60*/  ISETP.GT.U32.AND P6, PT, R2, R19, PT ;  /* 0x000000130200720c */ /* 0x000fe20003fc4070 */
[----:B------:R-:W-:-:S02]  /*fd70*/  IMAD.MOV.U32 R6, RZ, RZ, R8 ;  /* 0x000000ffff067224 */ /* 0x000fc400078e0008 */
[----:B0-----:R-:W-:Y:S02]  /*fd80*/  IMAD.MOV.U32 R5, RZ, RZ, R9 ;  /* 0x000000ffff057224 */ /* 0x001fe400078e0009 */
[----:B------:R-:W-:Y:S02]  /*fd90*/  VIADD R12, R28, 0xce ;  /* 0x000000ce1c0c7836 */ /* 0x000fe40000000000 */
[----:B------:R-:W-:Y:S01]  /*fda0*/  @!P1 IMAD.IADD R18, R18, 0x1, -R2 ;  /* 0x0000000112129824 */ /* 0x000fe200078e0a02 */
[C---:B------:R-:W-:Y:S01]  /*fdb0*/  ISETP.GT.U32.AND P1, PT, R2.reuse, R0, PT ;  /* 0x000000000200720c */ /* 0x040fe20003f24070 */
[----:B------:R-:W-:Y:S01]  /*fdc0*/  @!P3 IMAD.MOV R6, RZ, RZ, -R6 ;  /* 0x000000ffff06b224 */ /* 0x000fe200078e0a06 */
[----:B------:R-:W-:Y:S01]  /*fdd0*/  ISETP.GT.U32.AND P3, PT, R2, R10, PT ;  /* 0x0000000a0200720c */ /* 0x000fe20003f64070 */
[----:B------:R-:W-:Y:S01]  /*fde0*/  @!P4 IMAD.IADD R7, R7, 0x1, -R2 ;  /* 0x000000010707c824 */ /* 0x000fe200078e0a02 */
[----:B------:R-:W-:Y:S01]  /*fdf0*/  ISETP.GE.AND P4, PT, R13, RZ, PT ;  /* 0x000000ff0d00720c */ /* 0x000fe20003f86270 */
[----:B------:R-:W-:Y:S01]  /*fe00*/  @!P2 IMAD.MOV R5, RZ, RZ, -R5 ;  /* 0x000000ffff05a224 */ /* 0x000fe200078e0a05 */
[----:B------:R-:W-:Y:S01]  /*fe10*/  IABS R13, R12 ;  /* 0x0000000c000d7213 */ /* 0x000fe20000000000 */
[----:B------:R-:W-:-:S02]  /*fe20*/  VIADD R11, R28, 0xcd ;  /* 0x000000cd1c0b7836 */ /* 0x000fc40000000000 */
[--C-:B------:R-:W-:Y:S01]  /*fe30*/  @!P6 IMAD.IADD R19, R19, 0x1, -R2.reuse ;  /* 0x000000011313e824 */ /* 0x100fe200078e0a02 */
[----:B------:R0:W-:Y:S01]  /*fe40*/  STL [R1+0x52c], R5 ;  /* 0x00052c0501007387 */ /* 0x0001e20000100800 */
[----:B------:R-:W-:Y:S01]  /*fe50*/  ISETP.GT.U32.AND P6, PT, R2, R18, PT ;  /* 0x000000120200720c */ /* 0x000fe20003fc4070 */
[----:B------:R-:W-:Y:S01]  /*fe60*/  VIADD R9, R28, 0xcb ;  /* 0x000000cb1c097836 */ /* 0x000fe20000000000 */
[----:B------:R-:W-:Y:S01]  /*fe70*/  IABS R14, R11 ;  /* 0x0000000b000e7213 */ /* 0x000fe20000000000 */
[--C-:B------:R-:W-:Y:S01]  /*fe80*/  @!P1 IMAD.IADD R0, R0, 0x1, -R2.reuse ;  /* 0x0000000100009824 */ /* 0x100fe200078e0a02 */
[----:B------:R-:W-:Y:S01]  /*fe90*/  ISETP.GT.U32.AND P2, PT, R2, R19, PT ;  /* 0x000000130200720c */ /* 0x000fe20003f44070 */
[----:B------:R-:W-:Y:S01]  /*fea0*/  @!P3 IMAD.IADD R10, R10, 0x1, -R2 ;  /* 0x000000010a0ab824 */ /* 0x000fe200078e0a02 */
[----:B------:R-:W-:Y:S01]  /*feb0*/  ISETP.GE.AND P1, PT, R16, RZ, PT ;  /* 0x000000ff1000720c */ /* 0x000fe20003f26270 */
[----:B------:R-:W-:Y:S01]  /*fec0*/  IMAD.MOV.U32 R8, RZ, RZ, R0 ;  /* 0x000000ffff087224 */ /* 0x000fe200078e0000 */
[----:B------:R1:W-:Y:S01]  /*fed0*/  STL [R1+0x528], R6 ;  /* 0x0005280601007387 */ /* 0x0003e20000100800 */
[----:B0-----:R-:W-:Y:S01]  /*fee0*/  IMAD.MOV.U32 R5, RZ, RZ, R7 ;  /* 0x000000ffff057224 */ /* 0x001fe200078e0007 */
[----:B------:R-:W-:Y:S01]  /*fef0*/  ISETP.GT.U32.AND P3, PT, R2, R10, PT ;  /* 0x0000000a0200720c */ /* 0x000fe20003f64070 */
[----:B------:R-:W-:-:S04]  /*ff00*/  IMAD.HI.U32 R7, R3, R13, RZ ;  /* 0x0000000d03077227 */ /* 0x000fc800078e00ff */
[----:B------:R-:W-:Y:S02]  /*ff10*/  IMAD.MOV R7, RZ, RZ, -R7 ;  /* 0x000000ffff077224 */ /* 0x000fe400078e0a07 */
[----:B------:R-:W-:-:S04]  /*ff20*/  IMAD.HI.U32 R16, R3, R14, RZ ;  /* 0x0000000e03107227 */ /* 0x000fc800078e00ff */
[C---:B------:R-:W-:Y:S02]  /*ff30*/  IMAD R13, R2.reuse, R7, R13 ;  /* 0x00000007020d7224 */ /* 0x040fe400078e020d */
[----:B------:R-:W-:Y:S02]  /*ff40*/  @!P5 IMAD.MOV R8, RZ, RZ, -R8 ;  /* 0x000000ffff08d224 */ /* 0x000fe400078e0a08 */
[----:B------:R-:W-:Y:S01]  /*ff50*/  @!P4 IMAD.MOV R5, RZ, RZ, -R5 ;  /* 0x000000ffff05c224 */ /* 0x000fe200078e0a05 */
[----:B------:R-:W-:Y:S01]  /*ff60*/  ISETP.GT.U32.AND P5, PT, R2, R13, PT ;  /* 0x0000000d0200720c */ /* 0x000fe20003fa4070 */
[----:B------:R-:W-:Y:S01]  /*ff70*/  IMAD.MOV R16, RZ, RZ, -R16 ;  /* 0x000000ffff107224 */ /* 0x000fe200078e0a10 */
[----:B------:R-:W-:Y:S01]  /*ff80*/  ISETP.GE.AND P4, PT, R15, RZ, PT ;  /* 0x000000ff0f00720c */ /* 0x000fe20003f86270 */
[----:B------:R-:W-:Y:S01]  /*ff90*/  @!P6 IMAD.IADD R18, R18, 0x1, -R2 ;  /* 0x000000011212e824 */ /* 0x000fe200078e0a02 */
[----:B------:R0:W-:Y:S01]  /*ffa0*/  STL [R1+0x524], R5 ;  /* 0x0005240501007387 */ /* 0x0001e20000100800 */
[----:B------:R-:W-:Y:S01]  /*ffb0*/  IMAD R16, R2, R16, R14 ;  /* 0x0000001002107224 */ /* 0x000fe200078e020e */
[----:B------:R-:W-:Y:S01]  /*ffc0*/  ISETP.GE.AND P6, PT, R17, RZ, PT ;  /* 0x000000ff1100720c */ /* 0x000fe20003fc6270 */
[----:B------:R-:W-:Y:S01]  /*ffd0*/  @!P2 IMAD.IADD R19, R19, 0x1, -R2 ;  /* 0x000000011313a824 */ /* 0x000fe200078e0a02 */
[----:B------:R2:W-:Y:S01]  /*ffe0*/  STL [R1+0x484], R8 ;  /* 0x0004840801007387 */ /* 0x0005e20000100800 */
[----:B------:R-:W-:Y:S01]  /*fff0*/  VIADD R7, R28, 0xcc ;  /* 0x000000cc1c077836 */ /* 0x000fe20000000000 */
[----:B------:R-:W-:Y:S01]  /*10000*/  ISETP.GE.AND P2, PT, R12, RZ, PT ;  /* 0x000000ff0c00720c */ /* 0x000fe20003f46270 */
[----:B-1----:R-:W-:-:S02]  /*10010*/  IMAD.MOV.U32 R6, RZ, RZ, R18 ;  /* 0x000000ffff067224 */ /* 0x002fc400078e0012 */
[--C-:B------:R-:W-:Y:S01]  /*10020*/  @!P3 IMAD.IADD R10, R10, 0x1, -R2.reuse ;  /* 0x000000010a0ab824 */ /* 0x100fe200078e0a02 */
[C---:B------:R-:W-:Y:S01]  /*10030*/  ISETP.GT.U32.AND P3, PT, R2.reuse, R16, PT ;  /* 0x000000100200720c */ /* 0x040fe20003f64070 */
[----:B0-----:R-:W-:Y:S01]  /*10040*/  IMAD.MOV.U32 R5, RZ, RZ, R19 ;  /* 0x000000ffff057224 */ /* 0x001fe200078e0013 */
[----:B------:R-:W-:Y:S01]  /*10050*/  IABS R15, R7 ;  /* 0x00000007000f7213 */ /* 0x000fe20000000000 */
[----:B------:R-:W-:Y:S02]  /*10060*/  @!P5 IMAD.IADD R13, R13, 0x1, -R2 ;  /* 0x000000010d0dd824 */ /* 0x000fe400078e0a02 */
[----:B------:R-:W-:Y:S01]  /*10070*/  @!P4 IMAD.MOV R6, RZ, RZ, -R6 ;  /* 0x000000ffff06c224 */ /* 0x000fe200078e0a06 */
[----:B------:R-:W-:Y:S01]  /*10080*/  ISETP.GE.AND P4, PT, R11, RZ, PT ;  /* 0x000000ff0b00720c */ /* 0x000fe20003f86270 */
[----:B------:R-:W-:Y:S01]  /*10090*/  @!P1 IMAD.MOV R5, RZ, RZ, -R5 ;  /* 0x000000ffff059224 */ /* 0x000fe200078e0a05 */
[----:B------:R-:W-:Y:S01]  /*100a0*/  ISETP.GT.U32.AND P5, PT, R2, R13, PT ;  /* 0x0000000d0200720c */ /* 0x000fe20003fa4070 */
[----:B------:R-:W-:Y:S01]  /*100b0*/  IMAD.HI.U32 R0, R3, R15, RZ ;  /* 0x0000000f03007227 */ /* 0x000fe200078e00ff */
[----:B------:R-:W-:Y:S01]  /*100c0*/  STL [R1+0x4a8], R6 ;  /* 0x0004a80601007387 */ /* 0x000fe20000100800 */
[----:B------:R-:W-:-:S02]  /*100d0*/  ISETP.GE.AND P1, PT, R7, RZ, PT ;  /* 0x000000ff0700720c */ /* 0x000fc40003f26270 */
[--C-:B------:R-:W-:Y:S01]  /*100e0*/  @!P3 IMAD.IADD R16, R16, 0x1, -R2.reuse ;  /* 0x000000011010b824 */ /* 0x100fe200078e0a02 */
[----:B------:R0:W-:Y:S01]  /*100f0*/  STL [R1+0x4d0], R5 ;  /* 0x0004d00501007387 */ /* 0x0001e20000100800 */
[----:B------:R-:W-:Y:S01]  /*10100*/  IABS R7, R9 ;  /* 0x0000000900077213 */ /* 0x000fe20000000000 */
[----:B--2---:R-:W-:Y:S02]  /*10110*/  VIADD R8, R28, 0xca ;  /* 0x000000ca1c087836 */ /* 0x004fe40000000000 */
[----:B------:R-:W-:Y:S01]  /*10120*/  ISETP.GT.U32.AND P3, PT, R2, R16, PT ;  /* 0x000000100200720c */ /* 0x000fe20003f64070 */
[C---:B------:R-:W-:Y:S02]  /*10130*/  VIADD R14, R28.reuse, 0xc8 ;  /* 0x000000c81c0e7836 */ /* 0x040fe40000000000 */
[----:B------:R-:W-:Y:S01]  /*10140*/  @!P5 IMAD.IADD R13, R13, 0x1, -R2 ;  /* 0x000000010d0dd824 */ /* 0x000fe200078e0a02 */
[----:B------:R-:W-:Y:S01]  /*10150*/  IABS R12, R8 ;  /* 0x00000008000c7213 */ /* 0x000fe20000000000 */
[----:B------:R-:W-:Y:S01]  /*10160*/  VIADD R21, R28, 0xc0 ;  /* 0x000000c01c157836 */ /* 0x000fe20000000000 */
[----:B------:R-:W-:Y:S01]  /*10170*/  IABS R17, R14 ;  /* 0x0000000e00117213 */ /* 0x000fe20000000000 */
[----:B0-----:R-:W-:-:S02]  /*10180*/  IMAD.MOV.U32 R5, RZ, RZ, R10 ;  /* 0x000000ffff057224 */ /* 0x001fc400078e000a */
[----:B------:R-:W-:Y:S02]  /*10190*/  IMAD.MOV R10, RZ, RZ, -R0 ;  /* 0x000000ffff0a7224 */ /* 0x000fe400078e0a00 */
[----:B------:R-:W-:-:S04]  /*101a0*/  IMAD.HI.U32 R0, R3, R7, RZ ;  /* 0x0000000703007227 */ /* 0x000fc800078e00ff */
[C---:B------:R-:W-:Y:S02]  /*101b0*/  IMAD R15, R2.reuse, R10, R15 ;  /* 0x0000000a020f7224 */ /* 0x040fe400078e020f */
[----:B------:R-:W-:Y:S02]  /*101c0*/  IMAD.MOV R0, RZ, RZ, -R0 ;  /* 0x000000ffff007224 */ /* 0x000fe400078e0a00 */
[----:B------:R-:W-:Y:S01]  /*101d0*/  @!P6 IMAD.MOV R5, RZ, RZ, -R5 ;  /* 0x000000ffff05e224 */ /* 0x000fe200078e0a05 */
[C---:B------:R-:W-:Y:S01]  /*101e0*/  ISETP.GT.U32.AND P5, PT, R2.reuse, R15, PT ;  /* 0x0000000f0200720c */ /* 0x040fe20003fa4070 */
[----:B------:R-:W-:Y:S01]  /*101f0*/  IMAD R7, R2, R0, R7 ;  /* 0x0000000002077224 */ /* 0x000fe200078e0207 */
[----:B------:R-:W-:Y:S01]  /*10200*/  ISETP.GE.AND P6, PT, R9, RZ, PT ;  /* 0x000000ff0900720c */ /* 0x000fe20003fc6270 */
[----:B------:R-:W-:Y:S01]  /*10210*/  IMAD.HI.U32 R11, R3, R12, RZ ;  /* 0x0000000c030b7227 */ /* 0x000fe200078e00ff */
[----:B------:R0:W-:Y:S03]  /*10220*/  STL [R1+0x520], R5 ;  /* 0x0005200501007387 */ /* 0x0001e60000100800 */
[----:B------:R-:W-:-:S02]  /*10230*/  VIADD R9, R28, 0xc9 ;  /* 0x000000c91c097836 */ /* 0x000fc40000000000 */
[--C-:B------:R-:W-:Y:S01]  /*10240*/  @!P3 IMAD.IADD R16, R16, 0x1, -R2.reuse ;  /* 0x000000011010b824 */ /* 0x100fe200078e0a02 */
[C---:B------:R-:W-:Y:S01]  /*10250*/  ISETP.GT.U32.AND P3, PT, R2.reuse, R7, PT ;  /* 0x000000070200720c */ /* 0x040fe20003f64070 */
[----:B------:R-:W-:Y:S01]  /*10260*/  IMAD.MOV R11, RZ, RZ, -R11 ;  /* 0x000000ffff0b7224 */ /* 0x000fe200078e0a0b */
[----:B------:R-:W-:Y:S01]  /*10270*/  IABS R10, R9 ;  /* 0x00000009000a7213 */ /* 0x000fe20000000000 */
[----:B------:R-:W-:Y:S02]  /*10280*/  @!P5 IMAD.IADD R15, R15, 0x1, -R2 ;  /* 0x000000010f0fd824 */ /* 0x000fe400078e0a02 */
[----:B0-----:R-:W-:Y:S02]  /*10290*/  IMAD.MOV.U32 R5, RZ, RZ, R13 ;  /* 0x000000ffff057224 */ /* 0x001fe400078e000d */
[C---:B------:R-:W-:Y:S02]  /*102a0*/  IMAD R12, R2.reuse, R11, R12 ;  /* 0x0000000b020c7224 */ /* 0x040fe400078e020c */
[----:B------:R-:W-:Y:S01]  /*102b0*/  @!P2 IMAD.MOV R5, RZ, RZ, -R5 ;  /* 0x000000ffff05a224 */ /* 0x000fe200078e0a05 */
[C---:B------:R-:W-:Y:S01]  /*102c0*/  ISETP.GT.U32.AND P2, PT, R2.reuse, R15, PT ;  /* 0x0000000f0200720c */ /* 0x040fe20003f44070 */
[----:B------:R-:W-:Y:S01]  /*102d0*/  IMAD.MOV.U32 R13, RZ, RZ, R17 ;  /* 0x000000ffff0d7224 */ /* 0x000fe200078e0011 */
[----:B------:R-:W-:Y:S01]  /*102e0*/  ISETP.GT.U32.AND P5, PT, R2, R12, PT ;  /* 0x0000000c0200720c */ /* 0x000fe20003fa4070 */
[----:B------:R-:W-:Y:S01]  /*102f0*/  IMAD.HI.U32 R17, R3, R10, RZ ;  /* 0x0000000a03117227 */ /* 0x000fe200078e00ff */
[----:B------:R0:W-:Y:S03]  /*10300*/  STL [R1+0x4d4], R5 ;  /* 0x0004d40501007387 */ /* 0x0001e60000100800 */
[----:B------:R-:W-:-:S02]  /*10310*/  IMAD.MOV R17, RZ, RZ, -R17 ;  /* 0x000000ffff117224 */ /* 0x000fc400078e0a11 */
[----:B------:R-:W-:Y:S02]  /*10320*/  @!P3 IMAD.IADD R7, R7, 0x1, -R2 ;  /* 0x000000010707b824 */ /* 0x000fe400078e0a02 */
[----:B------:R-:W-:Y:S02]  /*10330*/  IMAD R10, R2, R17, R10 ;  /* 0x00000011020a7224 */ /* 0x000fe400078e020a */
[----:B------:R-:W-:Y:S01]  /*10340*/  VIADD R0, R28, 0xc7 ;  /* 0x000000c71c007836 */ /* 0x000fe20000000000 */
[C---:B------:R-:W-:Y:S01]  /*10350*/  ISETP.GT.U32.AND P3, PT, R2.reuse, R7, PT ;  /* 0x000000070200720c */ /* 0x040fe20003f64070 */
[----:B0-----:R-:W-:Y:S02]  /*10360*/  IMAD.MOV.U32 R5, RZ, RZ, R16 ;  /* 0x000000ffff057224 */ /* 0x001fe400078e0010 */
[--C-:B------:R-:W-:Y:S01]  /*10370*/  @!P2 IMAD.IADD R15, R15, 0x1, -R2.reuse ;  /* 0x000000010f0fa824 */ /* 0x100fe200078e0a02 */
[----:B------:R-:W-:Y:S01]  /*10380*/  ISETP.GT.U32.AND P2, PT, R2, R10, PT ;  /* 0x0000000a0200720c */ /* 0x000fe20003f44070 */
[----:B------:R-:W-:Y:S01]  /*10390*/  @!P4 IMAD.MOV R5, RZ, RZ, -R5 ;  /* 0x000000ffff05c224 */ /* 0x000fe200078e0a05 */
[----:B------:R-:W-:Y:S01]  /*103a0*/  IABS R11, R0 ;  /* 0x00000000000b7213 */ /* 0x000fe20000000000 */
[----:B------:R-:W-:Y:S01]  /*103b0*/  @!P5 IMAD.IADD R12, R12, 0x1, -R2 ;  /* 0x000000010c0cd824 */ /* 0x000fe200078e0a02 */
[----:B------:R-:W-:Y:S01]  /*103c0*/  ISETP.GE.AND P4, PT, R8, RZ, PT ;  /* 0x000000ff0800720c */ /* 0x000fe20003f86270 */
[C---:B------:R-:W-:Y:S01]  /*103d0*/  IMAD.HI.U32 R16, R3.reuse, R13, RZ ;  /* 0x0000000d03107227 */ /* 0x040fe200078e00ff */
[----:B------:R0:W-:Y:S02]  /*103e0*/  STL [R1+0x51c], R5 ;  /* 0x00051c0501007387 */ /* 0x0001e40000100800 */
[----:B------:R-:W-:Y:S01]  /*103f0*/  ISETP.GT.U32.AND P5, PT, R2, R12, PT ;  /* 0x0000000c0200720c */ /* 0x000fe20003fa4070 */
[----:B------:R-:W-:-:S04]  /*10400*/  IMAD.HI.U32 R8, R3, R11, RZ ;  /* 0x0000000b03087227 */ /* 0x000fc800078e00ff */
[----:B------:R-:W-:Y:S02]  /*10410*/  IMAD.MOV R16, RZ, RZ, -R16 ;  /* 0x000000ffff107224 */ /* 0x000fe400078e0a10 */
[----:B------:R-:W-:Y:S02]  /*10420*/  @!P3 IMAD.IADD R7, R7, 0x1, -R2 ;  /* 0x000000010707b824 */ /* 0x000fe400078e0a02 */
[----:B0-----:R-:W-:Y:S02]  /*10430*/  IMAD.MOV.U32 R5, RZ, RZ, R15 ;  /* 0x000000ffff057224 */ /* 0x001fe400078e000f */
[----:B------:R-:W-:Y:S02]  /*10440*/  IMAD.MOV R15, RZ, RZ, -R8 ;  /* 0x000000ffff0f7224 */ /* 0x000fe400078e0a08 */
[----:B------:R-:W-:Y:S01]  /*10450*/  @!P1 IMAD.MOV R5, RZ, RZ, -R5 ;  /* 0x000000ffff059224 */ /* 0x000fe200078e0a05 */
[----:B------:R-:W-:Y:S01]  /*10460*/  ISETP.GE.AND P1, PT, R9, RZ, PT ;  /* 0x000000ff0900720c */ /* 0x000fe20003f26270 */
[----:B------:R-:W-:-:S02]  /*10470*/  IMAD R13, R2, R16, R13 ;  /* 0x00000010020d7224 */ /* 0x000fc400078e020d */
[----:B------:R-:W-:Y:S01]  /*10480*/  VIADD R8, R28, 0xc6 ;  /* 0x000000c61c087836 */ /* 0x000fe20000000000 */
[----:B------:R0:W-:Y:S01]  /*10490*/  STL [R1+0x4ec], R5 ;  /* 0x0004ec0501007387 */ /* 0x0001e20000100800 */
[--C-:B------:R-:W-:Y:S01]  /*104a0*/  @!P2 IMAD.IADD R10, R10, 0x1, -R2.reuse ;  /* 0x000000010a0aa824 */ /* 0x100fe200078e0a02 */
[C---:B------:R-:W-:Y:S01]  /*104b0*/  ISETP.GT.U32.AND P3, PT, R2.reuse, R13, PT ;  /* 0x0000000d0200720c */ /* 0x040fe20003f64070 */
[----:B------:R-:W-:Y:S01]  /*104c0*/  IMAD R9, R2, R15, R11 ;  /* 0x0000000f02097224 */ /* 0x000fe200078e020b */
[----:B------:R-:W-:Y:S01]  /*104d0*/  IABS R15, R8 ;  /* 0x00000008000f7213 */ /* 0x000fe20000000000 */
[----:B------:R-:W-:Y:S01]  /*104e0*/  @!P5 IMAD.IADD R12, R12, 0x1, -R2 ;  /* 0x000000010c0cd824 */ /* 0x000fe200078e0a02 */
[----:B------:R-:W-:Y:S01]  /*104f0*/  ISETP.GT.U32.AND P2, PT, R2, R10, PT ;  /* 0x0000000a0200720c */ /* 0x000fe20003f44070 */
[----:B------:R-:W-:Y:S01]  /*10500*/  VIADD R11, R28, 0xc5 ;  /* 0x000000c51c0b7836 */ /* 0x000fe20000000000 */
[----:B------:R-:W-:Y:S01]  /*10510*/  ISETP.GT.U32.AND P5, PT, R2, R9, PT ;  /* 0x000000090200720c */ /* 0x000fe20003fa4070 */
[----:B------:R-:W-:-:S02]  /*10520*/  VIADD R17, R28, 0xbf ;  /* 0x000000bf1c117836 */ /* 0x000fc40000000000 */
[----:B0-----:R-:W-:Y:S02]  /*10530*/  IMAD.MOV.U32 R5, RZ, RZ, R7 ;  /* 0x000000ffff057224 */ /* 0x001fe400078e0007 */
[----:B------:R-:W-:Y:S02]  /*10540*/  IMAD.MOV.U32 R7, RZ, RZ, R15 ;  /* 0x000000ffff077224 */ /* 0x000fe400078e000f */
[----:B------:R-:W-:Y:S01]  /*10550*/  @!P6 IMAD.MOV R5, RZ, RZ, -R5 ;  /* 0x000000ffff05e224 */ /* 0x000fe200078e0a05 */
[----:B------:R-:W-:Y:S01]  /*10560*/  ISETP.GE.AND P6, PT, R14, RZ, PT ;  /* 0x000000ff0e00720c */ /* 0x000fe20003fc6270 */
[--C-:B------:R-:W-:Y:S01]  /*10570*/  @!P3 IMAD.IADD R13, R13, 0x1, -R2.reuse ;  /* 0x000000010d0db824 */ /* 0x100fe200078e0a02 */
[----:B------:R-:W-:Y:S01]  /*10580*/  IABS R14, R11 ;  /* 0x0000000b000e7213 */ /* 0x000fe20000000000 */
[--C-:B------:R-:W-:Y:S01]  /*10590*/  @!P2 IMAD.IADD R10, R10, 0x1, -R2.reuse ;  /* 0x000000010a0aa824 */ /* 0x100fe200078e0a02 */
[----:B------:R0:W-:Y:S01]  /*105a0*/  STL [R1+0x4f0], R5 ;  /* 0x0004f00501007387 */ /* 0x0001e20000100800 */
[----:B------:R-:W-:Y:S01]  /*105b0*/  @!P5 IMAD.IADD R9, R9, 0x1, -R2 ;  /* 0x000000010909d824 */ /* 0x000fe200078e0a02 */
[----:B------:R-:W-:Y:S01]  /*105c0*/  ISETP.GE.AND P3, PT, R0, RZ, PT ;  /* 0x000000ff0000720c */ /* 0x000fe20003f66270 */
[----:B------:R-:W-:Y:S01]  /*105d0*/  IMAD.MOV.U32 R0, RZ, RZ, R14 ;  /* 0x000000ffff007224 */ /* 0x000fe200078e000e */
[----:B------:R-:W-:Y:S01]  /*105e0*/  ISETP.GE.AND P2, PT, R8, RZ, PT ;  /* 0x000000ff0800720c */ /* 0x000fe20003f46270 */
[----:B------:R-:W-:Y:S01]  /*105f0*/  VIADD R20, R28, 0xbe ;  /* 0x000000be1c147836 */ /* 0x000fe20000000000 */
[----:B------:R-:W-:Y:S01]  /*10600*/  ISETP.GT.U32.AND P5, PT, R2, R9, PT ;  /* 0x000000090200720c */ /* 0x000fe20003fa4070 */
[----:B------:R-:W-:-:S04]  /*10610*/  IMAD.HI.U32 R8, R3, R0, RZ ;  /* 0x0000000003087227 */ /* 0x000fc800078e00ff */
        /* <DEDUP_REMOVED lines=9> */
[----:B------:R-:W-:-:S02]  /*106b0*/  @!P5 IMAD.IADD R9, R9, 0x1, -R2 ;  /* 0x000000010909d824 */ /* 0x000fc400078e0a02 */
[----:B------:R-:W-:Y:S01]  /*106c0*/  VIADD R12, R28, 0xc3 ;  /* 0x000000c31c0c7836 */ /* 0x000fe20000000000 */
[----:B------:R-:W-:Y:S01]  /*106d0*/  ISETP.GT.U32.AND P5, PT, R2, R0, PT ;  /* 0x000000000200720c */ /* 0x000fe20003fa4070 */
[----:B------:R-:W-:Y:S01]  /*106e0*/  @!P4 IMAD.IADD R13, R13, 0x1, -R2 ;  /* 0x000000010d0dc824 */ /* 0x000fe200078e0a02 */
[----:B------:R-:W-:Y:S01]  /*106f0*/  ISETP.GE.AND P4, PT, R11, RZ, PT ;  /* 0x000000ff0b00720c */ /* 0x000fe20003f86270 */
[----:B0-----:R-:W-:Y:S01]  /*10700*/  IMAD.MOV.U32 R5, RZ, RZ, R10 ;  /* 0x000000ffff057224 */ /* 0x001fe200078e000a */
[----:B------:R-:W-:Y:S01]  /*10710*/  IABS R22, R12 ;  /* 0x0000000c00167213 */ /* 0x000fe20000000000 */
[----:B------:R-:W-:Y:S02]  /*10720*/  VIADD R10, R28, 0xc4 ;  /* 0x000000c41c0a7836 */ /* 0x000fe40000000000 */
[----:B------:R-:W-:Y:S01]  /*10730*/  @!P1 IMAD.MOV R5, RZ, RZ, -R5 ;  /* 0x000000ffff059224 */ /* 0x000fe200078e0a05 */
[----:B------:R-:W-:Y:S01]  /*10740*/  ISETP.GT.U32.AND P1, PT, R2, R7, PT ;  /* 0x000000070200720c */ /* 0x000fe20003f24070 */
[C---:B------:R-:W-:Y:S01]  /*10750*/  VIADD R11, R28.reuse, 0xc2 ;  /* 0x000000c21c0b7836 */ /* 0x040fe20000000000 */
[----:B------:R-:W-:Y:S01]  /*10760*/  IABS R16, R10 ;  /* 0x0000000a00107213 */ /* 0x000fe20000000000 */
[----:B------:R-:W-:Y:S01]  /*10770*/  VIADD R15, R28, 0xbd ;  /* 0x000000bd1c0f7836 */ /* 0x000fe20000000000 */
[----:B------:R0:W-:Y:S01]  /*10780*/  STL [R1+0x508], R5 ;  /* 0x0005080501007387 */ /* 0x0001e20000100800 */
[----:B------:R-:W-:Y:S01]  /*10790*/  @!P5 IMAD.IADD R0, R0, 0x1, -R2 ;  /* 0x000000010000d824 */ /* 0x000fe200078e0a02 */
[----:B------:R-:W-:Y:S01]  /*107a0*/  IABS R8, R11 ;  /* 0x0000000b00087213 */ /* 0x000fe20000000000 */
[----:B------:R-:W-:Y:S01]  /*107b0*/  VIADD R18, R28, 0xbb ;  /* 0x000000bb1c127836 */ /* 0x000fe20000000000 */
[----:B------:R-:W-:-:S02]  /*107c0*/  IABS R19, R15 ;  /* 0x0000000f00137213 */ /* 0x000fc40000000000 */
[----:B------:R-:W-:-:S03]  /*107d0*/  ISETP.GT.U32.AND P5, PT, R2, R0, PT ;  /* 0x000000000200720c */ /* 0x000fc60003fa4070 */
        /* <DEDUP_REMOVED lines=8> */
[----:B------:R-:W-:Y:S02]  /*10860*/  IMAD.MOV R10, RZ, RZ, -R10 ;  /* 0x000000ffff0a7224 */ /* 0x000fe400078e0a0a */
[----:B------:R-:W-:Y:S02]  /*10870*/  @!P5 IMAD.IADD R0, R0, 0x1, -R2 ;  /* 0x000000010000d824 */ /* 0x000fe400078e0a02 */
[----:B------:R-:W-:Y:S01]  /*10880*/  IMAD R22, R2, R10, R22 ;  /* 0x0000000a02167224 */ /* 0x000fe200078e0216 */
[----:B------:R-:W-:-:S03]  /*10890*/  IABS R10, R21 ;  /* 0x00000015000a7213 */ /* 0x000fc60000000000 */
[----:B------:R-:W-:Y:S01]  /*108a0*/  @!P6 IMAD.IADD R7, R7, 0x1, -R2 ;  /* 0x000000010707e824 */ /* 0x000fe200078e0a02 */
[----:B------:R-:W-:Y:S01]  /*108b0*/  ISETP.GE.AND P6, PT, R11, RZ, PT ;  /* 0x000000ff0b00720c */ /* 0x000fe20003fc6270 */
[----:B0-----:R-:W-:Y:S01]  /*108c0*/  IMAD.MOV.U32 R5, RZ, RZ, R9 ;  /* 0x000000ffff057224 */ /* 0x001fe200078e0009 */
[----:B------:R-:W-:Y:S01]  /*108d0*/  IABS R11, R17 ;  /* 0x00000011000b7213 */ /* 0x000fe20000000000 */
[----:B------:R-:W-:-:S04]  /*108e0*/  IMAD.HI.U32 R9, R3, R8, RZ ;  /* 0x0000000803097227 */ /* 0x000fc800078e00ff */
[----:B------:R-:W-:Y:S01]  /*108f0*/  @!P3 IMAD.MOV R5, RZ, RZ, -R5 ;  /* 0x000000ffff05b224 */ /* 0x000fe200078e0a05 */
[----:B------:R-:W-:Y:S01]  /*10900*/  ISETP.GE.AND P3, PT, R12, RZ, PT ;  /* 0x000000ff0c00720c */ /* 0x000fe20003f66270 */
[----:B------:R-:W-:Y:S02]  /*10910*/  IMAD.MOV R12, RZ, RZ, -R13 ;  /* 0x000000ffff0c7224 */ /* 0x000fe400078e0a0d */
[----:B------:R-:W-:Y:S01]  /*10920*/  IMAD.MOV R9, RZ, RZ, -R9 ;  /* 0x000000ffff097224 */ /* 0x000fe200078e0a09 */
[----:B------:R0:W-:Y:S01]  /*10930*/  STL [R1+0x500], R5 ;  /* 0x0005000501007387 */ /* 0x0001e20000100800 */
[C---:B------:R-:W-:Y:S01]  /*10940*/  IMAD R16, R2.reuse, R12, R16 ;  /* 0x0000000c02107224 */ /* 0x040fe200078e0210 */
[----:B------:R-:W-:Y:S01]  /*10950*/  IABS R12, R20 ;  /* 0x00000014000c7213 */ /* 0x000fe20000000000 */
[----:B------:R-:W-:Y:S02]  /*10960*/  IMAD R8, R2, R9, R8 ;  /* 0x0000000902087224 */ /* 0x000fe400078e0208 */
[----:B------:R-:W-:-:S04]  /*10970*/  IMAD.HI.U32 R14, R3, R10, RZ ;  /* 0x0000000a030e7227 */ /* 0x000fc800078e00ff */
[----:B------:R-:W-:-:S04]  /*10980*/  IMAD.HI.U32 R13, R3, R11, RZ ;  /* 0x0000000b030d7227 */ /* 0x000fc800078e00ff */
[----:B0-----:R-:W-:Y:S02]  /*10990*/  IMAD.MOV.U32 R5, RZ, RZ, R7 ;  /* 0x000000ffff057224 */ /* 0x001fe400078e0007 */
[----:B------:R-:W-:Y:S02]  /*109a0*/  VIADD R7, R28, 0xc1 ;  /* 0x000000c11c077836 */ /* 0x000fe40000000000 */
[----:B------:R-:W-:Y:S01]  /*109b0*/  @!P2 IMAD.MOV R5, RZ, RZ, -R5 ;  /* 0x000000ffff05a224 */ /* 0x000fe200078e0a05 */
[----:B------:R-:W-:Y:S01]  /*109c0*/  ISETP.GT.U32.AND P2, PT, R2, R16, PT ;  /* 0x000000100200720c */ /* 0x000fe20003f44070 */
[----:B------:R-:W-:Y:S01]  /*109d0*/  IMAD.HI.U32 R9, R3, R12, RZ ;  /* 0x0000000c03097227 */ /* 0x000fe200078e00ff */
[----:B------:R-:W-:Y:S02]  /*109e0*/  ISETP.GE.AND P5, PT, R7, RZ, PT ;  /* 0x000000ff0700720c */ /* 0x000fe40003fa6270 */
[----:B------:R0:W-:Y:S01]  /*109f0*/  STL [R1+0x4f8], R5 ;  /* 0x0004f80501007387 */ /* 0x0001e20000100800 */
[----:B------:R-:W-:Y:S01]  /*10a00*/  IABS R7, R7 ;  /* 0x0000000700077213 */ /* 0x000fe20000000000 */
[----:B------:R-:W-:-:S02]  /*10a10*/  IMAD.MOV R14, RZ, RZ, -R14 ;  /* 0x000000ffff0e7224 */ /* 0x000fc400078e0a0e */
[----:B------:R-:W-:Y:S02]  /*10a20*/  IMAD.MOV R13, RZ, RZ, -R13 ;  /* 0x000000ffff0d7224 */ /* 0x000fe400078e0a0d */
[----:B------:R-:W-:Y:S02]  /*10a30*/  IMAD.MOV R9, RZ, RZ, -R9 ;  /* 0x000000ffff097224 */ /* 0x000fe400078e0a09 */
[----:B------:R-:W-:Y:S02]  /*10a40*/  IMAD R10, R2, R14, R10 ;  /* 0x0000000e020a7224 */ /* 0x000fe400078e020a */
[----:B------:R-:W-:Y:S02]  /*10a50*/  @!P2 IMAD.IADD R16, R16, 0x1, -R2 ;  /* 0x000000011010a824 */ /* 0x000fe400078e0a02 */
[----:B0-----:R-:W-:Y:S02]  /*10a60*/  IMAD.MOV.U32 R5, RZ, RZ, R0 ;  /* 0x000000ffff057224 */ /* 0x001fe400078e0000 */
[----:B------:R-:W-:Y:S01]  /*10a70*/  IMAD.HI.U32 R0, R3, R7, RZ ;  /* 0x0000000703007227 */ /* 0x000fe200078e00ff */
[----:B------:R-:W-:-:S03]  /*10a80*/  ISETP.GT.U32.AND P2, PT, R2, R16, PT ;  /* 0x000000100200720c */ /* 0x000fc60003f44070 */
[----:B------:R-:W-:Y:S01]  /*10a90*/  @!P4 IMAD.MOV R5, RZ, RZ, -R5 ;  /* 0x000000ffff05c224 */ /* 0x000fe200078e0a05 */
[C---:B------:R-:W-:Y:S01]  /*10aa0*/  ISETP.GT.U32.AND P4, PT, R2.reuse, R22, PT ;  /* 0x000000160200720c */ /* 0x040fe20003f84070 */
[----:B------:R-:W-:Y:S02]  /*10ab0*/  IMAD.MOV R0, RZ, RZ, -R0 ;  /* 0x000000ffff007224 */ /* 0x000fe400078e0a00 */
[C---:B------:R-:W-:Y:S01]  /*10ac0*/  IMAD R11, R2.reuse, R13, R11 ;  /* 0x0000000d020b7224 */ /* 0x040fe200078e020b */
[----:B------:R0:W-:Y:S01]  /*10ad0*/  STL [R1+0x4f4], R5 ;  /* 0x0004f40501007387 */ /* 0x0001e20000100800 */
[----:B------:R-:W-:Y:S02]  /*10ae0*/  IMAD R7, R2, R0, R7 ;  /* 0x0000000002077224 */ /* 0x000fe400078e0207 */
[----:B------:R-:W-:-:S04]  /*10af0*/  IMAD.HI.U32 R0, R3, R19, RZ ;  /* 0x0000001303007227 */ /* 0x000fc800078e00ff */
[--C-:B------:R-:W-:Y:S01]  /*10b00*/  @!P2 IMAD.IADD R16, R16, 0x1, -R2.reuse ;  /* 0x000000011010a824 */ /* 0x100fe200078e0a02 */
[----:B------:R-:W-:Y:S01]  /*10b10*/  ISETP.GT.U32.AND P2, PT, R2, R8, PT ;  /* 0x000000080200720c */ /* 0x000fe20003f44070 */
[----:B------:R-:W-:Y:S02]  /*10b20*/  @!P4 IMAD.IADD R22, R22, 0x1, -R2 ;  /* 0x000000011616c824 */ /* 0x000fe400078e0a02 */
[----:B------:R-:W-:Y:S02]  /*10b30*/  IMAD.MOV.U32 R6, RZ, RZ, R16 ;  /* 0x000000ffff067224 */ /* 0x000fe400078e0010 */
[----:B------:R-:W-:Y:S01]  /*10b40*/  IMAD.MOV R0, RZ, RZ, -R0 ;  /* 0x000000ffff007224 */ /* 0x000fe200078e0a00 */
[C---:B------:R-:W-:Y:S01]  /*10b50*/  ISETP.GT.U32.AND P4, PT, R2.reuse, R22, PT ;  /* 0x000000160200720c */ /* 0x040fe20003f84070 */
[C---:B------:R-:W-:Y:S01]  /*10b60*/  IMAD R12, R2.reuse, R9, R12 ;  /* 0x00000009020c7224 */ /* 0x040fe200078e020c */
[----:B------:R-:W-:Y:S01]  /*10b70*/  IABS R9, R18 ;  /* 0x0000001200097213 */ /* 0x000fe20000000000 */
[----:B------:R-:W-:Y:S01]  /*10b80*/  @!P1 IMAD.MOV R6, RZ, RZ, -R6 ;  /* 0x000000ffff069224 */ /* 0x000fe200078e0a06 */
[C---:B------:R-:W-:Y:S01]  /*10b90*/  ISETP.GT.U32.AND P1, PT, R2.reuse, R10, PT ;  /* 0x0000000a0200720c */ /* 0x040fe20003f24070 */
[----:B------:R-:W-:-:S02]  /*10ba0*/  IMAD R19, R2, R0, R19 ;  /* 0x0000000002137224 */ /* 0x000fc400078e0213 */
[--C-:B------:R-:W-:Y:S01]  /*10bb0*/  @!P2 IMAD.IADD R8, R8, 0x1, -R2.reuse ;  /* 0x000000010808a824 */ /* 0x100fe200078e0a02 */
[----:B------:R-:W-:Y:S01]  /*10bc0*/  STL [R1+0x480], R6 ;  /* 0x0004800601007387 */ /* 0x000fe20000100800 */
[C---:B------:R-:W-:Y:S02]  /*10bd0*/  VIADD R14, R28.reuse, 0xba ;  /* 0x000000ba1c0e7836 */ /* 0x040fe40000000000 */
[----:B------:R-:W-:Y:S01]  /*10be0*/  VIADD R13, R28, 0xbc ;  /* 0x000000bc1c0d7836 */ /* 0x000fe20000000000 */
[----:B------:R-:W-:Y:S01]  /*10bf0*/  ISETP.GT.U32.AND P2, PT, R2, R8, PT ;  /* 0x000000080200720c */ /* 0x000fe20003f44070 */
[----:B------:R-:W-:Y:S01]  /*10c00*/  @!P4 IMAD.IADD R22, R22, 0x1, -R2 ;  /* 0x000000011616c824 */ /* 0x000fe200078e0a02 */
[----:B------:R-:W-:Y:S01]  /*10c10*/  ISETP.GT.U32.AND P4, PT, R2, R7, PT ;  /* 0x000000070200720c */ /* 0x000fe20003f84070 */
[----:B------:R-:W-:Y:S01]  /*10c20*/  IMAD.HI.U32 R24, R3, R9, RZ ;  /* 0x0000000903187227 */ /* 0x000fe200078e00ff */
[----:B------:R-:W-:Y:S02]  /*10c30*/  IABS R23, R14 ;  /* 0x0000000e00177213 */ /* 0x000fe40000000000 */
[----:B------:R-:W-:Y:S01]  /*10c40*/  IABS R0, R13 ;  /* 0x0000000d00007213 */ /* 0x000fe20000000000 */
[----:B0-----:R-:W-:-:S02]  /*10c50*/  IMAD.MOV.U32 R5, RZ, RZ, R22 ;  /* 0x000000ffff057224 */ /* 0x001fc400078e0016 */
[--C-:B------:R-:W-:Y:S02]  /*10c60*/  @!P1 IMAD.IADD R10, R10, 0x1, -R2.reuse ;  /* 0x000000010a0a9824 */ /* 0x100fe400078e0a02 */
[----:B------:R-:W-:Y:S01]  /*10c70*/  @!P3 IMAD.MOV R5, RZ, RZ, -R5 ;  /* 0x000000ffff05b224 */ /* 0x000fe200078e0a05 */
[----:B------:R-:W-:Y:S01]  /*10c80*/  ISETP.GT.U32.AND P3, PT, R2, R11, PT ;  /* 0x0000000b0200720c */ /* 0x000fe20003f64070 */
[--C-:B------:R-:W-:Y:S01]  /*10c90*/  @!P2 IMAD.IADD R8, R8, 0x1, -R2.reuse ;  /* 0x000000010808a824 */ /* 0x100fe200078e0a02 */
[C---:B------:R-:W-:Y:S01]  /*10ca0*/  ISETP.GT.U32.AND P2, PT, R2.reuse, R12, PT ;  /* 0x0000000c0200720c */ /* 0x040fe20003f44070 */
[----:B------:R-:W-:Y:S01]  /*10cb0*/  @!P4 IMAD.IADD R7, R7, 0x1, -R2 ;  /* 0x000000010707c824 */ /* 0x000fe200078e0a02 */
[C---:B------:R-:W-:Y:S01]  /*10cc0*/  ISETP.GT.U32.AND P4, PT, R2.reuse, R19, PT ;  /* 0x000000130200720c */ /* 0x040fe20003f84070 */
[----:B------:R-:W-:Y:S01]  /*10cd0*/  IMAD.MOV.U32 R16, RZ, RZ, R23 ;  /* 0x000000ffff107224 */ /* 0x000fe200078e0017 */
[----:B------:R0:W-:Y:S01]  /*10ce0*/  STL [R1+0x47c], R5 ;  /* 0x00047c0501007387 */ /* 0x0001e20000100800 */
[----:B------:R-:W-:Y:S01]  /*10cf0*/  IMAD.HI.U32 R23, R3, R0, RZ ;  /* 0x0000000003177227 */ /* 0x000fe200078e00ff */
[----:B------:R-:W-:-:S03]  /*10d00*/  ISETP.GT.U32.AND P1, PT, R2, R7, PT ;  /* 0x000000070200720c */ /* 0x000fc60003f24070 */
[----:B------:R-:W-:Y:S02]  /*10d10*/  IMAD.MOV R23, RZ, RZ, -R23 ;  /* 0x000000ffff177224 */ /* 0x000fe400078e0a17 */
[--C-:B------:R-:W-:Y:S01]  /*10d20*/  @!P3 IMAD.IADD R11, R11, 0x1, -R2.reuse ;  /* 0x000000010b0bb824 */ /* 0x100fe200078e0a02 */
[----:B------:R-:W-:Y:S01]  /*10d30*/  ISETP.GT.U32.AND P3, PT, R2, R10, PT ;  /* 0x0000000a0200720c */ /* 0x000fe20003f64070 */
[----:B------:R-:W-:Y:S02]  /*10d40*/  @!P2 IMAD.IADD R12, R12, 0x1, -R2 ;  /* 0x000000010c0ca824 */ /* 0x000fe400078e0a02 */
[----:B0-----:R-:W-:Y:S01]  /*10d50*/  IMAD.MOV.U32 R5, RZ, RZ, R8 ;  /* 0x000000ffff057224 */ /* 0x001fe200078e0008 */
[C---:B------:R-:W-:Y:S01]  /*10d60*/  ISETP.GT.U32.AND P2, PT, R2.reuse, R11, PT ;  /* 0x0000000b0200720c */ /* 0x040fe20003f44070 */
[----:B------:R-:W-:Y:S02]  /*10d70*/  @!P4 IMAD.IADD R19, R19, 0x1, -R2 ;  /* 0x000000011313c824 */ /* 0x000fe400078e0a02 */
[----:B------:R-:W-:Y:S01]  /*10d80*/  @!P6 IMAD.MOV R5, RZ, RZ, -R5 ;  /* 0x000000ffff05e224 */ /* 0x000fe200078e0a05 */
[C---:B------:R-:W-:Y:S01]  /*10d90*/  ISETP.GT.U32.AND P6, PT, R2.reuse, R12, PT ;  /* 0x0000000c0200720c */ /* 0x040fe20003fc4070 */
[----:B------:R-:W-:Y:S01]  /*10da0*/  IMAD.HI.U32 R22, R3, R16, RZ ;  /* 0x0000001003167227 */ /* 0x000fe200078e00ff */
[----:B------:R-:W-:-:S02]  /*10db0*/  ISETP.GT.U32.AND P4, PT, R2, R19, PT ;  /* 0x000000130200720c */ /* 0x000fc40003f84070 */
[----:B------:R0:W-:Y:S01]  /*10dc0*/  STL [R1+0x478], R5 ;  /* 0x0004780501007387 */ /* 0x0001e20000100800 */
[C---:B------:R-:W-:Y:S02]  /*10dd0*/  IMAD R0, R2.reuse, R23, R0 ;  /* 0x0000001702007224 */ /* 0x040fe400078e0200 */
[----:B------:R-:W-:Y:S02]  /*10de0*/  IMAD.MOV R22, RZ, RZ, -R22 ;  /* 0x000000ffff167224 */ /* 0x000fe400078e0a16 */
[----:B------:R-:W-:Y:S02]  /*10df0*/  IMAD.MOV R24, RZ, RZ, -R24 ;  /* 0x000000ffff187224 */ /* 0x000fe400078e0a18 */
[----:B------:R-:W-:Y:S01]  /*10e00*/  @!P1 IMAD.IADD R7, R7, 0x1, -R2 ;  /* 0x0000000107079824 */ /* 0x000fe200078e0a02 */
[C---:B------:R-:W-:Y:S01]  /*10e10*/  ISETP.GT.U32.AND P1, PT, R2.reuse, R0, PT ;  /* 0x000000000200720c */ /* 0x040fe20003f24070 */
[C---:B------:R-:W-:Y:S02]  /*10e20*/  IMAD R16, R2.reuse, R22, R16 ;  /* 0x0000001602107224 */ /* 0x040fe400078e0210 */
[----:B------:R-:W-:-:S02]  /*10e30*/  IMAD R9, R2, R24, R9 ;  /* 0x0000001802097224 */ /* 0x000fc400078e0209 */
[--C-:B------:R-:W-:Y:S01]  /*10e40*/  @!P2 IMAD.IADD R11, R11, 0x1, -R2.reuse ;  /* 0x000000010b0ba824 */ /* 0x100fe200078e0a02 */
[----:B------:R-:W-:Y:S01]  /*10e50*/  ISETP.GE.AND P2, PT, R21, RZ, PT ;  /* 0x000000ff1500720c */ /* 0x000fe20003f46270 */
[----:B------:R-:W-:Y:S02]  /*10e60*/  VIADD R23, R28, 0xb9 ;  /* 0x000000b91c177836 */ /* 0x000fe40000000000 */
[--C-:B------:R-:W-:Y:S01]  /*10e70*/  @!P6 IMAD.IADD R12, R12, 0x1, -R2.reuse ;  /* 0x000000010c0ce824 */ /* 0x100fe200078e0a02 */
[----:B------:R-:W-:Y:S01]  /*10e80*/  ISETP.GT.U32.AND P6, PT, R2, R16, PT ;  /* 0x000000100200720c */ /* 0x000fe20003fc4070 */
[--C-:B------:R-:W-:Y:S01]  /*10e90*/  @!P3 IMAD.IADD R10, R10, 0x1, -R2.reuse ;  /* 0x000000010a0ab824 */ /* 0x100fe200078e0a02 */
[----:B------:R-:W-:Y:S01]  /*10ea0*/  ISETP.GT.U32.AND P3, PT, R2, R9, PT ;  /* 0x000000090200720c */ /* 0x000fe20003f64070 */
[--C-:B------:R-:W-:Y:S01]  /*10eb0*/  @!P4 IMAD.IADD R19, R19, 0x1, -R2.reuse ;  /* 0x000000011313c824 */ /* 0x100fe200078e0a02 */
[----:B------:R-:W-:Y:S01]  /*10ec0*/  IABS R8, R23 ;  /* 0x0000001700087213 */ /* 0x000fe20000000000 */
[----:B------:R-:W-:Y:S01]  /*10ed0*/  IMAD.MOV.U32 R25, RZ, RZ, R7 ;  /* 0x000000ffff197224 */ /* 0x000fe200078e0007 */
[----:B------:R-:W-:Y:S01]  /*10ee0*/  ISETP.GE.AND P4, PT, R17, RZ, PT ;  /* 0x000000ff1100720c */ /* 0x000fe20003f86270 */
[----:B------:R-:W-:Y:S01]  /*10ef0*/  @!P1 IMAD.IADD R0, R0, 0x1, -R2 ;  /* 0x0000000100009824 */ /* 0x000fe200078e0a02 */
[----:B------:R-:W-:Y:S01]  /*10f00*/  ISETP.GE.AND P1, PT, R20, RZ, PT ;  /* 0x000000ff1400720c */ /* 0x000fe20003f26270 */
[----:B------:R-:W-:-:S02]  /*10f10*/  IMAD.MOV.U32 R6, RZ, RZ, R10 ;  /* 0x000000ffff067224 */ /* 0x000fc400078e000a */
[----:B------:R-:W-:-:S04]  /*10f20*/  IMAD.HI.U32 R21, R3, R8, RZ ;  /* 0x0000000803157227 */ /* 0x000fc800078e00ff */
[----:B------:R-:W-:Y:S01]  /*10f30*/  @!P5 IMAD.MOV R25, RZ, RZ, -R25 ;  /* 0x000000ffff19d224 */ /* 0x000fe200078e0a19 */
[----:B------:R-:W-:Y:S01]  /*10f40*/  ISETP.GT.U32.AND P5, PT, R2, R0, PT ;  /* 0x000000000200720c */ /* 0x000fe20003fa4070 */
[----:B------:R-:W-:Y:S02]  /*10f50*/  @!P2 IMAD.MOV R6, RZ, RZ, -R6 ;  /* 0x000000ffff06a224 */ /* 0x000fe400078e0a06 */
[----:B------:R-:W-:Y:S01]  /*10f60*/  IMAD.MOV R21, RZ, RZ, -R21 ;  /* 0x000000ffff157224 */ /* 0x000fe200078e0a15 */
[----:B------:R-:W-:Y:S01]  /*10f70*/  STL [R1+0x474], R25 ;  /* 0x0004741901007387 */ /* 0x000fe20000100800 */
[--C-:B------:R-:W-:Y:S01]  /*10f80*/  @!P6 IMAD.IADD R16, R16, 0x1, -R2.reuse ;  /* 0x000000011010e824 */ /* 0x100fe200078e0a02 */
[----:B------:R-:W-:Y:S01]  /*10f90*/  ISETP.GE.AND P6, PT, R13, RZ, PT ;  /* 0x000000ff0d00720c */ /* 0x000fe20003fc6270 */
[----:B0-----:R-:W-:Y:S01]  /*10fa0*/  IMAD.MOV.U32 R5, RZ, RZ, R11 ;  /* 0x000000ffff057224 */ /* 0x001fe200078e000b */
[----:B------:R0:W-:Y:S01]  /*10fb0*/  STL [R1+0x470], R6 ;  /* 0x0004700601007387 */ /* 0x0001e20000100800 */
[----:B------:R-:W-:Y:S01]  /*10fc0*/  @!P3 IMAD.IADD R9, R9, 0x1, -R2 ;  /* 0x000000010909b824 */ /* 0x000fe200078e0a02 */
[----:B------:R-:W-:Y:S01]  /*10fd0*/  ISETP.GE.AND P3, PT, R15, RZ, PT ;  /* 0x000000ff0f00720c */ /* 0x000fe20003f66270 */
[----:B------:R-:W-:-:S02]  /*10fe0*/  VIADD R17, R28, 0xb8 ;  /* 0x000000b81c117836 */ /* 0x000fc40000000000 */
[C---:B------:R-:W-:Y:S01]  /*10ff0*/  IMAD R8, R2.reuse, R21, R8 ;  /* 0x0000001502087224 */ /* 0x040fe200078e0208 */
[C---:B------:R-:W-:Y:S01]  /*11000*/  ISETP.GT.U32.AND P2, PT, R2.reuse, R9, PT ;  /* 0x000000090200720c */ /* 0x040fe20003f44070 */
[----:B------:R-:W-:Y:S01]  /*11010*/  @!P4 IMAD.MOV R5, RZ, RZ, -R5 ;  /* 0x000000ffff05c224 */ /* 0x000fe200078e0a05 */
[----:B------:R-:W-:Y:S01]  /*11020*/  ISETP.GT.U32.AND P4, PT, R2, R16, PT ;  /* 0x000000100200720c */ /* 0x000fe20003f84070 */
[----:B------:R-:W-:Y:S01]  /*11030*/  @!P5 IMAD.IADD R0, R0, 0x1, -R2 ;  /* 0x000000010000d824 */ /* 0x000fe200078e0a02 */
[----:B------:R-:W-:Y:S01]  /*11040*/  IABS R20, R17 ;  /* 0x0000001100147213 */ /* 0x000fe20000000000 */
[----:B0-----:R-:W-:Y:S01]  /*11050*/  IMAD.MOV.U32 R6, RZ, RZ, R12 ;  /* 0x000000ffff067224 */ /* 0x001fe200078e000c */
[----:B------:R0:W-:Y:S01]  /*11060*/  STL [R1+0x46c], R5 ;  /* 0x00046c0501007387 */ /* 0x0001e20000100800 */
[----:B------:R-:W-:Y:S01]  /*11070*/  ISETP.GE.AND P5, PT, R14, RZ, PT ;  /* 0x000000ff0e00720c */ /* 0x000fe20003fa6270 */
[----:B------:R-:W-:Y:S02]  /*11080*/  VIADD R15, R28, 0xb5 ;  /* 0x000000b51c0f7836 */ /* 0x000fe40000000000 */
[----:B------:R-:W-:Y:S01]  /*11090*/  @!P1 IMAD.MOV R6, RZ, RZ, -R6 ;  /* 0x000000ffff069224 */ /* 0x000fe200078e0a06 */
[----:B------:R-:W-:Y:S01]  /*110a0*/  ISETP.GT.U32.AND P1, PT, R2, R8, PT ;  /* 0x000000080200720c */ /* 0x000fe20003f24070 */
[----:B------:R-:W-:-:S03]  /*110b0*/  IMAD.HI.U32 R7, R3, R20, RZ ;  /* 0x0000001403077227 */ /* 0x000fc600078e00ff */
[----:B------:R-:W-:Y:S01]  /*110c0*/  STL [R1+0x468], R6 ;  /* 0x0004680601007387 */ /* 0x000fe20000100800 */
[----:B0-----:R-:W-:Y:S02]  /*110d0*/  IMAD.MOV.U32 R5, RZ, RZ, R19 ;  /* 0x000000ffff057224 */ /* 0x001fe400078e0013 */
[----:B------:R-:W-:Y:S02]  /*110e0*/  IMAD.MOV R7, RZ, RZ, -R7 ;  /* 0x000000ffff077224 */ /* 0x000fe400078e0a07 */
[----:B------:R-:W-:Y:S01]  /*110f0*/  @!P3 IMAD.MOV R5, RZ, RZ, -R5 ;  /* 0x000000ffff05b224 */ /* 0x000fe200078e0a05 */
[----:B------:R-:W-:Y:S01]  /*11100*/  ISETP.GE.AND P3, PT, R18, RZ, PT ;  /* 0x000000ff1200720c */ /* 0x000fe20003f66270 */
[----:B------:R-:W-:Y:S01]  /*11110*/  @!P4 IMAD.IADD R16, R16, 0x1, -R2 ;  /* 0x000000011010c824 */ /* 0x000fe200078e0a02 */
[----:B------:R-:W-:Y:S01]  /*11120*/  ISETP.GE.AND P4, PT, R17, RZ, PT ;  /* 0x000000ff1100720c */ /* 0x000fe20003f86270 */
[----:B------:R-:W-:Y:S01]  /*11130*/  IMAD R12, R2, R7, R20 ;  /* 0x00000007020c7224 */ /* 0x000fe200078e0214 */
[----:B------:R0:W-:Y:S01]  /*11140*/  STL [R1+0x464], R5 ;  /* 0x0004640501007387 */ /* 0x0001e20000100800 */
[----:B------:R-:W-:-:S02]  /*11150*/  @!P1 IMAD.IADD R8, R8, 0x1, -R2 ;  /* 0x0000000108089824 */ /* 0x000fc400078e0a02 */
[C---:B------:R-:W-:Y:S02]  /*11160*/  VIADD R17, R28.reuse, 0xb7 ;  /* 0x000000b71c117836 */ /* 0x040fe40000000000 */
[----:B------:R-:W-:Y:S01]  /*11170*/  @!P2 IMAD.IADD R9, R9, 0x1, -R2 ;  /* 0x000000010909a824 */ /* 0x000fe200078e0a02 */
[----:B------:R-:W-:Y:S01]  /*11180*/  ISETP.GE.AND P2, PT, R23, RZ, PT ;  /* 0x000000ff1700720c */ /* 0x000fe20003f46270 */
[C---:B------:R-:W-:Y:S01]  /*11190*/  VIADD R20, R28.reuse, 0xb6 ;  /* 0x000000b61c147836 */ /* 0x040fe20000000000 */
[----:B------:R-:W-:Y:S01]  /*111a0*/  ISETP.GE.AND P1, PT, R17, RZ, PT ;  /* 0x000000ff1100720c */ /* 0x000fe20003f26270 */
[----:B------:R-:W-:Y:S01]  /*111b0*/  VIADD R10, R28, 0xb3 ;  /* 0x000000b31c0a7836 */ /* 0x000fe20000000000 */
[----:B------:R-:W-:Y:S01]  /*111c0*/  IABS R17, R17 ;  /* 0x0000001100117213 */ /* 0x000fe20000000000 */
[----:B0-----:R-:W-:Y:S02]  /*111d0*/  IMAD.MOV.U32 R5, RZ, RZ, R0 ;  /* 0x000000ffff057224 */ /* 0x001fe400078e0000 */
[----:B------:R-:W-:-:S02]  /*111e0*/  IMAD.MOV.U32 R0, RZ, RZ, R16 ;  /* 0x000000ffff007224 */ /* 0x000fc400078e0010 */
[----:B------:R-:W-:Y:S01]  /*111f0*/  @!P6 IMAD.MOV R5, RZ, RZ, -R5 ;  /* 0x000000ffff05e224 */ /* 0x000fe200078e0a05 */
[C---:B------:R-:W-:Y:S01]  /*11200*/  ISETP.GT.U32.AND P6, PT, R2.reuse, R8, PT ;  /* 0x000000080200720c */ /* 0x040fe20003fc4070 */
[----:B------:R-:W-:Y:S01]  /*11210*/  @!P5 IMAD.MOV R0, RZ, RZ, -R0 ;  /* 0x000000ffff00d224 */ /* 0x000fe200078e0a00 */
[----:B------:R-:W-:Y:S01]  /*11220*/  ISETP.GT.U32.AND P5, PT, R2, R12, PT ;  /* 0x0000000c0200720c */ /* 0x000fe20003fa4070 */
[C---:B------:R-:W-:Y:S01]  /*11230*/  VIADD R21, R28.reuse, 0xb4 ;  /* 0x000000b41c157836 */ /* 0x040fe20000000000 */
[----:B------:R0:W-:Y:S01]  /*11240*/  STL [R1+0x460], R5 ;  /* 0x0004600501007387 */ /* 0x0001e20000100800 */
[C---:B------:R-:W-:Y:S02]  /*11250*/  VIADD R16, R28.reuse, 0xb2 ;  /* 0x000000b21c107836 */ /* 0x040fe40000000000 */
[----:B------:R-:W-:Y:S01]  /*11260*/  VIADD R19, R28, 0xae ;  /* 0x000000ae1c137836 */ /* 0x000fe20000000000 */
[----:B------:R-:W-:-:S05]  /*11270*/  IABS R7, R21 ;  /* 0x0000001500077213 */ /* 0x000fca0000000000 */
[----:B------:R-:W-:Y:S01]  /*11280*/  @!P6 IMAD.IADD R8, R8, 0x1, -R2 ;  /* 0x000000010808e824 */ /* 0x000fe200078e0a02 */
[----:B------:R-:W-:Y:S01]  /*11290*/  ISETP.GE.AND P6, PT, R15, RZ, PT ;  /* 0x000000ff0f00720c */ /* 0x000fe20003fc6270 */
[----:B0-----:R-:W-:Y:S01]  /*112a0*/  IMAD.MOV.U32 R5, RZ, RZ, R9 ;  /* 0x000000ffff057224 */ /* 0x001fe200078e0009 */
[----:B------:R-:W-:Y:S01]  /*112b0*/  IABS R15, R15 ;  /* 0x0000000f000f7213 */ /* 0x000fe20000000000 */
[----:B------:R-:W-:-:S04]  /*112c0*/  IMAD.HI.U32 R9, R3, R17, RZ ;  /* 0x0000001103097227 */ /* 0x000fc800078e00ff */
[----:B------:R-:W-:Y:S01]  /*112d0*/  @!P3 IMAD.MOV R5, RZ, RZ, -R5 ;  /* 0x000000ffff05b224 */ /* 0x000fe200078e0a05 */
[----:B------:R-:W-:Y:S01]  /*112e0*/  ISETP.GE.AND P3, PT, R20, RZ, PT ;  /* 0x000000ff1400720c */ /* 0x000fe20003f66270 */
[----:B------:R-:W-:Y:S01]  /*112f0*/  IMAD.MOV R9, RZ, RZ, -R9 ;  /* 0x000000ffff097224 */ /* 0x000fe200078e0a09 */
[----:B------:R-:W-:Y:S01]  /*11300*/  IABS R20, R20 ;  /* 0x0000001400147213 */ /* 0x000fe20000000000 */
[----:B------:R-:W-:Y:S01]  /*11310*/  @!P5 IMAD.IADD R12, R12, 0x1, -R2 ;  /* 0x000000010c0cd824 */ /* 0x000fe200078e0a02 */
[----:B------:R0:W-:Y:S01]  /*11320*/  STL [R1+0x45c], R5 ;  /* 0x00045c0501007387 */ /* 0x0001e20000100800 */
[C---:B------:R-:W-:Y:S02]  /*11330*/  IMAD R17, R2.reuse, R9, R17 ;  /* 0x0000000902117224 */ /* 0x040fe400078e0211 */
[C---:B------:R-:W-:Y:S01]  /*11340*/  IMAD.HI.U32 R11, R3.reuse, R20, RZ ;  /* 0x00000014030b7227 */ /* 0x040fe200078e00ff */
[----:B------:R-:W-:Y:S01]  /*11350*/  ISETP.GT.U32.AND P5, PT, R2, R12, PT ;  /* 0x0000000c0200720c */ /* 0x000fe20003fa4070 */
[----:B------:R1:W-:Y:S02]  /*11360*/  STL [R1+0x458], R0 ;  /* 0x0004580001007387 */ /* 0x0003e40000100800 */
[----:B------:R-:W-:-:S04]  /*11370*/  IMAD.HI.U32 R13, R3, R15, RZ ;  /* 0x0000000f030d7227 */ /* 0x000fc800078e00ff */
[----:B0-----:R-:W-:Y:S02]  /*11380*/  IMAD.MOV.U32 R5, RZ, RZ, R8 ;  /* 0x000000ffff057224 */ /* 0x001fe400078e0008 */
[----:B------:R-:W-:Y:S02]  /*11390*/  IMAD.MOV R11, RZ, RZ, -R11 ;  /* 0x000000ffff0b7224 */ /* 0x000fe400078e0a0b */
[----:B------:R-:W-:Y:S01]  /*113a0*/  @!P2 IMAD.MOV R5, RZ, RZ, -R5 ;  /* 0x000000ffff05a224 */ /* 0x000fe200078e0a05 */
[C---:B------:R-:W-:Y:S01]  /*113b0*/  ISETP.GT.U32.AND P2, PT, R2.reuse, R17, PT ;  /* 0x000000110200720c */ /* 0x040fe20003f44070 */
[----:B------:R-:W-:Y:S01]  /*113c0*/  IMAD.MOV R13, RZ, RZ, -R13 ;  /* 0x000000ffff0d7224 */ /* 0x000fe200078e0a0d */
[----:B-1----:R-:W-:Y:S01]  /*113d0*/  IABS R0, R10 ;  /* 0x0000000a00007213 */ /* 0x002fe20000000000 */
[C---:B------:R-:W-:Y:S01]  /*113e0*/  IMAD R20, R2.reuse, R11, R20 ;  /* 0x0000000b02147224 */ /* 0x040fe200078e0214 */
[----:B------:R0:W-:Y:S01]  /*113f0*/  STL [R1+0x454], R5 ;  /* 0x0004540501007387 */ /* 0x0001e20000100800 */
[----:B------:R-:W-:-:S02]  /*11400*/  IMAD R15, R2, R13, R15 ;  /* 0x0000000d020f7224 */ /* 0x000fc400078e020f */
[----:B------:R-:W-:Y:S01]  /*11410*/  @!P5 IMAD.IADD R12, R12, 0x1, -R2 ;  /* 0x000000010c0cd824 */ /* 0x000fe200078e0a02 */
[----:B------:R-:W-:Y:S01]  /*11420*/  ISETP.GT.U32.AND P5, PT, R2, R20, PT ;  /* 0x000000140200720c */ /* 0x000fe20003fa4070 */
[----:B------:R-:W-:-:S04]  /*11430*/  IMAD.HI.U32 R14, R3, R0, RZ ;  /* 0x00000000030e7227 */ /* 0x000fc800078e00ff */
[----:B------:R-:W-:Y:S01]  /*11440*/  @!P2 IMAD.IADD R17, R17, 0x1, -R2 ;  /* 0x000000011111a824 */ /* 0x000fe200078e0a02 */
[C---:B------:R-:W-:Y:S01]  /*11450*/  ISETP.GT.U32.AND P2, PT, R2.reuse, R15, PT ;  /* 0x0000000f0200720c */ /* 0x040fe20003f44070 */
[----:B------:R-:W-:Y:S02]  /*11460*/  IMAD.MOV R8, RZ, RZ, -R14 ;  /* 0x000000ffff087224 */ /* 0x000fe400078e0a0e */
[----:B0-----:R-:W-:Y:S02]  /*11470*/  IMAD.MOV.U32 R5, RZ, RZ, R12 ;  /* 0x000000ffff057224 */ /* 0x001fe400078e000c */
[----:B------:R-:W-:Y:S01]  /*11480*/  IMAD R0, R2, R8, R0 ;  /* 0x0000000802007224 */ /* 0x000fe200078e0200 */
[----:B------:R-:W-:Y:S01]  /*11490*/  IABS R8, R16 ;  /* 0x0000001000087213 */ /* 0x000fe20000000000 */
[----:B------:R-:W-:Y:S01]  /*114a0*/  @!P5 IMAD.IADD R20, R20, 0x1, -R2 ;  /* 0x000000011414d824 */ /* 0x000fe200078e0a02 */
[----:B------:R-:W-:Y:S01]  /*114b0*/  ISETP.GT.U32.AND P5, PT, R2, R17, PT ;  /* 0x000000110200720c */ /* 0x000fe20003fa4070 */
[----:B------:R-:W-:-:S04]  /*114c0*/  IMAD.HI.U32 R9, R3, R7, RZ ;  /* 0x0000000703097227 */ /* 0x000fc800078e00ff */
[----:B------:R-:W-:Y:S01]  /*114d0*/  @!P4 IMAD.MOV R5, RZ, RZ, -R5 ;  /* 0x000000ffff05c224 */ /* 0x000fe200078e0a05 */
[C---:B------:R-:W-:Y:S01]  /*114e0*/  ISETP.GT.U32.AND P4, PT, R2.reuse, R20, PT ;  /* 0x000000140200720c */ /* 0x040fe20003f84070 */
[----:B------:R-:W-:Y:S02]  /*114f0*/  @!P2 IMAD.IADD R15, R15, 0x1, -R2 ;  /* 0x000000010f0fa824 */ /* 0x000fe400078e0a02 */
[----:B------:R-:W-:Y:S01]  /*11500*/  IMAD.MOV R9, RZ, RZ, -R9 ;  /* 0x000000ffff097224 */ /* 0x000fe200078e0a09 */
[----:B------:R0:W-:Y:S01]  /*11510*/  STL [R1+0x450], R5 ;  /* 0x0004500501007387 */ /* 0x0001e20000100800 */
[----:B------:R-:W-:Y:S01]  /*11520*/  IMAD.MOV.U32 R12, RZ, RZ, R8 ;  /* 0x000000ffff0c7224 */ /* 0x000fe200078e0008 */
[C---:B------:R-:W-:Y:S01]  /*11530*/  ISETP.GT.U32.AND P2, PT, R2.reuse, R15, PT ;  /* 0x0000000f0200720c */ /* 0x040fe20003f44070 */
[----:B------:R-:W-:Y:S01]  /*11540*/  IMAD R7, R2, R9, R7 ;  /* 0x0000000902077224 */ /* 0x000fe200078e0207 */
[----:B------:R-:W-:Y:S01]  /*11550*/  IABS R8, R19 ;  /* 0x0000001300087213 */ /* 0x000fe20000000000 */
[----:B------:R-:W-:-:S02]  /*11560*/  VIADD R9, R28, 0xb1 ;  /* 0x000000b11c097836 */ /* 0x000fc40000000000 */
[----:B------:R-:W-:-:S03]  /*11570*/  IMAD.HI.U32 R24, R3, R12, RZ ;  /* 0x0000000c03187227 */ /* 0x000fc600078e00ff */
[----:B------:R-:W-:Y:S01]  /*11580*/  IABS R13, R9 ;  /* 0x00000009000d7213 */ /* 0x000fe20000000000 */
[----:B------:R-:W-:Y:S02]  /*11590*/  IMAD.MOV R24, RZ, RZ, -R24 ;  /* 0x000000ffff187224 */ /* 0x000fe400078e0a18 */
[--C-:B------:R-:W-:Y:S01]  /*115a0*/  @!P5 IMAD.IADD R17, R17, 0x1, -R2.reuse ;  /* 0x000000011111d824 */ /* 0x100fe200078e0a02 */
[----:B------:R-:W-:Y:S01]  /*115b0*/  ISETP.GT.U32.AND P5, PT, R2, R7, PT ;  /* 0x000000070200720c */ /* 0x000fe20003fa4070 */
[----:B------:R-:W-:Y:S01]  /*115c0*/  @!P4 IMAD.IADD R20, R20, 0x1, -R2 ;  /* 0x000000011414c824 */ /* 0x000fe200078e0a02 */
[C---:B------:R-:W-:Y:S01]  /*115d0*/  ISETP.GT.U32.AND P4, PT, R2.reuse, R0, PT ;  /* 0x000000000200720c */ /* 0x040fe20003f84070 */
[----:B------:R-:W-:Y:S02]  /*115e0*/  IMAD R12, R2, R24, R12 ;  /* 0x00000018020c7224 */ /* 0x000fe400078e020c */
[----:B------:R-:W-:-:S04]  /*115f0*/  IMAD.HI.U32 R22, R3, R13, RZ ;  /* 0x0000000d03167227 */ /* 0x000fc800078e00ff */
[----:B------:R-:W-:Y:S01]  /*11600*/  @!P2 IMAD.IADD R15, R15, 0x1, -R2 ;  /* 0x000000010f0fa824 */ /* 0x000fe200078e0a02 */
[----:B------:R-:W-:Y:S01]  /*11610*/  ISETP.GT.U32.AND P2, PT, R2, R12, PT ;  /* 0x0000000c0200720c */ /* 0x000fe20003f44070 */
[----:B0-----:R-:W-:Y:S02]  /*11620*/  IMAD.MOV.U32 R5, RZ, RZ, R17 ;  /* 0x000000ffff057224 */ /* 0x001fe400078e0011 */
[----:B------:R-:W-:Y:S02]  /*11630*/  VIADD R11, R28, 0xb0 ;  /* 0x000000b01c0b7836 */ /* 0x000fe40000000000 */
[----:B------:R-:W-:Y:S02]  /*11640*/  IMAD.MOV R22, RZ, RZ, -R22 ;  /* 0x000000ffff167224 */ /* 0x000fe400078e0a16 */
[----:B------:R-:W-:Y:S01]  /*11650*/  @!P1 IMAD.MOV R5, RZ, RZ, -R5 ;  /* 0x000000ffff059224 */ /* 0x000fe200078e0a05 */
[----:B------:R-:W-:Y:S01]  /*11660*/  IABS R23, R11 ;  /* 0x0000000b00177213 */ /* 0x000fe20000000000 */
[----:B------:R-:W-:-:S02]  /*11670*/  IMAD R13, R2, R22, R13 ;  /* 0x00000016020d7224 */ /* 0x000fc400078e020d */
[--C-:B------:R-:W-:Y:S01]  /*11680*/  @!P5 IMAD.IADD R7, R7, 0x1, -R2.reuse ;  /* 0x000000010707d824 */ /* 0x100fe200078e0a02 */
[----:B------:R0:W-:Y:S01]  /*11690*/  STL [R1+0x440], R5 ;  /* 0x0004400501007387 */ /* 0x0001e20000100800 */
[--C-:B------:R-:W-:Y:S01]  /*116a0*/  @!P4 IMAD.IADD R0, R0, 0x1, -R2.reuse ;  /* 0x000000010000c824 */ /* 0x100fe200078e0a02 */
[C---:B------:R-:W-:Y:S01]  /*116b0*/  ISETP.GT.U32.AND P5, PT, R2.reuse, R13, PT ;  /* 0x0000000d0200720c */ /* 0x040fe20003fa4070 */
[----:B------:R-:W-:Y:S01]  /*116c0*/  IMAD.HI.U32 R22, R3, R23, RZ ;  /* 0x0000001703167227 */ /* 0x000fe200078e00ff */
[----:B------:R-:W-:Y:S02]  /*116d0*/  ISETP.GT.U32.AND P1, PT, R2, R7, PT ;  /* 0x000000070200720c */ /* 0x000fe40003f24070 */
[----:B------:R-:W-:Y:S01]  /*116e0*/  ISETP.GE.AND P4, PT, R21, RZ, PT ;  /* 0x000000ff1500720c */ /* 0x000fe20003f86270 */
[----:B------:R-:W-:Y:S02]  /*116f0*/  VIADD R14, R28, 0xaf ;  /* 0x000000af1c0e7836 */ /* 0x000fe40000000000 */
[----:B------:R-:W-:Y:S01]  /*11700*/  @!P2 IMAD.IADD R12, R12, 0x1, -R2 ;  /* 0x000000010c0ca824 */ /* 0x000fe200078e0a02 */
[----:B------:R-:W-:Y:S01]  /*11710*/  ISETP.GT.U32.AND P2, PT, R2, R0, PT ;  /* 0x000000000200720c */ /* 0x000fe20003f44070 */
[----:B0-----:R-:W-:Y:S01]  /*11720*/  IMAD.MOV.U32 R5, RZ, RZ, R20 ;  /* 0x000000ffff057224 */ /* 0x001fe200078e0014 */
[----:B------:R-:W-:Y:S01]  /*11730*/  IABS R18, R14 ;  /* 0x0000000e00127213 */ /* 0x000fe20000000000 */
[----:B------:R-:W-:-:S02]  /*11740*/  IMAD.MOV R22, RZ, RZ, -R22 ;  /* 0x000000ffff167224 */ /* 0x000fc400078e0a16 */
[----:B------:R-:W-:Y:S02]  /*11750*/  @!P3 IMAD.MOV R5, RZ, RZ, -R5 ;  /* 0x000000ffff05b224 */ /* 0x000fe400078e0a05 */
[C---:B------:R-:W-:Y:S02]  /*11760*/  IMAD R22, R2.reuse, R22, R23 ;  /* 0x0000001602167224 */ /* 0x040fe400078e0217 */
[----:B------:R-:W-:Y:S01]  /*11770*/  IMAD.HI.U32 R25, R3, R18, RZ ;  /* 0x0000001203197227 */ /* 0x000fe200078e00ff */
[----:B------:R0:W-:Y:S03]  /*11780*/  STL [R1+0x43c], R5 ;  /* 0x00043c0501007387 */ /* 0x0001e60000100800 */
[----:B------:R-:W-:Y:S01]  /*11790*/  @!P5 IMAD.IADD R13, R13, 0x1, -R2 ;  /* 0x000000010d0dd824 */ /* 0x000fe200078e0a02 */
[----:B------:R-:W-:Y:S01]  /*117a0*/  ISETP.GT.U32.AND P5, PT, R2, R12, PT ;  /* 0x0000000c0200720c */ /* 0x000fe20003fa4070 */
[----:B------:R-:W-:-:S03]  /*117b0*/  IMAD.HI.U32 R24, R3, R8, RZ ;  /* 0x0000000803187227 */ /* 0x000fc600078e00ff */
[----:B------:R-:W-:Y:S01]  /*117c0*/  ISETP.GT.U32.AND P3, PT, R2, R13, PT ;  /* 0x0000000d0200720c */ /* 0x000fe20003f64070 */
[----:B------:R-:W-:Y:S02]  /*117d0*/  IMAD.MOV R25, RZ, RZ, -R25 ;  /* 0x000000ffff197224 */ /* 0x000fe400078e0a19 */
[----:B0-----:R-:W-:Y:S02]  /*117e0*/  IMAD.MOV.U32 R5, RZ, RZ, R15 ;  /* 0x000000ffff057224 */ /* 0x001fe400078e000f */
[----:B------:R-:W-:Y:S01]  /*117f0*/  @!P2 IMAD.IADD R0, R0, 0x1, -R2 ;  /* 0x000000010000a824 */ /* 0x000fe200078e0a02 */
[----:B------:R-:W-:Y:S01]  /*11800*/  ISETP.GE.AND P2, PT, R10, RZ, PT ;  /* 0x000000ff0a00720c */ /* 0x000fe20003f46270 */
[----:B------:R-:W-:Y:S01]  /*11810*/  @!P6 IMAD.MOV R5, RZ, RZ, -R5 ;  /* 0x000000ffff05e224 */ /* 0x000fe200078e0a05 */
[----:B------:R-:W-:Y:S01]  /*11820*/  ISETP.GT.U32.AND P6, PT, R2, R22, PT ;  /* 0x000000160200720c */ /* 0x000fe20003fc4070 */
[----:B------:R-:W-:Y:S02]  /*11830*/  VIADD R17, R28, 0xad ;  /* 0x000000ad1c117836 */ /* 0x000fe40000000000 */
[----:B------:R-:W-:Y:S01]  /*11840*/  IMAD.MOV R24, RZ, RZ, -R24 ;  /* 0x000000ffff187224 */ /* 0x000fe200078e0a18 */
[----:B------:R0:W-:Y:S01]  /*11850*/  STL [R1+0x438], R5 ;  /* 0x0004380501007387 */ /* 0x0001e20000100800 */
[----:B------:R-:W-:Y:S01]  /*11860*/  IMAD R18, R2, R25, R18 ;  /* 0x0000001902127224 */ /* 0x000fe200078e0212 */
[----:B------:R-:W-:Y:S01]  /*11870*/  IABS R20, R17 ;  /* 0x0000001100147213 */ /* 0x000fe20000000000 */
[----:B------:R-:W-:-:S02]  /*11880*/  @!P1 IMAD.IADD R7, R7, 0x1, -R2 ;  /* 0x0000000107079824 */ /* 0x000fc400078e0a02 */
[C---:B------:R-:W-:Y:S01]  /*11890*/  IMAD R8, R2.reuse, R24, R8 ;  /* 0x0000001802087224 */ /* 0x040fe200078e0208 */
[----:B------:R-:W-:Y:S01]  /*118a0*/  ISETP.GT.U32.AND P1, PT, R2, R18, PT ;  /* 0x000000120200720c */ /* 0x000fe20003f24070 */
[----:B------:R-:W-:Y:S02]  /*118b0*/  IMAD.MOV.U32 R6, RZ, RZ, R7 ;  /* 0x000000ffff067224 */ /* 0x000fe400078e0007 */
[----:B------:R-:W-:Y:S01]  /*118c0*/  @!P6 IMAD.IADD R22, R22, 0x1, -R2 ;  /* 0x000000011616e824 */ /* 0x000fe200078e0a02 */
[----:B------:R-:W-:Y:S01]  /*118d0*/  ISETP.GE.AND P6, PT, R9, RZ, PT ;  /* 0x000000ff0900720c */ /* 0x000fe20003fc6270 */
[----:B0-----:R-:W-:Y:S02]  /*118e0*/  IMAD.MOV.U32 R5, RZ, RZ, R0 ;  /* 0x000000ffff057224 */ /* 0x001fe400078e0000 */
[----:B------:R-:W-:-:S04]  /*118f0*/  IMAD.HI.U32 R21, R3, R20, RZ ;  /* 0x0000001403157227 */ /* 0x000fc800078e00ff */
[----:B------:R-:W-:Y:S01]  /*11900*/  @!P5 IMAD.IADD R12, R12, 0x1, -R2 ;  /* 0x000000010c0cd824 */ /* 0x000fe200078e0a02 */
[C---:B------:R-:W-:Y:S01]  /*11910*/  ISETP.GT.U32.AND P5, PT, R2.reuse, R8, PT ;  /* 0x000000080200720c */ /* 0x040fe20003fa4070 */
[----:B------:R-:W-:Y:S01]  /*11920*/  @!P4 IMAD.MOV R6, RZ, RZ, -R6 ;  /* 0x000000ffff06c224 */ /* 0x000fe200078e0a06 */
[----:B------:R-:W-:Y:S01]  /*11930*/  ISETP.GT.U32.AND P4, PT, R2, R22, PT ;  /* 0x000000160200720c */ /* 0x000fe20003f84070 */
[----:B------:R-:W-:Y:S01]  /*11940*/  @!P3 IMAD.IADD R13, R13, 0x1, -R2 ;  /* 0x000000010d0db824 */ /* 0x000fe200078e0a02 */
[----:B------:R-:W-:Y:S01]  /*11950*/  ISETP.GE.AND P3, PT, R16, RZ, PT ;  /* 0x000000ff1000720c */ /* 0x000fe20003f66270 */
[----:B------:R-:W-:Y:S01]  /*11960*/  @!P2 IMAD.MOV R5, RZ, RZ, -R5 ;  /* 0x000000ffff05a224 */ /* 0x000fe200078e0a05 */
[----:B------:R-:W-:Y:S01]  /*11970*/  STL [R1+0x434], R6 ;  /* 0x0004340601007387 */ /* 0x000fe20000100800 */
[----:B------:R-:W-:Y:S02]  /*11980*/  IMAD.MOV R21, RZ, RZ, -R21 ;  /* 0x000000ffff157224 */ /* 0x000fe400078e0a15 */
        /* <DEDUP_REMOVED lines=9> */
[----:B------:R-:W-:-:S03]  /*11a20*/  IMAD.HI.U32 R16, R3, R10, RZ ;  /* 0x0000000a03107227 */ /* 0x000fc600078e00ff */
[----:B------:R-:W-:Y:S01]  /*11a30*/  ISETP.GT.U32.AND P2, PT, R2, R8, PT ;  /* 0x000000080200720c */ /* 0x000fe20003f44070 */
[----:B0-----:R-:W-:Y:S02]  /*11a40*/  IMAD.MOV.U32 R5, RZ, RZ, R13 ;  /* 0x000000ffff057224 */ /* 0x001fe400078e000d */
[----:B------:R-:W-:Y:S01]  /*11a50*/  @!P3 IMAD.MOV R0, RZ, RZ, -R0 ;  /* 0x000000ffff00b224 */ /* 0x000fe200078e0a00 */
[----:B------:R-:W-:Y:S01]  /*11a60*/  ISETP.GE.AND P3, PT, R14, RZ, PT ;  /* 0x000000ff0e00720c */ /* 0x000fe20003f66270 */
[----:B------:R-:W-:Y:S01]  /*11a70*/  @!P6 IMAD.MOV R5, RZ, RZ, -R5 ;  /* 0x000000ffff05e224 */ /* 0x000fe200078e0a05 */
[----:B------:R-:W-:Y:S01]  /*11a80*/  ISETP.GT.U32.AND P6, PT, R2, R9, PT ;  /* 0x000000090200720c */ /* 0x000fe20003fc4070 */
[----:B------:R-:W-:Y:S01]  /*11a90*/  IMAD.MOV R7, RZ, RZ, -R16 ;  /* 0x000000ffff077224 */ /* 0x000fe200078e0a10 */
[----:B------:R0:W-:Y:S01]  /*11aa0*/  STL [R1+0x404], R0 ;  /* 0x0004040001007387 */ /* 0x0001e20000100800 */
[----:B------:R-:W-:Y:S01]  /*11ab0*/  @!P4 IMAD.IADD R22, R22, 0x1, -R2 ;  /* 0x000000011616c824 */ /* 0x000fe200078e0a02 */
[----:B------:R-:W-:Y:S01]  /*11ac0*/  ISETP.GE.AND P4, PT, R19, RZ, PT ;  /* 0x000000ff1300720c */ /* 0x000fe20003f86270 */
[----:B------:R-:W-:Y:S01]  /*11ad0*/  IMAD R10, R2, R7, R10 ;  /* 0x00000007020a7224 */ /* 0x000fe200078e020a */
[----:B------:R1:W-:Y:S01]  /*11ae0*/  STL [R1+0x400], R5 ;  /* 0x0004000501007387 */ /* 0x0003e20000100800 */
[----:B------:R-:W-:-:S02]  /*11af0*/  @!P5 IMAD.IADD R18, R18, 0x1, -R2 ;  /* 0x000000011212d824 */ /* 0x000fc400078e0a02 */
[----:B------:R-:W-:Y:S01]  /*11b00*/  VIADD R7, R28, 0xaa ;  /* 0x000000aa1c077836 */ /* 0x000fe20000000000 */
[----:B------:R-:W-:Y:S01]  /*11b10*/  ISETP.GT.U32.AND P5, PT, R2, R10, PT ;  /* 0x0000000a0200720c */ /* 0x000fe20003fa4070 */
[--C-:B------:R-:W-:Y:S01]  /*11b20*/  @!P2 IMAD.IADD R8, R8, 0x1, -R2.reuse ;  /* 0x000000010808a824 */ /* 0x100fe200078e0a02 */
[----:B------:R-:W-:Y:S01]  /*11b30*/  ISETP.GE.AND P2, PT, R17, RZ, PT ;  /* 0x000000ff1100720c */ /* 0x000fe20003f46270 */
[C---:B0-----:R-:W-:Y:S01]  /*11b40*/  VIADD R0, R28.reuse, 0xab ;  /* 0x000000ab1c007836 */ /* 0x041fe20000000000 */
[----:B------:R-:W-:Y:S01]  /*11b50*/  IABS R19, R7 ;  /* 0x0000000700137213 */ /* 0x000fe20000000000 */
[----:B------:R-:W-:Y:S01]  /*11b60*/  @!P6 IMAD.IADD R9, R9, 0x1, -R2 ;  /* 0x000000010909e824 */ /* 0x000fe200078e0a02 */
[----:B------:R-:W-:Y:S01]  /*11b70*/  ISETP.GE.AND P6, PT, R15, RZ, PT ;  /* 0x000000ff0f00720c */ /* 0x000fe20003fc6270 */
[----:B-1----:R-:W-:Y:S01]  /*11b80*/  IMAD.MOV.U32 R5, RZ, RZ, R22 ;  /* 0x000000ffff057224 */ /* 0x002fe200078e0016 */
[----:B------:R-:W-:Y:S01]  /*11b90*/  IABS R16, R0 ;  /* 0x0000000000107213 */ /* 0x000fe20000000000 */
[----:B------:R-:W-:-:S02]  /*11ba0*/  VIADD R13, R28, 0xa6 ;  /* 0x000000a61c0d7836 */ /* 0x000fc40000000000 */
[----:B------:R-:W-:Y:S01]  /*11bb0*/  @!P1 IMAD.MOV R5, RZ, RZ, -R5 ;  /* 0x000000ffff059224 */ /* 0x000fe200078e0a05 */
[----:B------:R-:W-:Y:S01]  /*11bc0*/  ISETP.GT.U32.AND P1, PT, R2, R9, PT ;  /* 0x000000090200720c */ /* 0x000fe20003f24070 */
[----:B------:R-:W-:-:S03]  /*11bd0*/  IMAD.HI.U32 R11, R3, R16, RZ ;  /* 0x00000010030b7227 */ /* 0x000fc600078e00ff */
[----:B------:R0:W-:Y:S01]  /*11be0*/  STL [R1+0x240], R5 ;  /* 0x0002400501007387 */ /* 0x0001e20000100800 */
[----:B------:R-:W-:Y:S02]  /*11bf0*/  IMAD.MOV R11, RZ, RZ, -R11 ;  /* 0x000000ffff0b7224 */ /* 0x000fe400078e0a0b */
[----:B------:R-:W-:Y:S01]  /*11c00*/  @!P5 IMAD.IADD R10, R10, 0x1, -R2 ;  /* 0x000000010a0ad824 */ /* 0x000fe200078e0a02 */
[----:B------:R-:W-:Y:S01]  /*11c10*/  ISETP.GE.AND P5, PT, R0, RZ, PT ;  /* 0x000000ff0000720c */ /* 0x000fe20003fa6270 */
[----:B------:R-:W-:Y:S02]  /*11c20*/  IMAD R16, R2, R11, R16 ;  /* 0x0000000b02107224 */ /* 0x000fe400078e0210 */
[----:B------:R-:W-:-:S04]  /*11c30*/  IMAD.HI.U32 R0, R3, R19, RZ ;  /* 0x0000001303007227 */ /* 0x000fc800078e00ff */
[----:B0-----:R-:W-:Y:S02]  /*11c40*/  IMAD.MOV.U32 R5, RZ, RZ, R18 ;  /* 0x000000ffff057224 */ /* 0x001fe400078e0012 */
[----:B------:R-:W-:Y:S01]  /*11c50*/  @!P1 IMAD.IADD R9, R9, 0x1, -R2 ;  /* 0x0000000109099824 */ /* 0x000fe200078e0a02 */
[C---:B------:R-:W-:Y:S01]  /*11c60*/  ISETP.GT.U32.AND P1, PT, R2.reuse, R16, PT ;  /* 0x000000100200720c */ /* 0x040fe20003f24070 */
[----:B------:R-:W-:Y:S01]  /*11c70*/  @!P3 IMAD.MOV R5, RZ, RZ, -R5 ;  /* 0x000000ffff05b224 */ /* 0x000fe200078e0a05 */
[----:B------:R-:W-:Y:S01]  /*11c80*/  ISETP.GT.U32.AND P3, PT, R2, R10, PT ;  /* 0x0000000a0200720c */ /* 0x000fe20003f64070 */
[----:B------:R-:W-:-:S03]  /*11c90*/  IMAD.MOV R0, RZ, RZ, -R0 ;  /* 0x000000ffff007224 */ /* 0x000fc600078e0a00 */
[----:B------:R0:W-:Y:S01]  /*11ca0*/  STL [R1+0x238], R5 ;  /* 0x0002380501007387 */ /* 0x0001e20000100800 */
[----:B------:R-:W-:Y:S02]  /*11cb0*/  IMAD R19, R2, R0, R19 ;  /* 0x0000000002137224 */ /* 0x000fe400078e0213 */
[----:B------:R-:W-:-:S04]  /*11cc0*/  VIADD R0, R28, 0xa7 ;  /* 0x000000a71c007836 */ /* 0x000fc80000000000 */
[--C-:B------:R-:W-:Y:S01]  /*11cd0*/  @!P1 IMAD.IADD R16, R16, 0x1, -R2.reuse ;  /* 0x0000000110109824 */ /* 0x100fe200078e0a02 */
[----:B------:R-:W-:Y:S01]  /*11ce0*/  IABS R11, R0 ;  /* 0x00000000000b7213 */ /* 0x000fe20000000000 */
[----:B------:R-:W-:Y:S01]  /*11cf0*/  @!P3 IMAD.IADD R10, R10, 0x1, -R2 ;  /* 0x000000010a0ab824 */ /* 0x000fe200078e0a02 */
[C---:B------:R-:W-:Y:S01]  /*11d00*/  ISETP.GT.U32.AND P3, PT, R2.reuse, R19, PT ;  /* 0x000000130200720c */ /* 0x040fe20003f64070 */
[----:B0-----:R-:W-:Y:S01]  /*11d10*/  IMAD.MOV.U32 R5, RZ, RZ, R8 ;  /* 0x000000ffff057224 */ /* 0x001fe200078e0008 */
[----:B------:R-:W-:Y:S01]  /*11d20*/  ISETP.GT.U32.AND P1, PT, R2, R16, PT ;  /* 0x000000100200720c */ /* 0x000fe20003f24070 */
[C---:B------:R-:W-:Y:S02]  /*11d30*/  VIADD R8, R28.reuse, 0xa9 ;  /* 0x000000a91c087836 */ /* 0x040fe40000000000 */
[----:B------:R-:W-:Y:S01]  /*11d40*/  @!P4 IMAD.MOV R5, RZ, RZ, -R5 ;  /* 0x000000ffff05c224 */ /* 0x000fe200078e0a05 */
[----:B------:R-:W-:Y:S01]  /*11d50*/  ISETP.GE.AND P4, PT, R7, RZ, PT ;  /* 0x000000ff0700720c */ /* 0x000fe20003f86270 */
[----:B------:R-:W-:Y:S01]  /*11d60*/  VIADD R7, R28, 0xa8 ;  /* 0x000000a81c077836 */ /* 0x000fe20000000000 */
[----:B------:R-:W-:-:S02]  /*11d70*/  IABS R17, R8 ;  /* 0x0000000800117213 */ /* 0x000fc40000000000 */
[----:B------:R0:W-:Y:S02]  /*11d80*/  STL [R1+0x364], R5 ;  /* 0x0003640501007387 */ /* 0x0001e40000100800 */
[----:B------:R-:W-:Y:S01]  /*11d90*/  IABS R14, R7 ;  /* 0x00000007000e7213 */ /* 0x000fe20000000000 */
[----:B------:R-:W-:-:S04]  /*11da0*/  IMAD.HI.U32 R12, R3, R17, RZ ;  /* 0x00000011030c7227 */ /* 0x000fc800078e00ff */
[----:B------:R-:W-:Y:S02]  /*11db0*/  IMAD.MOV R12, RZ, RZ, -R12 ;  /* 0x000000ffff0c7224 */ /* 0x000fe400078e0a0c */
[--C-:B------:R-:W-:Y:S02]  /*11dc0*/  @!P3 IMAD.IADD R19, R19, 0x1, -R2.reuse ;  /* 0x000000011313b824 */ /* 0x100fe400078e0a02 */
[----:B0-----:R-:W-:Y:S02]  /*11dd0*/  IMAD.MOV.U32 R5, RZ, RZ, R9 ;  /* 0x000000ffff057224 */ /* 0x001fe400078e0009 */
[C---:B------:R-:W-:Y:S01]  /*11de0*/  IMAD R17, R2.reuse, R12, R17 ;  /* 0x0000000c02117224 */ /* 0x040fe200078e0211 */
[----:B------:R-:W-:Y:S01]  /*11df0*/  ISETP.GT.U32.AND P3, PT, R2, R19, PT ;  /* 0x000000130200720c */ /* 0x000fe20003f64070 */
[----:B------:R-:W-:Y:S01]  /*11e00*/  @!P2 IMAD.MOV R5, RZ, RZ, -R5 ;  /* 0x000000ffff05a224 */ /* 0x000fe200078e0a05 */
[----:B------:R-:W-:Y:S01]  /*11e10*/  ISETP.GE.AND P2, PT, R8, RZ, PT ;  /* 0x000000ff0800720c */ /* 0x000fe20003f46270 */
[----:B------:R-:W-:Y:S01]  /*11e20*/  @!P1 IMAD.IADD R16, R16, 0x1, -R2 ;  /* 0x0000000110109824 */ /* 0x000fe200078e0a02 */
[----:B------:R-:W-:Y:S01]  /*11e30*/  ISETP.GT.U32.AND P1, PT, R2, R17, PT ;  /* 0x000000110200720c */ /* 0x000fe20003f24070 */
[C---:B------:R-:W-:Y:S01]  /*11e40*/  IMAD.HI.U32 R9, R3.reuse, R14, RZ ;  /* 0x0000000e03097227 */ /* 0x040fe200078e00ff */
[----:B------:R0:W-:Y:S03]  /*11e50*/  STL [R1+0x3f4], R5 ;  /* 0x0003f40501007387 */ /* 0x0001e60000100800 */
[----:B------:R-:W-:-:S04]  /*11e60*/  IMAD.HI.U32 R8, R3, R11, RZ ;  /* 0x0000000b03087227 */ /* 0x000fc800078e00ff */
[----:B------:R-:W-:Y:S02]  /*11e70*/  IMAD.MOV R9, RZ, RZ, -R9 ;  /* 0x000000ffff097224 */ /* 0x000fe400078e0a09 */
[----:B------:R-:W-:Y:S02]  /*11e80*/  IMAD.MOV R8, RZ, RZ, -R8 ;  /* 0x000000ffff087224 */ /* 0x000fe400078e0a08 */
[----:B0-----:R-:W-:Y:S02]  /*11e90*/  IMAD.MOV.U32 R5, RZ, RZ, R10 ;  /* 0x000000ffff057224 */ /* 0x001fe400078e000a */
[C---:B------:R-:W-:Y:S02]  /*11ea0*/  IMAD R14, R2.reuse, R9, R14 ;  /* 0x00000009020e7224 */ /* 0x040fe400078e020e */
[----:B------:R-:W-:Y:S01]  /*11eb0*/  @!P6 IMAD.MOV R5, RZ, RZ, -R5 ;  /* 0x000000ffff05e224 */ /* 0x000fe200078e0a05 */
[----:B------:R-:W-:Y:S01]  /*11ec0*/  ISETP.GE.AND P6, PT, R7, RZ, PT ;  /* 0x000000ff0700720c */ /* 0x000fe20003fc6270 */
[C---:B------:R-:W-:Y:S01]  /*11ed0*/  IMAD R11, R2.reuse, R8, R11 ;  /* 0x00000008020b7224 */ /* 0x040fe200078e020b */
[----:B------:R-:W-:Y:S01]  /*11ee0*/  IABS R8, R13 ;  /* 0x0000000d00087213 */ /* 0x000fe20000000000 */
[--C-:B------:R-:W-:Y:S01]  /*11ef0*/  @!P1 IMAD.IADD R17, R17, 0x1, -R2.reuse ;  /* 0x0000000111119824 */ /* 0x100fe200078e0a02 */
[----:B------:R0:W-:Y:S01]  /*11f00*/  STL [R1+0x3fc], R5 ;  /* 0x0003fc0501007387 */ /* 0x0001e20000100800 */
[----:B------:R-:W-:Y:S01]  /*11f10*/  @!P3 IMAD.IADD R19, R19, 0x1, -R2 ;  /* 0x000000011313b824 */ /* 0x000fe200078e0a02 */
[----:B------:R-:W-:Y:S01]  /*11f20*/  ISETP.GT.U32.AND P3, PT, R2, R14, PT ;  /* 0x0000000e0200720c */ /* 0x000fe20003f64070 */
[----:B------:R-:W-:Y:S01]  /*11f30*/  VIADD R7, R28, 0xa5 ;  /* 0x000000a51c077836 */ /* 0x000fe20000000000 */
[----:B------:R-:W-:Y:S01]  /*11f40*/  ISETP.GT.U32.AND P1, PT, R2, R11, PT ;  /* 0x0000000b0200720c */ /* 0x000fe20003f24070 */
[----:B------:R-:W-:-:S02]  /*11f50*/  VIADD R9, R28, 0xa4 ;  /* 0x000000a41c097836 */ /* 0x000fc40000000000 */
        /* <DEDUP_REMOVED lines=11> */
[----:B------:R-:W-:-:S03]  /*12010*/  @!P1 IMAD.IADD R11, R11, 0x1, -R2 ;  /* 0x000000010b0b9824 */ /* 0x000fc600078e0a02 */
[C---:B------:R-:W-:Y:S02]  /*12020*/  ISETP.GT.U32.AND P3, PT, R2.reuse, R14, PT ;  /* 0x0000000e0200720c */ /* 0x040fe40003f64070 */
[----:B------:R-:W-:-:S03]  /*12030*/  ISETP.GT.U32.AND P1, PT, R2, R11, PT ;  /* 0x0000000b0200720c */ /* 0x000fc60003f24070 */
        /* <DEDUP_REMOVED lines=9> */
[----:B------:R-:W-:Y:S02]  /*120d0*/  IMAD.MOV R19, RZ, RZ, -R19 ;  /* 0x000000ffff137224 */ /* 0x000fe400078e0a13 */
[----:B------:R-:W-:-:S04]  /*120e0*/  IMAD.HI.U32 R16, R3, R12, RZ ;  /* 0x0000000c03107227 */ /* 0x000fc800078e00ff */
[----:B------:R-:W-:Y:S02]  /*120f0*/  IMAD.MOV R8, RZ, RZ, -R8 ;  /* 0x000000ffff087224 */ /* 0x000fe400078e0a08 */
[----:B0-----:R-:W-:Y:S02]  /*12100*/  IMAD.MOV.U32 R5, RZ, RZ, R17 ;  /* 0x000000ffff057224 */ /* 0x001fe400078e0011 */
[--C-:B------:R-:W-:Y:S01]  /*12110*/  @!P3 IMAD.IADD R14, R14, 0x1, -R2.reuse ;  /* 0x000000010e0eb824 */ /* 0x100fe200078e0a02 */
[----:B------:R-:W-:Y:S01]  /*12120*/  ISETP.GE.AND P3, PT, R13, RZ, PT ;  /* 0x000000ff0d00720c */ /* 0x000fe20003f66270 */
[----:B------:R-:W-:Y:S02]  /*12130*/  @!P5 IMAD.IADD R0, R0, 0x1, -R2 ;  /* 0x000000010000d824 */ /* 0x000fe400078e0a02 */
[----:B------:R-:W-:Y:S02]  /*12140*/  @!P2 IMAD.MOV R5, RZ, RZ, -R5 ;  /* 0x000000ffff05a224 */ /* 0x000fe400078e0a05 */
[C---:B------:R-:W-:Y:S01]  /*12150*/  IMAD R13, R2.reuse, R19, R18 ;  /* 0x00000013020d7224 */ /* 0x040fe200078e0212 */
[C---:B------:R-:W-:Y:S01]  /*12160*/  ISETP.GT.U32.AND P5, PT, R2.reuse, R0, PT ;  /* 0x000000000200720c */ /* 0x040fe20003fa4070 */
        /* <DEDUP_REMOVED lines=112> */
[----:B0-----:R-:W-:-:S02]  /*12870*/  IMAD.MOV.U32 R5, RZ, RZ, R11 ;  /* 0x000000ffff057224 */ /* 0x001fc400078e000b */
[----:B------:R-:W-:Y:S02]  /*12880*/  @!P4 IMAD.IADD R0, R0, 0x1, -R2 ;  /* 0x000000010000c824 */ /* 0x000fe400078e0a02 */
[C---:B------:R-:W-:Y:S02]  /*12890*/  IMAD R16, R2.reuse, R19, R16 ;  /* 0x0000001302107224 */ /* 0x040fe400078e0210 */
[----:B------:R-:W-:Y:S01]  /*128a0*/  @!P1 IMAD.MOV R5, RZ, RZ, -R5 ;  /* 0x000000ffff059224 */ /* 0x000fe200078e0a05 */
[----:B------:R-:W-:Y:S01]  /*128b0*/  ISETP.GT.U32.AND P1, PT, R2, R0, PT ;  /* 0x000000000200720c */ /* 0x000fe20003f24070 */
[----:B------:R-:W-:Y:S02]  /*128c0*/  VIADD R17, R28, 0x99 ;  /* 0x000000991c117836 */ /* 0x000fe40000000000 */
[----:B------:R-:W-:Y:S01]  /*128d0*/  IMAD.HI.U32 R21, R3, R18, RZ ;  /* 0x0000001203157227 */ /* 0x000fe200078e00ff */
[----:B------:R0:W-:Y:S02]  /*128e0*/  STL [R1+0x3cc], R5 ;  /* 0x0003cc0501007387 */ /* 0x0001e40000100800 */
[----:B------:R-:W-:Y:S01]  /*128f0*/  IABS R20, R17 ;  /* 0x0000001100147213 */ /* 0x000fe20000000000 */
[----:B------:R-:W-:Y:S01]  /*12900*/  @!P6 IMAD.MOV R10, RZ, RZ, -R10 ;  /* 0x000000ffff0ae224 */ /* 0x000fe200078e0a0a */
[----:B------:R-:W-:Y:S01]  /*12910*/  ISETP.GT.U32.AND P6, PT, R2, R16, PT ;  /* 0x000000100200720c */ /* 0x000fe20003fc4070 */
[----:B------:R-:W-:-:S02]  /*12920*/  IMAD.MOV R21, RZ, RZ, -R21 ;  /* 0x000000ffff157224 */ /* 0x000fc400078e0a15 */
[----:B------:R-:W-:Y:S01]  /*12930*/  IMAD.MOV.U32 R6, RZ, RZ, R9 ;  /* 0x000000ffff067224 */ /* 0x000fe200078e0009 */
[----:B------:R1:W-:Y:S01]  /*12940*/  STL [R1+0x3c4], R10 ;  /* 0x0003c40a01007387 */ /* 0x0003e20000100800 */
[----:B------:R-:W-:Y:S01]  /*12950*/  @!P2 IMAD.IADD R7, R7, 0x1, -R2 ;  /* 0x000000010707a824 */ /* 0x000fe200078e0a02 */
[----:B------:R-:W-:Y:S01]  /*12960*/  ISETP.GE.AND P2, PT, R12, RZ, PT ;  /* 0x000000ff0c00720c */ /* 0x000fe20003f46270 */
[----:B0-----:R-:W-:Y:S02]  /*12970*/  IMAD.MOV.U32 R5, RZ, RZ, R8 ;  /* 0x000000ffff057224 */ /* 0x001fe400078e0008 */
[----:B------:R-:W-:Y:S01]  /*12980*/  @!P5 IMAD.MOV R6, RZ, RZ, -R6 ;  /* 0x000000ffff06d224 */ /* 0x000fe200078e0a06 */
[----:B------:R-:W-:Y:S01]  /*12990*/  ISETP.GE.AND P5, PT, R13, RZ, PT ;  /* 0x000000ff0d00720c */ /* 0x000fe20003fa6270 */
[C---:B------:R-:W-:Y:S01]  /*129a0*/  IMAD R18, R2.reuse, R21, R18 ;  /* 0x0000001502127224 */ /* 0x040fe200078e0212 */
[----:B------:R-:W-:Y:S01]  /*129b0*/  ISETP.GT.U32.AND P4, PT, R2, R7, PT ;  /* 0x000000070200720c */ /* 0x000fe20003f84070 */
[----:B------:R-:W-:Y:S01]  /*129c0*/  IMAD.HI.U32 R8, R3, R20, RZ ;  /* 0x0000001403087227 */ /* 0x000fe200078e00ff */
[----:B------:R-:W-:Y:S03]  /*129d0*/  STL [R1+0x3c0], R6 ;  /* 0x0003c00601007387 */ /* 0x000fe60000100800 */
[----:B------:R-:W-:Y:S01]  /*129e0*/  @!P3 IMAD.MOV R5, RZ, RZ, -R5 ;  /* 0x000000ffff05b224 */ /* 0x000fe200078e0a05 */
[----:B------:R-:W-:Y:S01]  /*129f0*/  ISETP.GE.AND P3, PT, R14, RZ, PT ;  /* 0x000000ff0e00720c */ /* 0x000fe20003f66270 */
[----:B------:R-:W-:Y:S01]  /*12a00*/  @!P1 IMAD.IADD R0, R0, 0x1, -R2 ;  /* 0x0000000100009824 */ /* 0x000fe200078e0a02 */
[----:B------:R-:W-:Y:S01]  /*12a10*/  ISETP.GT.U32.AND P1, PT, R2, R18, PT ;  /* 0x000000120200720c */ /* 0x000fe20003f24070 */
[----:B------:R-:W-:Y:S01]  /*12a20*/  IMAD.MOV R8, RZ, RZ, -R8 ;  /* 0x000000ffff087224 */ /* 0x000fe200078e0a08 */
[----:B------:R0:W-:Y:S01]  /*12a30*/  STL [R1+0x3bc], R5 ;  /* 0x0003bc0501007387 */ /* 0x0001e20000100800 */
[----:B------:R-:W-:-:S02]  /*12a40*/  @!P6 IMAD.IADD R16, R16, 0x1, -R2 ;  /* 0x000000011010e824 */ /* 0x000fc400078e0a02 */
[----:B------:R-:W-:Y:S02]  /*12a50*/  IMAD R8, R2, R8, R20 ;  /* 0x0000000802087224 */ /* 0x000fe400078e0214 */
[----:B------:R-:W-:Y:S01]  /*12a60*/  VIADD R9, R28, 0x98 ;  /* 0x000000981c097836 */ /* 0x000fe20000000000 */
[----:B------:R-:W-:Y:S01]  /*12a70*/  ISETP.GT.U32.AND P6, PT, R2, R16, PT ;  /* 0x000000100200720c */ /* 0x000fe20003fc4070 */
[----:B------:R-:W-:Y:S01]  /*12a80*/  @!P4 IMAD.IADD R7, R7, 0x1, -R2 ;  /* 0x000000010707c824 */ /* 0x000fe200078e0a02 */
[----:B------:R-:W-:Y:S01]  /*12a90*/  ISETP.GE.AND P4, PT, R15, RZ, PT ;  /* 0x000000ff0f00720c */ /* 0x000fe20003f86270 */
[----:B-1----:R-:W-:Y:S01]  /*12aa0*/  VIADD R10, R28, 0x97 ;  /* 0x000000971c0a7836 */ /* 0x002fe20000000000 */
[----:B------:R-:W-:Y:S01]  /*12ab0*/  IABS R14, R9 ;  /* 0x00000009000e7213 */ /* 0x000fe20000000000 */
[----:B0-----:R-:W-:Y:S02]  /*12ac0*/  IMAD.MOV.U32 R5, RZ, RZ, R0 ;  /* 0x000000ffff057224 */ /* 0x001fe400078e0000 */
[----:B------:R-:W-:Y:S01]  /*12ad0*/  @!P1 IMAD.IADD R18, R18, 0x1, -R2 ;  /* 0x0000000112129824 */ /* 0x000fe200078e0a02 */
[----:B------:R-:W-:Y:S01]  /*12ae0*/  IABS R12, R10 ;  /* 0x0000000a000c7213 */ /* 0x000fe20000000000 */
[----:B------:R-:W-:Y:S01]  /*12af0*/  @!P5 IMAD.MOV R5, RZ, RZ, -R5 ;  /* 0x000000ffff05d224 */ /* 0x000fe200078e0a05 */
[C---:B------:R-:W-:Y:S01]  /*12b00*/  ISETP.GT.U32.AND P5, PT, R2.reuse, R8, PT ;  /* 0x000000080200720c */ /* 0x040fe20003fa4070 */
[----:B------:R-:W-:Y:S01]  /*12b10*/  IMAD.MOV.U32 R6, RZ, RZ, R7 ;  /* 0x000000ffff067224 */ /* 0x000fe200078e0007 */
[----:B------:R-:W-:Y:S01]  /*12b20*/  ISETP.GT.U32.AND P1, PT, R2, R18, PT ;  /* 0x000000120200720c */ /* 0x000fe20003f24070 */
[----:B------:R-:W-:-:S04]  /*12b30*/  IMAD.HI.U32 R7, R3, R14, RZ ;  /* 0x0000000e03077227 */ /* 0x000fc800078e00ff */
[----:B------:R-:W-:Y:S01]  /*12b40*/  @!P2 IMAD.MOV R6, RZ, RZ, -R6 ;  /* 0x000000ffff06a224 */ /* 0x000fe200078e0a06 */
[----:B------:R-:W-:Y:S01]  /*12b50*/  ISETP.GE.AND P2, PT, R17, RZ, PT ;  /* 0x000000ff1100720c */ /* 0x000fe20003f46270 */
[--C-:B------:R-:W-:Y:S01]  /*12b60*/  @!P6 IMAD.IADD R16, R16, 0x1, -R2.reuse ;  /* 0x000000011010e824 */ /* 0x100fe200078e0a02 */
[----:B------:R-:W-:Y:S01]  /*12b70*/  ISETP.GE.AND P6, PT, R9, RZ, PT ;  /* 0x000000ff0900720c */ /* 0x000fe20003fc6270 */
[----:B------:R-:W-:Y:S01]  /*12b80*/  IMAD.MOV R7, RZ, RZ, -R7 ;  /* 0x000000ffff077224 */ /* 0x000fe200078e0a07 */
[----:B------:R-:W-:Y:S01]  /*12b90*/  STL [R1+0x3a0], R6 ;  /* 0x0003a00601007387 */ /* 0x000fe20000100800 */
[----:B------:R-:W-:Y:S02]  /*12ba0*/  @!P5 IMAD.IADD R8, R8, 0x1, -R2 ;  /* 0x000000010808d824 */ /* 0x000fe400078e0a02 */
[----:B------:R-:W-:Y:S01]  /*12bb0*/  VIADD R0, R28, 0x96 ;  /* 0x000000961c007836 */ /* 0x000fe20000000000 */
[----:B------:R0:W-:Y:S01]  /*12bc0*/  STL [R1+0x39c], R5 ;  /* 0x00039c0501007387 */ /* 0x0001e20000100800 */
[C---:B------:R-:W-:Y:S01]  /*12bd0*/  IMAD R14, R2.reuse, R7, R14 ;  /* 0x00000007020e7224 */ /* 0x040fe200078e020e */
[----:B------:R-:W-:Y:S01]  /*12be0*/  ISETP.GT.U32.AND P5, PT, R2, R8, PT ;  /* 0x000000080200720c */ /* 0x000fe20003fa4070 */
[----:B------:R-:W-:Y:S01]  /*12bf0*/  IMAD.HI.U32 R9, R3, R12, RZ ;  /* 0x0000000c03097227 */ /* 0x000fe200078e00ff */
[----:B------:R-:W-:-:S03]  /*12c00*/  IABS R11, R0 ;  /* 0x00000000000b7213 */ /* 0x000fc60000000000 */
[----:B------:R-:W-:Y:S01]  /*12c10*/  @!P1 IMAD.IADD R18, R18, 0x1, -R2 ;  /* 0x0000000112129824 */ /* 0x000fe200078e0a02 */
[----:B------:R-:W-:Y:S01]  /*12c20*/  ISETP.GE.AND P1, PT, R10, RZ, PT ;  /* 0x000000ff0a00720c */ /* 0x000fe20003f26270 */
[----:B------:R-:W-:Y:S02]  /*12c30*/  IMAD.MOV R9, RZ, RZ, -R9 ;  /* 0x000000ffff097224 */ /* 0x000fe400078e0a09 */
[----:B0-----:R-:W-:Y:S02]  /*12c40*/  IMAD.MOV.U32 R5, RZ, RZ, R16 ;  /* 0x000000ffff057224 */ /* 0x001fe400078e0010 */
[----:B------:R-:W-:-:S04]  /*12c50*/  IMAD.HI.U32 R13, R3, R11, RZ ;  /* 0x0000000b030d7227 */ /* 0x000fc800078e00ff */
[----:B------:R-:W-:Y:S01]  /*12c60*/  @!P3 IMAD.MOV R5, RZ, RZ, -R5 ;  /* 0x000000ffff05b224 */ /* 0x000fe200078e0a05 */
[C---:B------:R-:W-:Y:S01]  /*12c70*/  ISETP.GT.U32.AND P3, PT, R2.reuse, R14, PT ;  /* 0x0000000e0200720c */ /* 0x040fe20003f64070 */
[----:B------:R-:W-:Y:S02]  /*12c80*/  IMAD R12, R2, R9, R12 ;  /* 0x00000009020c7224 */ /* 0x000fe400078e020c */
[----:B------:R-:W-:Y:S01]  /*12c90*/  IMAD.MOV R13, RZ, RZ, -R13 ;  /* 0x000000ffff0d7224 */ /* 0x000fe200078e0a0d */
[----:B------:R0:W-:Y:S01]  /*12ca0*/  STL [R1+0x368], R5 ;  /* 0x0003680501007387 */ /* 0x0001e20000100800 */
[----:B------:R-:W-:Y:S01]  /*12cb0*/  @!P5 IMAD.IADD R8, R8, 0x1, -R2 ;  /* 0x000000010808d824 */ /* 0x000fe200078e0a02 */
[----:B------:R-:W-:Y:S01]  /*12cc0*/  ISETP.GT.U32.AND P5, PT, R2, R12, PT ;  /* 0x0000000c0200720c */ /* 0x000fe20003fa4070 */
[----:B------:R-:W-:Y:S02]  /*12cd0*/  VIADD R17, R28, 0x95 ;  /* 0x000000951c117836 */ /* 0x000fe40000000000 */
[----:B------:R-:W-:-:S02]  /*12ce0*/  IMAD R11, R2, R13, R11 ;  /* 0x0000000d020b7224 */ /* 0x000fc400078e020b */
[----:B------:R-:W-:Y:S01]  /*12cf0*/  VIADD R10, R28, 0x94 ;  /* 0x000000941c0a7836 */ /* 0x000fe20000000000 */
[----:B------:R-:W-:Y:S01]  /*12d00*/  IABS R7, R17 ;  /* 0x0000001100077213 */ /* 0x000fe20000000000 */
[----:B------:R-:W-:Y:S02]  /*12d10*/  @!P3 IMAD.IADD R14, R14, 0x1, -R2 ;  /* 0x000000010e0eb824 */ /* 0x000fe400078e0a02 */
[----:B0-----:R-:W-:Y:S01]  /*12d20*/  IMAD.MOV.U32 R5, RZ, RZ, R18 ;  /* 0x000000ffff057224 */ /* 0x001fe200078e0012 */
[----:B------:R-:W-:Y:S01]  /*12d30*/  IABS R15, R10 ;  /* 0x0000000a000f7213 */ /* 0x000fe20000000000 */
[----:B------:R-:W-:Y:S01]  /*12d40*/  VIADD R20, R28, 0x8b ;  /* 0x0000008b1c147836 */ /* 0x000fe20000000000 */
[----:B------:R-:W-:Y:S01]  /*12d50*/  ISETP.GT.U32.AND P3, PT, R2, R14, PT ;  /* 0x0000000e0200720c */ /* 0x000fe20003f64070 */
[----:B------:R-:W-:Y:S01]  /*12d60*/  @!P4 IMAD.MOV R5, RZ, RZ, -R5 ;  /* 0x000000ffff05c224 */ /* 0x000fe200078e0a05 */
[----:B------:R-:W-:Y:S01]  /*12d70*/  ISETP.GE.AND P4, PT, R0, RZ, PT ;  /* 0x000000ff0000720c */ /* 0x000fe20003f86270 */
[----:B------:R-:W-:-:S03]  /*12d80*/  IMAD.HI.U32 R0, R3, R7, RZ ;  /* 0x0000000703007227 */ /* 0x000fc600078e00ff */
[----:B------:R0:W-:Y:S01]  /*12d90*/  STL [R1+0x388], R5 ;  /* 0x0003880501007387 */ /* 0x0001e20000100800 */
[----:B------:R-:W-:Y:S02]  /*12da0*/  @!P5 IMAD.IADD R12, R12, 0x1, -R2 ;  /* 0x000000010c0cd824 */ /* 0x000fe400078e0a02 */
[----:B------:R-:W-:Y:S02]  /*12db0*/  IMAD.MOV R0, RZ, RZ, -R0 ;  /* 0x000000ffff007224 */ /* 0x000fe400078e0a00 */
[----:B------:R-:W-:Y:S01]  /*12dc0*/  IMAD.HI.U32 R18, R3, R15, RZ ;  /* 0x0000000f03127227 */ /* 0x000fe200078e00ff */
[----:B------:R-:W-:-:S03]  /*12dd0*/  ISETP.GT.U32.AND P5, PT, R2, R12, PT ;  /* 0x0000000c0200720c */ /* 0x000fc60003fa4070 */
[----:B------:R-:W-:Y:S02]  /*12de0*/  IMAD R7, R2, R0, R7 ;  /* 0x0000000002077224 */ /* 0x000fe400078e0207 */
[----:B0-----:R-:W-:Y:S02]  /*12df0*/  IMAD.MOV.U32 R5, RZ, RZ, R8 ;  /* 0x000000ffff057224 */ /* 0x001fe400078e0008 */
[----:B------:R-:W-:Y:S02]  /*12e00*/  VIADD R8, R28, 0x93 ;  /* 0x000000931c087836 */ /* 0x000fe40000000000 */
[----:B------:R-:W-:Y:S01]  /*12e10*/  @!P2 IMAD.MOV R5, RZ, RZ, -R5 ;  /* 0x000000ffff05a224 */ /* 0x000fe200078e0a05 */
[----:B------:R-:W-:Y:S01]  /*12e20*/  ISETP.GT.U32.AND P2, PT, R2, R11, PT ;  /* 0x0000000b0200720c */ /* 0x000fe20003f44070 */
[--C-:B------:R-:W-:Y:S01]  /*12e30*/  @!P3 IMAD.IADD R14, R14, 0x1, -R2.reuse ;  /* 0x000000010e0eb824 */ /* 0x100fe200078e0a02 */
[----:B------:R-:W-:Y:S01]  /*12e40*/  IABS R13, R8 ;  /* 0x00000008000d7213 */ /* 0x000fe20000000000 */
[----:B------:R-:W-:Y:S01]  /*12e50*/  @!P5 IMAD.IADD R12, R12, 0x1, -R2 ;  /* 0x000000010c0cd824 */ /* 0x000fe200078e0a02 */
[----:B------:R0:W-:Y:S01]  /*12e60*/  STL [R1+0x3b8], R5 ;  /* 0x0003b80501007387 */ /* 0x0001e20000100800 */
[----:B------:R-:W-:Y:S01]  /*12e70*/  ISETP.GT.U32.AND P3, PT, R2, R7, PT ;  /* 0x000000070200720c */ /* 0x000fe20003f64070 */
[----:B------:R-:W-:Y:S01]  /*12e80*/  VIADD R0, R28, 0x92 ;  /* 0x000000921c007836 */ /* 0x000fe20000000000 */
[----:B------:R-:W-:Y:S01]  /*12e90*/  ISETP.GE.AND P5, PT, R10, RZ, PT ;  /* 0x000000ff0a00720c */ /* 0x000fe20003fa6270 */
[----:B------:R-:W-:-:S02]  /*12ea0*/  IMAD.MOV.U32 R6, RZ, RZ, R12 ;  /* 0x000000ffff067224 */ /* 0x000fc400078e000c */
[----:B------:R-:W-:Y:S01]  /*12eb0*/  VIADD R12, R28, 0x90 ;  /* 0x000000901c0c7836 */ /* 0x000fe20000000000 */
[----:B------:R-:W-:Y:S01]  /*12ec0*/  IABS R9, R0 ;  /* 0x0000000000097213 */ /* 0x000fe20000000000 */
[----:B------:R-:W-:Y:S02]  /*12ed0*/  @!P1 IMAD.MOV R6, RZ, RZ, -R6 ;  /* 0x000000ffff069224 */ /* 0x000fe400078e0a06 */
[----:B------:R-:W-:Y:S02]  /*12ee0*/  @!P2 IMAD.IADD R11, R11, 0x1, -R2 ;  /* 0x000000010b0ba824 */ /* 0x000fe400078e0a02 */
[----:B0-----:R-:W-:Y:S02]  /*12ef0*/  IMAD.MOV.U32 R5, RZ, RZ, R14 ;  /* 0x000000ffff057224 */ /* 0x001fe400078e000e */
[----:B------:R-:W-:Y:S01]  /*12f00*/  IMAD.HI.U32 R14, R3, R13, RZ ;  /* 0x0000000d030e7227 */ /* 0x000fe200078e00ff */
[----:B------:R-:W-:-:S03]  /*12f10*/  ISETP.GT.U32.AND P2, PT, R2, R11, PT ;  /* 0x0000000b0200720c */ /* 0x000fc60003f44070 */
[----:B------:R-:W-:Y:S01]  /*12f20*/  @!P6 IMAD.MOV R5, RZ, RZ, -R5 ;  /* 0x000000ffff05e224 */ /* 0x000fe200078e0a05 */
[----:B------:R-:W-:Y:S01]  /*12f30*/  ISETP.GE.AND P6, PT, R17, RZ, PT ;  /* 0x000000ff1100720c */ /* 0x000fe20003fc6270 */
[----:B------:R-:W-:Y:S02]  /*12f40*/  IMAD.MOV R17, RZ, RZ, -R18 ;  /* 0x000000ffff117224 */ /* 0x000fe400078e0a12 */
[----:B------:R-:W-:Y:S01]  /*12f50*/  IMAD.MOV R14, RZ, RZ, -R14 ;  /* 0x000000ffff0e7224 */ /* 0x000fe200078e0a0e */
[----:B------:R0:W-:Y:S01]  /*12f60*/  STL [R1+0x3b4], R5 ;  /* 0x0003b40501007387 */ /* 0x0001e20000100800 */
[C---:B------:R-:W-:Y:S01]  /*12f70*/  IMAD R10, R2.reuse, R17, R15 ;  /* 0x00000011020a7224 */ /* 0x040fe200078e020f */
[----:B------:R-:W-:Y:S01]  /*12f80*/  IABS R17, R12 ;  /* 0x0000000c00117213 */ /* 0x000fe20000000000 */
[----:B------:R-:W-:Y:S01]  /*12f90*/  @!P3 IMAD.IADD R7, R7, 0x1, -R2 ;  /* 0x000000010707b824 */ /* 0x000fe200078e0a02 */
[----:B------:R-:W-:Y:S01]  /*12fa0*/  STL [R1+0x390], R6 ;  /* 0x0003900601007387 */ /* 0x000fe20000100800 */
[----:B------:R-:W-:-:S02]  /*12fb0*/  IMAD R13, R2, R14, R13 ;  /* 0x0000000e020d7224 */ /* 0x000fc400078e020d */
[----:B------:R-:W-:Y:S01]  /*12fc0*/  @!P2 IMAD.IADD R11, R11, 0x1, -R2 ;  /* 0x000000010b0ba824 */ /* 0x000fe200078e0a02 */
[C---:B------:R-:W-:Y:S01]  /*12fd0*/  ISETP.GT.U32.AND P2, PT, R2.reuse, R10, PT ;  /* 0x0000000a0200720c */ /* 0x040fe20003f44070 */
[----:B------:R-:W-:Y:S01]  /*12fe0*/  IMAD.HI.U32 R16, R3, R9, RZ ;  /* 0x0000000903107227 */ /* 0x000fe200078e00ff */
[C---:B------:R-:W-:Y:S02]  /*12ff0*/  ISETP.GT.U32.AND P3, PT, R2.reuse, R7, PT ;  /* 0x000000070200720c */ /* 0x040fe40003f64070 */
[----:B------:R-:W-:Y:S01]  /*13000*/  ISETP.GT.U32.AND P1, PT, R2, R13, PT ;  /* 0x0000000d0200720c */ /* 0x000fe20003f24070 */
[----:B------:R-:W-:Y:S02]  /*13010*/  IMAD.MOV R16, RZ, RZ, -R16 ;  /* 0x000000ffff107224 */ /* 0x000fe400078e0a10 */
[----:B------:R-:W-:Y:S02]  /*13020*/  VIADD R14, R28, 0x91 ;  /* 0x000000911c0e7836 */ /* 0x000fe40000000000 */
[----:B0-----:R-:W-:-:S02]  /*13030*/  IMAD.MOV.U32 R5, RZ, RZ, R11 ;  /* 0x000000ffff057224 */ /* 0x001fc400078e000b */
[----:B------:R-:W-:Y:S01]  /*13040*/  IMAD R9, R2, R16, R9 ;  /* 0x0000001002097224 */ /* 0x000fe200078e0209 */
[----:B------:R-:W-:Y:S01]  /*13050*/  IABS R15, R14 ;  /* 0x0000000e000f7213 */ /* 0x000fe20000000000 */
[--C-:B------:R-:W-:Y:S01]  /*13060*/  @!P2 IMAD.IADD R10, R10, 0x1, -R2.reuse ;  /* 0x000000010a0aa824 */ /* 0x100fe200078e0a02 */
[----:B------:R-:W-:Y:S01]  /*13070*/  ISETP.GE.AND P2, PT, R0, RZ, PT ;  /* 0x000000ff0000720c */ /* 0x000fe20003f46270 */
[----:B------:R-:W-:Y:S01]  /*13080*/  @!P4 IMAD.MOV R5, RZ, RZ, -R5 ;  /* 0x000000ffff05c224 */ /* 0x000fe200078e0a05 */
[----:B------:R-:W-:Y:S01]  /*13090*/  ISETP.GE.AND P4, PT, R8, RZ, PT ;  /* 0x000000ff0800720c */ /* 0x000fe20003f86270 */
[--C-:B------:R-:W-:Y:S01]  /*130a0*/  @!P3 IMAD.IADD R7, R7, 0x1, -R2.reuse ;  /* 0x000000010707b824 */ /* 0x100fe200078e0a02 */
[C---:B------:R-:W-:Y:S01]  /*130b0*/  ISETP.GT.U32.AND P3, PT, R2.reuse, R9, PT ;  /* 0x000000090200720c */ /* 0x040fe20003f64070 */
[----:B------:R-:W-:Y:S01]  /*130c0*/  @!P1 IMAD.IADD R13, R13, 0x1, -R2 ;  /* 0x000000010d0d9824 */ /* 0x000fe200078e0a02 */
[----:B------:R-:W-:Y:S01]  /*130d0*/  ISETP.GT.U32.AND P1, PT, R2, R10, PT ;  /* 0x0000000a0200720c */ /* 0x000fe20003f24070 */
[----:B------:R-:W-:Y:S01]  /*130e0*/  IMAD.HI.U32 R0, R3, R15, RZ ;  /* 0x0000000f03007227 */ /* 0x000fe200078e00ff */
[----:B------:R0:W-:Y:S03]  /*130f0*/  STL [R1+0x394], R5 ;  /* 0x0003940501007387 */ /* 0x0001e60000100800 */
[----:B------:R-:W-:-:S02]  /*13100*/  IMAD.MOV R0, RZ, RZ, -R0 ;  /* 0x000000ffff007224 */ /* 0x000fc400078e0a00 */
[----:B------:R-:W-:Y:S02]  /*13110*/  VIADD R8, R28, 0x8f ;  /* 0x0000008f1c087836 */ /* 0x000fe40000000000 */
[C---:B------:R-:W-:Y:S02]  /*13120*/  IMAD R15, R2.reuse, R0, R15 ;  /* 0x00000000020f7224 */ /* 0x040fe400078e020f */
[----:B------:R-:W-:Y:S01]  /*13130*/  @!P3 IMAD.IADD R9, R9, 0x1, -R2 ;  /* 0x000000010909b824 */ /* 0x000fe200078e0a02 */
[----:B------:R-:W-:Y:S01]  /*13140*/  IABS R18, R8 ;  /* 0x0000000800127213 */ /* 0x000fe20000000000 */
[----:B0-----:R-:W-:Y:S02]  /*13150*/  IMAD.MOV.U32 R5, RZ, RZ, R7 ;  /* 0x000000ffff057224 */ /* 0x001fe400078e0007 */
[----:B------:R-:W-:Y:S01]  /*13160*/  IMAD.HI.U32 R7, R3, R17, RZ ;  /* 0x0000001103077227 */ /* 0x000fe200078e00ff */
[----:B------:R-:W-:-:S03]  /*13170*/  ISETP.GT.U32.AND P3, PT, R2, R9, PT ;  /* 0x000000090200720c */ /* 0x000fc60003f64070 */
[----:B------:R-:W-:Y:S01]  /*13180*/  @!P6 IMAD.MOV R5, RZ, RZ, -R5 ;  /* 0x000000ffff05e224 */ /* 0x000fe200078e0a05 */
[----:B------:R-:W-:Y:S01]  /*13190*/  ISETP.GT.U32.AND P6, PT, R2, R13, PT ;  /* 0x0000000d0200720c */ /* 0x000fe20003fc4070 */
[----:B------:R-:W-:Y:S02]  /*131a0*/  IMAD.MOV R7, RZ, RZ, -R7 ;  /* 0x000000ffff077224 */ /* 0x000fe400078e0a07 */
[----:B------:R-:W-:Y:S01]  /*131b0*/  @!P1 IMAD.IADD R10, R10, 0x1, -R2 ;  /* 0x000000010a0a9824 */ /* 0x000fe200078e0a02 */
[C---:B------:R-:W-:Y:S01]  /*131c0*/  ISETP.GT.U32.AND P1, PT, R2.reuse, R15, PT ;  /* 0x0000000f0200720c */ /* 0x040fe20003f24070 */
[----:B------:R-:W-:Y:S01]  /*131d0*/  IMAD R17, R2, R7, R17 ;  /* 0x0000000702117224 */ /* 0x000fe200078e0211 */
[----:B------:R0:W-:Y:S01]  /*131e0*/  STL [R1+0x398], R5 ;  /* 0x0003980501007387 */ /* 0x0001e20000100800 */
[C---:B------:R-:W-:Y:S02]  /*131f0*/  VIADD R0, R28.reuse, 0x8e ;  /* 0x0000008e1c007836 */ /* 0x040fe40000000000 */
[----:B------:R-:W-:-:S02]  /*13200*/  VIADD R7, R28, 0x8d ;  /* 0x0000008d1c077836 */ /* 0x000fc40000000000 */
[----:B------:R-:W-:Y:S01]  /*13210*/  IMAD.HI.U32 R19, R3, R18, RZ ;  /* 0x0000001203137227 */ /* 0x000fe200078e00ff */
[----:B------:R-:W-:Y:S02]  /*13220*/  IABS R11, R0 ;  /* 0x00000000000b7213 */ /* 0x000fe40000000000 */
[----:B------:R-:W-:Y:S01]  /*13230*/  IABS R16, R7 ;  /* 0x0000000700107213 */ /* 0x000fe20000000000 */
[--C-:B------:R-:W-:Y:S01]  /*13240*/  @!P6 IMAD.IADD R13, R13, 0x1, -R2.reuse ;  /* 0x000000010d0de824 */ /* 0x100fe200078e0a02 */
[----:B------:R-:W-:Y:S01]  /*13250*/  ISETP.GT.U32.AND P6, PT, R2, R17, PT ;  /* 0x000000110200720c */ /* 0x000fe20003fc4070 */
[----:B------:R-:W-:Y:S01]  /*13260*/  @!P1 IMAD.IADD R15, R15, 0x1, -R2 ;  /* 0x000000010f0f9824 */ /* 0x000fe200078e0a02 */
[----:B------:R-:W-:Y:S01]  /*13270*/  ISETP.GE.AND P1, PT, R12, RZ, PT ;  /* 0x000000ff0c00720c */ /* 0x000fe20003f26270 */
[----:B0-----:R-:W-:Y:S02]  /*13280*/  IMAD.MOV.U32 R5, RZ, RZ, R10 ;  /* 0x000000ffff057224 */ /* 0x001fe400078e000a */
[----:B------:R-:W-:Y:S01]  /*13290*/  @!P3 IMAD.IADD R9, R9, 0x1, -R2 ;  /* 0x000000010909b824 */ /* 0x000fe200078e0a02 */
[----:B------:R-:W-:Y:S01]  /*132a0*/  ISETP.GE.AND P3, PT, R14, RZ, PT ;  /* 0x000000ff0e00720c */ /* 0x000fe20003f66270 */
[----:B------:R-:W-:Y:S01]  /*132b0*/  @!P5 IMAD.MOV R5, RZ, RZ, -R5 ;  /* 0x000000ffff05d224 */ /* 0x000fe200078e0a05 */
[----:B------:R-:W-:Y:S01]  /*132c0*/  ISETP.GT.U32.AND P5, PT, R2, R15, PT ;  /* 0x0000000f0200720c */ /* 0x000fe20003fa4070 */
[----:B------:R-:W-:-:S02]  /*132d0*/  IMAD.MOV R19, RZ, RZ, -R19 ;  /* 0x000000ffff137224 */ /* 0x000fc400078e0a13 */
[----:B------:R-:W-:Y:S01]  /*132e0*/  IMAD.HI.U32 R14, R3, R11, RZ ;  /* 0x0000000b030e7227 */ /* 0x000fe200078e00ff */
[----:B------:R0:W-:Y:S03]  /*132f0*/  STL [R1+0x38c], R5 ;  /* 0x00038c0501007387 */ /* 0x0001e60000100800 */
[----:B------:R-:W-:Y:S02]  /*13300*/  @!P6 IMAD.IADD R17, R17, 0x1, -R2 ;  /* 0x000000011111e824 */ /* 0x000fe400078e0a02 */
[----:B------:R-:W-:Y:S02]  /*13310*/  IMAD.MOV.U32 R10, RZ, RZ, R16 ;  /* 0x000000ffff0a7224 */ /* 0x000fe400078e0010 */
[C---:B------:R-:W-:Y:S01]  /*13320*/  IMAD R12, R2.reuse, R19, R18 ;  /* 0x00000013020c7224 */ /* 0x040fe200078e0212 */
[----:B------:R-:W-:Y:S01]  /*13330*/  ISETP.GT.U32.AND P6, PT, R2, R17, PT ;  /* 0x000000110200720c */ /* 0x000fe20003fc4070 */
[----:B------:R-:W-:-:S02]  /*13340*/  IMAD.MOV R16, RZ, RZ, -R14 ;  /* 0x000000ffff107224 */ /* 0x000fc400078e0a0e */
[----:B------:R-:W-:Y:S02]  /*13350*/  IMAD.MOV.U32 R6, RZ, RZ, R13 ;  /* 0x000000ffff067224 */ /* 0x000fe400078e000d */
[----:B------:R-:W-:-:S04]  /*13360*/  IMAD.HI.U32 R14, R3, R10, RZ ;  /* 0x0000000a030e7227 */ /* 0x000fc800078e00ff */
[C---:B------:R-:W-:Y:S02]  /*13370*/  IMAD R11, R2.reuse, R16, R11 ;  /* 0x00000010020b7224 */ /* 0x040fe400078e020b */
[----:B------:R-:W-:Y:S01]  /*13380*/  @!P4 IMAD.MOV R6, RZ, RZ, -R6 ;  /* 0x000000ffff06c224 */ /* 0x000fe200078e0a06 */
[C---:B------:R-:W-:Y:S01]  /*13390*/  ISETP.GT.U32.AND P4, PT, R2.reuse, R12, PT ;  /* 0x0000000c0200720c */ /* 0x040fe20003f84070 */
[----:B------:R-:W-:Y:S02]  /*133a0*/  IMAD.MOV R14, RZ, RZ, -R14 ;  /* 0x000000ffff0e7224 */ /* 0x000fe400078e0a0e */
[----:B------:R-:W-:Y:S01]  /*133b0*/  @!P5 IMAD.IADD R15, R15, 0x1, -R2 ;  /* 0x000000010f0fd824 */ /* 0x000fe200078e0a02 */
[C---:B------:R-:W-:Y:S01]  /*133c0*/  ISETP.GT.U32.AND P5, PT, R2.reuse, R11, PT ;  /* 0x0000000b0200720c */ /* 0x040fe20003fa4070 */
[----:B------:R-:W-:Y:S01]  /*133d0*/  IMAD R10, R2, R14, R10 ;  /* 0x0000000e020a7224 */ /* 0x000fe200078e020a */
[----:B------:R1:W-:Y:S01]  /*133e0*/  STL [R1+0x378], R6 ;  /* 0x0003780601007387 */ /* 0x0003e20000100800 */
[----:B------:R-:W-:-:S02]  /*133f0*/  @!P6 IMAD.IADD R17, R17, 0x1, -R2 ;  /* 0x000000011111e824 */ /* 0x000fc400078e0a02 */
[----:B0-----:R-:W-:Y:S01]  /*13400*/  IMAD.MOV.U32 R5, RZ, RZ, R9 ;  /* 0x000000ffff057224 */ /* 0x001fe200078e0009 */
[----:B------:R-:W-:Y:S01]  /*13410*/  ISETP.GT.U32.AND P6, PT, R2, R10, PT ;  /* 0x0000000a0200720c */ /* 0x000fe20003fc4070 */
[----:B------:R-:W-:Y:S02]  /*13420*/  VIADD R9, R28, 0x8c ;  /* 0x0000008c1c097836 */ /* 0x000fe40000000000 */
[--C-:B------:R-:W-:Y:S01]  /*13430*/  @!P4 IMAD.IADD R12, R12, 0x1, -R2.reuse ;  /* 0x000000010c0cc824 */ /* 0x100fe200078e0a02 */
[----:B------:R-:W-:Y:S01]  /*13440*/  ISETP.GE.AND P4, PT, R0, RZ, PT ;  /* 0x000000ff0000720c */ /* 0x000fe20003f86270 */
[----:B------:R-:W-:Y:S01]  /*13450*/  @!P2 IMAD.MOV R5, RZ, RZ, -R5 ;  /* 0x000000ffff05a224 */ /* 0x000fe200078e0a05 */
[----:B------:R-:W-:Y:S01]  /*13460*/  IABS R14, R9 ;  /* 0x00000009000e7213 */ /* 0x000fe20000000000 */
[----:B------:R-:W-:Y:S01]  /*13470*/  @!P5 IMAD.IADD R11, R11, 0x1, -R2 ;  /* 0x000000010b0bd824 */ /* 0x000fe200078e0a02 */
[----:B------:R-:W-:Y:S01]  /*13480*/  ISETP.GT.U32.AND P5, PT, R2, R12, PT ;  /* 0x0000000c0200720c */ /* 0x000fe20003fa4070 */
[----:B------:R-:W-:Y:S01]  /*13490*/  VIADD R13, R28, 0x8a ;  /* 0x0000008a1c0d7836 */ /* 0x000fe20000000000 */
[----:B------:R0:W-:Y:S01]  /*134a0*/  STL [R1+0x384], R5 ;  /* 0x0003840501007387 */ /* 0x0001e20000100800 */
[----:B-1----:R-:W-:Y:S01]  /*134b0*/  IMAD.MOV.U32 R6, RZ, RZ, R15 ;  /* 0x000000ffff067224 */ /* 0x002fe200078e000f */
[----:B------:R-:W-:Y:S01]  /*134c0*/  ISETP.GE.AND P2, PT, R8, RZ, PT ;  /* 0x000000ff0800720c */ /* 0x000fe20003f46270 */
[----:B------:R-:W-:Y:S01]  /*134d0*/  IMAD.HI.U32 R0, R3, R14, RZ ;  /* 0x0000000e03007227 */ /* 0x000fe200078e00ff */
[----:B------:R-:W-:-:S02]  /*134e0*/  IABS R16, R13 ;  /* 0x0000000d00107213 */ /* 0x000fc40000000000 */
[----:B------:R-:W-:Y:S01]  /*134f0*/  IABS R8, R20 ;  /* 0x0000001400087213 */ /* 0x000fe20000000000 */
[----:B------:R-:W-:Y:S01]  /*13500*/  @!P3 IMAD.MOV R6, RZ, RZ, -R6 ;  /* 0x000000ffff06b224 */ /* 0x000fe200078e0a06 */
[----:B------:R-:W-:Y:S01]  /*13510*/  ISETP.GT.U32.AND P3, PT, R2, R11, PT ;  /* 0x0000000b0200720c */ /* 0x000fe20003f64070 */
[----:B------:R-:W-:Y:S02]  /*13520*/  @!P6 IMAD.IADD R10, R10, 0x1, -R2 ;  /* 0x000000010a0ae824 */ /* 0x000fe400078e0a02 */
[----:B0-----:R-:W-:Y:S01]  /*13530*/  IMAD.MOV.U32 R5, RZ, RZ, R17 ;  /* 0x000000ffff057224 */ /* 0x001fe200078e0011 */
[----:B------:R0:W-:Y:S01]  /*13540*/  STL [R1+0x380], R6 ;  /* 0x0003800601007387 */ /* 0x0001e20000100800 */
[----:B------:R-:W-:Y:S01]  /*13550*/  IMAD.HI.U32 R15, R3, R8, RZ ;  /* 0x00000008030f7227 */ /* 0x000fe200078e00ff */
[----:B------:R-:W-:-:S03]  /*13560*/  ISETP.GT.U32.AND P6, PT, R2, R10, PT ;  /* 0x0000000a0200720c */ /* 0x000fc60003fc4070 */
[----:B------:R-:W-:Y:S01]  /*13570*/  @!P1 IMAD.MOV R5, RZ, RZ, -R5 ;  /* 0x000000ffff059224 */ /* 0x000fe200078e0a05 */
[----:B------:R-:W-:Y:S01]  /*13580*/  ISETP.GE.AND P1, PT, R7, RZ, PT ;  /* 0x000000ff0700720c */ /* 0x000fe20003f26270 */
[----:B------:R-:W-:Y:S02]  /*13590*/  IMAD.MOV.U32 R7, RZ, RZ, R16 ;  /* 0x000000ffff077224 */ /* 0x000fe400078e0010 */
[----:B------:R-:W-:Y:S01]  /*135a0*/  IMAD.MOV R16, RZ, RZ, -R0 ;  /* 0x000000ffff107224 */ /* 0x000fe200078e0a00 */
[----:B------:R1:W-:Y:S01]  /*135b0*/  STL [R1+0x37c], R5 ;  /* 0x00037c0501007387 */ /* 0x0003e20000100800 */
[----:B------:R-:W-:Y:S01]  /*135c0*/  @!P5 IMAD.IADD R12, R12, 0x1, -R2 ;  /* 0x000000010c0cd824 */ /* 0x000fe200078e0a02 */
[----:B------:R-:W-:Y:S01]  /*135d0*/  ISETP.GE.AND P5, PT, R9, RZ, PT ;  /* 0x000000ff0900720c */ /* 0x000fe20003fa6270 */
[----:B------:R-:W-:Y:S02]  /*135e0*/  IMAD R9, R2, R16, R14 ;  /* 0x0000001002097224 */ /* 0x000fe400078e020e */
[----:B------:R-:W-:-:S02]  /*135f0*/  IMAD.MOV R0, RZ, RZ, -R15 ;  /* 0x000000ffff007224 */ /* 0x000fc400078e0a0f */
[----:B------:R-:W-:Y:S01]  /*13600*/  @!P3 IMAD.IADD R11, R11, 0x1, -R2 ;  /* 0x000000010b0bb824 */ /* 0x000fe200078e0a02 */
[----:B------:R-:W-:Y:S01]  /*13610*/  ISETP.GT.U32.AND P3, PT, R2, R9, PT ;  /* 0x000000090200720c */ /* 0x000fe20003f64070 */
[----:B------:R-:W-:-:S04]  /*13620*/  IMAD.HI.U32 R16, R3, R7, RZ ;  /* 0x0000000703107227 */ /* 0x000fc800078e00ff */
[----:B------:R-:W-:Y:S02]  /*13630*/  IMAD R8, R2, R0, R8 ;  /* 0x0000000002087224 */ /* 0x000fe400078e0208 */
[----:B------:R-:W-:Y:S02]  /*13640*/  IMAD.MOV R16, RZ, RZ, -R16 ;  /* 0x000000ffff107224 */ /* 0x000fe400078e0a10 */
[--C-:B------:R-:W-:Y:S01]  /*13650*/  @!P6 IMAD.IADD R10, R10, 0x1, -R2.reuse ;  /* 0x000000010a0ae824 */ /* 0x100fe200078e0a02 */
[----:B------:R-:W-:Y:S01]  /*13660*/  ISETP.GT.U32.AND P6, PT, R2, R8, PT ;  /* 0x000000080200720c */ /* 0x000fe20003fc4070 */
        /* <DEDUP_REMOVED lines=8> */
[----:B-1----:R-:W-:-:S02]  /*136f0*/  IMAD.MOV.U32 R5, RZ, RZ, R11 ;  /* 0x000000ffff057224 */ /* 0x002fc400078e000b */
[----:B------:R-:W-:-:S04]  /*13700*/  IMAD.HI.U32 R21, R3, R0, RZ ;  /* 0x0000000003157227 */ /* 0x000fc800078e00ff */
[----:B------:R-:W-:Y:S01]  /*13710*/  @!P2 IMAD.MOV R6, RZ, RZ, -R6 ;  /* 0x000000ffff06a224 */ /* 0x000fe200078e0a06 */
[----:B------:R-:W-:Y:S01]  /*13720*/  ISETP.GT.U32.AND P2, PT, R2, R9, PT ;  /* 0x000000090200720c */ /* 0x000fe20003f44070 */
[----:B------:R-:W-:Y:S01]  /*13730*/  @!P6 IMAD.IADD R8, R8, 0x1, -R2 ;  /* 0x000000010808e824 */ /* 0x000fe200078e0a02 */
[----:B------:R-:W-:Y:S01]  /*13740*/  ISETP.GE.AND P6, PT, R20, RZ, PT ;  /* 0x000000ff1400720c */ /* 0x000fe20003fc6270 */
[----:B------:R-:W-:Y:S01]  /*13750*/  @!P4 IMAD.MOV R5, RZ, RZ, -R5 ;  /* 0x000000ffff05c224 */ /* 0x000fe200078e0a05 */
[----:B------:R-:W-:Y:S01]  /*13760*/  STL [R1+0x374], R6 ;  /* 0x0003740601007387 */ /* 0x000fe20000100800 */
[----:B------:R-:W-:Y:S02]  /*13770*/  IMAD.MOV R21, RZ, RZ, -R21 ;  /* 0x000000ffff157224 */ /* 0x000fe400078e0a15 */
        /* <DEDUP_REMOVED lines=8> */
[----:B------:R-:W-:Y:S01]  /*13800*/  @!P3 IMAD.IADD R7, R7, 0x1, -R2 ;  /* 0x000000010707b824 */ /* 0x000fe200078e0a02 */
[C---:B------:R-:W-:Y:S01]  /*13810*/  ISETP.GT.U32.AND P3, PT, R2.reuse, R8, PT ;  /* 0x000000080200720c */ /* 0x040fe20003f64070 */
[C---:B------:R-:W-:Y:S01]  /*13820*/  IMAD R18, R2.reuse, R20, R18 ;  /* 0x0000001402127224 */ /* 0x040fe200078e0212 */
[----:B------:R-:W-:Y:S01]  /*13830*/  IABS R21, R17 ;  /* 0x0000001100157213 */ /* 0x000fe20000000000 */
[----:B------:R-:W-:Y:S01]  /*13840*/  @!P1 IMAD.MOV R5, RZ, RZ, -R5 ;  /* 0x000000ffff059224 */ /* 0x000fe200078e0a05 */
[C---:B------:R-:W-:Y:S01]  /*13850*/  ISETP.GT.U32.AND P1, PT, R2.reuse, R0, PT ;  /* 0x000000000200720c */ /* 0x040fe20003f24070 */
[----:B------:R-:W-:Y:S01]  /*13860*/  @!P2 IMAD.IADD R9, R9, 0x1, -R2 ;  /* 0x000000010909a824 */ /* 0x000fe200078e0a02 */
[C---:B------:R-:W-:Y:S01]  /*13870*/  ISETP.GT.U32.AND P2, PT, R2.reuse, R18, PT ;  /* 0x000000120200720c */ /* 0x040fe20003f44070 */
[C---:B------:R-:W-:Y:S01]  /*13880*/  IMAD.HI.U32 R22, R3.reuse, R19, RZ ;  /* 0x0000001303167227 */ /* 0x040fe200078e00ff */
[----:B------:R-:W-:Y:S01]  /*13890*/  ISETP.GT.U32.AND P4, PT, R2, R7, PT ;  /* 0x000000070200720c */ /* 0x000fe20003f84070 */
[----:B------:R0:W-:Y:S02]  /*138a0*/  STL [R1+0x36c], R5 ;  /* 0x00036c0501007387 */ /* 0x0001e40000100800 */
[----:B------:R-:W-:-:S04]  /*138b0*/  IMAD.HI.U32 R10, R3, R21, RZ ;  /* 0x00000015030a7227 */ /* 0x000fc800078e00ff */
[----:B------:R-:W-:Y:S02]  /*138c0*/  IMAD.MOV R22, RZ, RZ, -R22 ;  /* 0x000000ffff167224 */ /* 0x000fe400078e0a16 */
[----:B------:R-:W-:Y:S02]  /*138d0*/  @!P3 IMAD.IADD R8, R8, 0x1, -R2 ;  /* 0x000000010808b824 */ /* 0x000fe400078e0a02 */
[----:B------:R-:W-:Y:S02]  /*138e0*/  IMAD.MOV R10, RZ, RZ, -R10 ;  /* 0x000000ffff0a7224 */ /* 0x000fe400078e0a0a */
[----:B------:R-:W-:Y:S02]  /*138f0*/  IMAD R19, R2, R22, R19 ;  /* 0x0000001602137224 */ /* 0x000fe400078e0213 */
[----:B------:R-:W-:Y:S02]  /*13900*/  VIADD R12, R28, 0x85 ;  /* 0x000000851c0c7836 */ /* 0x000fe40000000000 */
[----:B------:R-:W-:Y:S01]  /*13910*/  @!P1 IMAD.IADD R0, R0, 0x1, -R2 ;  /* 0x0000000100009824 */ /* 0x000fe200078e0a02 */
[C---:B------:R-:W-:Y:S01]  /*13920*/  ISETP.GT.U32.AND P3, PT, R2.reuse, R19, PT ;  /* 0x000000130200720c */ /* 0x040fe20003f64070 */
[----:B------:R-:W-:Y:S01]  /*13930*/  IMAD R10, R2, R10, R21 ;  /* 0x0000000a020a7224 */ /* 0x000fe200078e0215 */
[----:B------:R-:W-:Y:S01]  /*13940*/  IABS R20, R12 ;  /* 0x0000000c00147213 */ /* 0x000fe20000000000 */
[----:B------:R-:W-:Y:S01]  /*13950*/  IMAD.MOV.U32 R6, RZ, RZ, R8 ;  /* 0x000000ffff067224 */ /* 0x000fe200078e0008 */
[----:B------:R-:W-:Y:S01]  /*13960*/  ISETP.GE.AND P1, PT, R14, RZ, PT ;  /* 0x000000ff0e00720c */ /* 0x000fe20003f26270 */
[----:B0-----:R-:W-:-:S02]  /*13970*/  IMAD.MOV.U32 R5, RZ, RZ, R9 ;  /* 0x000000ffff057224 */ /* 0x001fc400078e0009 */
[----:B------:R-:W-:Y:S01]  /*13980*/  @!P2 IMAD.IADD R18, R18, 0x1, -R2 ;  /* 0x000000011212a824 */ /* 0x000fe200078e0a02 */
[C---:B------:R-:W-:Y:S01]  /*13990*/  ISETP.GT.U32.AND P2, PT, R2.reuse, R0, PT ;  /* 0x000000000200720c */ /* 0x040fe20003f44070 */
[----:B------:R-:W-:Y:S01]  /*139a0*/  @!P6 IMAD.MOV R6, RZ, RZ, -R6 ;  /* 0x000000ffff06e224 */ /* 0x000fe200078e0a06 */
[C---:B------:R-:W-:Y:S01]  /*139b0*/  ISETP.GT.U32.AND P6, PT, R2.reuse, R10, PT ;  /* 0x0000000a0200720c */ /* 0x040fe20003fc4070 */
[----:B------:R-:W-:Y:S01]  /*139c0*/  @!P5 IMAD.MOV R5, RZ, RZ, -R5 ;  /* 0x000000ffff05d224 */ /* 0x000fe200078e0a05 */
[----:B------:R-:W-:Y:S01]  /*139d0*/  ISETP.GT.U32.AND P5, PT, R2, R18, PT ;  /* 0x000000120200720c */ /* 0x000fe20003fa4070 */
[----:B------:R-:W-:Y:S01]  /*139e0*/  @!P4 IMAD.IADD R7, R7, 0x1, -R2 ;  /* 0x000000010707c824 */ /* 0x000fe200078e0a02 */
[----:B------:R-:W-:Y:S01]  /*139f0*/  ISETP.GE.AND P4, PT, R13, RZ, PT ;  /* 0x000000ff0d00720c */ /* 0x000fe20003f86270 */
[----:B------:R-:W-:Y:S01]  /*13a00*/  IMAD.MOV.U32 R14, RZ, RZ, R20 ;  /* 0x000000ffff0e7224 */ /* 0x000fe200078e0014 */
[----:B------:R0:W-:Y:S01]  /*13a10*/  STL [R1+0x35c], R5 ;  /* 0x00035c0501007387 */ /* 0x0001e20000100800 */
[----:B------:R-:W-:-:S02]  /*13a20*/  VIADD R11, R28, 0x84 ;  /* 0x000000841c0b7836 */ /* 0x000fc40000000000 */
[--C-:B------:R-:W-:Y:S01]  /*13a30*/  @!P3 IMAD.IADD R19, R19, 0x1, -R2.reuse ;  /* 0x000000011313b824 */ /* 0x100fe200078e0a02 */
[----:B------:R1:W-:Y:S01]  /*13a40*/  STL [R1+0x358], R6 ;  /* 0x0003580601007387 */ /* 0x0003e20000100800 */
[--C-:B------:R-:W-:Y:S01]  /*13a50*/  @!P2 IMAD.IADD R0, R0, 0x1, -R2.reuse ;  /* 0x000000010000a824 */ /* 0x100fe200078e0a02 */
[----:B------:R-:W-:Y:S01]  /*13a60*/  IABS R13, R11 ;  /* 0x0000000b000d7213 */ /* 0x000fe20000000000 */
[----:B------:R-:W-:Y:S01]  /*13a70*/  @!P6 IMAD.IADD R10, R10, 0x1, -R2 ;  /* 0x000000010a0ae824 */ /* 0x000fe200078e0a02 */
[----:B------:R-:W-:Y:S01]  /*13a80*/  ISETP.GT.U32.AND P3, PT, R2, R19, PT ;  /* 0x000000130200720c */ /* 0x000fe20003f64070 */
[----:B------:R-:W-:Y:S01]  /*13a90*/  IMAD.MOV.U32 R8, RZ, RZ, R0 ;  /* 0x000000ffff087224 */ /* 0x000fe200078e0000 */
[----:B------:R-:W-:Y:S01]  /*13aa0*/  ISETP.GE.AND P2, PT, R16, RZ, PT ;  /* 0x000000ff1000720c */ /* 0x000fe20003f46270 */
        /* <DEDUP_REMOVED lines=11> */
[--C-:B------:R-:W-:Y:S01]  /*13b60*/  @!P5 IMAD.IADD R18, R18, 0x1, -R2.reuse ;  /* 0x000000011212d824 */ /* 0x100fe200078e0a02 */
        /* <DEDUP_REMOVED lines=9> */
[----:B------:R-:W-:Y:S01]  /*13c00*/  ISETP.GT.U32.AND P6, PT, R2, R16, PT ;  /* 0x000000100200720c */ /* 0x000fe20003fc4070 */
        /* <DEDUP_REMOVED lines=8> */
[----:B------:R-:W-:Y:S01]  /*13c90*/  ISETP.GE.AND P2, PT, R7, RZ, PT ;  /* 0x000000ff0700720c */ /* 0x000fe20003f46270 */
[----:B------:R-:W-:Y:S02]  /*13ca0*/  STL [R1+0x308], R6 ;  /* 0x0003080601007387 */ /* 0x000fe40000100800 */
[----:B------:R-:W-:-:S02]  /*13cb0*/  VIADD R7, R28, 0x82 ;  /* 0x000000821c077836 */ /* 0x000fc40000000000 */
[----:B------:R0:W-:Y:S01]  /*13cc0*/  STL [R1+0x30c], R5 ;  /* 0x00030c0501007387 */ /* 0x0001e20000100800 */
[--C-:B------:R-:W-:Y:S02]  /*13cd0*/  @!P6 IMAD.IADD R16, R16, 0x1, -R2.reuse ;  /* 0x000000011010e824 */ /* 0x100fe400078e0a02 */
[----:B------:R-:W-:Y:S01]  /*13ce0*/  IABS R0, R7 ;  /* 0x0000000700007213 */ /* 0x000fe20000000000 */
[----:B--2---:R-:W-:Y:S02]  /*13cf0*/  VIADD R8, R28, 0x81 ;  /* 0x000000811c087836 */ /* 0x004fe40000000000 */
[----:B------:R-:W-:Y:S01]  /*13d00*/  ISETP.GT.U32.AND P6, PT, R2, R16, PT ;  /* 0x000000100200720c */ /* 0x000fe20003fc4070 */
[----:B------:R-:W-:Y:S02]  /*13d10*/  @!P1 IMAD.IADD R14, R14, 0x1, -R2 ;  /* 0x000000010e0e9824 */ /* 0x000fe400078e0a02 */
        /* <DEDUP_REMOVED lines=10> */
[----:B------:R-:W-:Y:S01]  /*13dc0*/  VIADD R13, R28, 0x7f ;  /* 0x0000007f1c0d7836 */ /* 0x000fe20000000000 */
[----:B------:R0:W-:Y:S01]  /*13dd0*/  STL [R1+0x350], R5 ;  /* 0x0003500501007387 */ /* 0x0001e20000100800 */
[----:B------:R-:W-:-:S03]  /*13de0*/  IMAD.HI.U32 R10, R3, R12, RZ ;  /* 0x0000000c030a7227 */ /* 0x000fc600078e00ff */
[----:B------:R-:W-:Y:S01]  /*13df0*/  IABS R17, R13 ;  /* 0x0000000d00117213 */ /* 0x000fe20000000000 */
[----:B------:R-:W-:Y:S02]  /*13e00*/  VIADD R7, R28, 0x80 ;  /* 0x000000801c077836 */ /* 0x000fe40000000000 */
[----:B------:R-:W-:Y:S01]  /*13e10*/  @!P6 IMAD.IADD R16, R16, 0x1, -R2 ;  /* 0x000000011010e824 */ /* 0x000fe200078e0a02 */
[C---:B------:R-:W-:Y:S01]  /*13e20*/  ISETP.GT.U32.AND P6, PT, R2.reuse, R0, PT ;  /* 0x000000000200720c */ /* 0x040fe20003fc4070 */
[----:B------:R-:W-:Y:S01]  /*13e30*/  IMAD.MOV R10, RZ, RZ, -R10 ;  /* 0x000000ffff0a7224 */ /* 0x000fe200078e0a0a */
[----:B------:R-:W-:Y:S01]  /*13e40*/  IABS R11, R7 ;  /* 0x00000007000b7213 */ /* 0x000fe20000000000 */
[----:B------:R-:W-:Y:S02]  /*13e50*/  @!P1 IMAD.IADD R15, R15, 0x1, -R2 ;  /* 0x000000010f0f9824 */ /* 0x000fe400078e0a02 */
[C---:B------:R-:W-:Y:S02]  /*13e60*/  IMAD R12, R2.reuse, R10, R12 ;  /* 0x0000000a020c7224 */ /* 0x040fe400078e020c */
[----:B0-----:R-:W-:Y:S01]  /*13e70*/  IMAD.MOV.U32 R5, RZ, RZ, R14 ;  /* 0x000000ffff057224 */ /* 0x001fe200078e000e */
[----:B------:R-:W-:Y:S01]  /*13e80*/  ISETP.GT.U32.AND P1, PT, R2, R15, PT ;  /* 0x0000000f0200720c */ /* 0x000fe20003f24070 */
[----:B------:R-:W-:-:S02]  /*13e90*/  IMAD.MOV.U32 R14, RZ, RZ, R17 ;  /* 0x000000ffff0e7224 */ /* 0x000fc400078e0011 */
[----:B------:R-:W-:-:S04]  /*13ea0*/  IMAD.HI.U32 R17, R3, R11, RZ ;  /* 0x0000000b03117227 */ /* 0x000fc800078e00ff */
[----:B------:R-:W-:Y:S01]  /*13eb0*/  @!P3 IMAD.MOV R5, RZ, RZ, -R5 ;  /* 0x000000ffff05b224 */ /* 0x000fe200078e0a05 */
[----:B------:R-:W-:Y:S01]  /*13ec0*/  ISETP.GT.U32.AND P3, PT, R2, R12, PT ;  /* 0x0000000c0200720c */ /* 0x000fe20003f64070 */
[----:B------:R-:W-:Y:S02]  /*13ed0*/  IMAD.MOV R17, RZ, RZ, -R17 ;  /* 0x000000ffff117224 */ /* 0x000fe400078e0a11 */
[--C-:B------:R-:W-:Y:S01]  /*13ee0*/  @!P6 IMAD.IADD R0, R0, 0x1, -R2.reuse ;  /* 0x000000010000e824 */ /* 0x100fe200078e0a02 */
[----:B------:R0:W-:Y:S01]  /*13ef0*/  STL [R1+0x324], R5 ;  /* 0x0003240501007387 */ /* 0x0001e20000100800 */
[----:B------:R-:W-:Y:S02]  /*13f00*/  IMAD R11, R2, R17, R11 ;  /* 0x00000011020b7224 */ /* 0x000fe400078e020b */
[----:B------:R-:W-:Y:S01]  /*13f10*/  VIADD R9, R28, 0x7e ;  /* 0x0000007e1c097836 */ /* 0x000fe20000000000 */
[C---:B------:R-:W-:Y:S01]  /*13f20*/  ISETP.GT.U32.AND P6, PT, R2.reuse, R0, PT ;  /* 0x000000000200720c */ /* 0x040fe20003fc4070 */
[--C-:B------:R-:W-:Y:S01]  /*13f30*/  @!P1 IMAD.IADD R15, R15, 0x1, -R2.reuse ;  /* 0x000000010f0f9824 */ /* 0x100fe200078e0a02 */
[----:B------:R-:W-:Y:S01]  /*13f40*/  ISETP.GT.U32.AND P1, PT, R2, R11, PT ;  /* 0x0000000b0200720c */ /* 0x000fe20003f24070 */
[----:B------:R-:W-:Y:S01]  /*13f50*/  VIADD R19, R28, 0x77 ;  /* 0x000000771c137836 */ /* 0x000fe20000000000 */
[----:B------:R-:W-:Y:S01]  /*13f60*/  IABS R10, R9 ;  /* 0x00000009000a7213 */ /* 0x000fe20000000000 */
[----:B------:R-:W-:-:S02]  /*13f70*/  @!P3 IMAD.IADD R12, R12, 0x1, -R2 ;  /* 0x000000010c0cb824 */ /* 0x000fc400078e0a02 */
[----:B0-----:R-:W-:Y:S02]  /*13f80*/  IMAD.MOV.U32 R5, RZ, RZ, R16 ;  /* 0x000000ffff057224 */ /* 0x001fe400078e0010 */
[----:B------:R-:W-:Y:S01]  /*13f90*/  IMAD.HI.U32 R16, R3, R14, RZ ;  /* 0x0000000e03107227 */ /* 0x000fe200078e00ff */
[----:B------:R-:W-:-:S03]  /*13fa0*/  ISETP.GT.U32.AND P3, PT, R2, R12, PT ;  /* 0x0000000c0200720c */ /* 0x000fc60003f64070 */
[----:B------:R-:W-:Y:S01]  /*13fb0*/  @!P4 IMAD.MOV R5, RZ, RZ, -R5 ;  /* 0x000000ffff05c224 */ /* 0x000fe200078e0a05 */
[----:B------:R-:W-:Y:S01]  /*13fc0*/  ISETP.GE.AND P4, PT, R8, RZ, PT ;  /* 0x000000ff0800720c */ /* 0x000fe20003f86270 */
[----:B------:R-:W-:-:S03]  /*13fd0*/  IMAD.HI.U32 R8, R3, R10, RZ ;  /* 0x0000000a03087227 */ /* 0x000fc600078e00ff */
[----:B------:R0:W-:Y:S01]  /*13fe0*/  STL [R1+0x34c], R5 ;  /* 0x00034c0501007387 */ /* 0x0001e20000100800 */
[----:B------:R-:W-:Y:S02]  /*13ff0*/  IMAD.MOV R16, RZ, RZ, -R16 ;  /* 0x000000ffff107224 */ /* 0x000fe400078e0a10 */
[----:B------:R-:W-:Y:S02]  /*14000*/  @!P6 IMAD.IADD R0, R0, 0x1, -R2 ;  /* 0x000000010000e824 */ /* 0x000fe400078e0a02 */
[----:B------:R-:W-:Y:S02]  /*14010*/  IMAD R14, R2, R16, R14 ;  /* 0x00000010020e7224 */ /* 0x000fe400078e020e */
[--C-:B------:R-:W-:Y:S02]  /*14020*/  @!P1 IMAD.IADD R11, R11, 0x1, -R2.reuse ;  /* 0x000000010b0b9824 */ /* 0x100fe400078e0a02 */
[----:B------:R-:W-:Y:S01]  /*14030*/  @!P3 IMAD.IADD R12, R12, 0x1, -R2 ;  /* 0x000000010c0cb824 */ /* 0x000fe200078e0a02 */
[C---:B------:R-:W-:Y:S01]  /*14040*/  ISETP.GT.U32.AND P6, PT, R2.reuse, R14, PT ;  /* 0x0000000e0200720c */ /* 0x040fe20003fc4070 */
[----:B0-----:R-:W-:Y:S01]  /*14050*/  IMAD.MOV.U32 R5, RZ, RZ, R15 ;  /* 0x000000ffff057224 */ /* 0x001fe200078e000f */
[----:B------:R-:W-:Y:S01]  /*14060*/  ISETP.GT.U32.AND P1, PT, R2, R11, PT ;  /* 0x0000000b0200720c */ /* 0x000fe20003f24070 */
[----:B------:R-:W-:-:S02]  /*14070*/  IMAD.MOV R15, RZ, RZ, -R8 ;  /* 0x000000ffff0f7224 */ /* 0x000fc400078e0a08 */
[----:B------:R-:W-:Y:S01]  /*14080*/  @!P2 IMAD.MOV R5, RZ, RZ, -R5 ;  /* 0x000000ffff05a224 */ /* 0x000fe200078e0a05 */
[----:B------:R-:W-:Y:S01]  /*14090*/  ISETP.GE.AND P2, PT, R7, RZ, PT ;  /* 0x000000ff0700720c */ /* 0x000fe20003f46270 */
[----:B------:R-:W-:Y:S02]  /*140a0*/  VIADD R8, R28, 0x7d ;  /* 0x0000007d1c087836 */ /* 0x000fe40000000000 */
[----:B------:R-:W-:Y:S01]  /*140b0*/  IMAD R10, R2, R15, R10 ;  /* 0x0000000f020a7224 */ /* 0x000fe200078e020a */
[----:B------:R0:W-:Y:S01]  /*140c0*/  STL [R1+0x328], R5 ;  /* 0x0003280501007387 */ /* 0x0001e20000100800 */
[----:B------:R-:W-:Y:S01]  /*140d0*/  VIADD R7, R28, 0x7c ;  /* 0x0000007c1c077836 */ /* 0x000fe20000000000 */
[----:B------:R-:W-:Y:S01]  /*140e0*/  IABS R15, R8 ;  /* 0x00000008000f7213 */ /* 0x000fe20000000000 */
[--C-:B------:R-:W-:Y:S01]  /*140f0*/  @!P6 IMAD.IADD R14, R14, 0x1, -R2.reuse ;  /* 0x000000010e0ee824 */ /* 0x100fe200078e0a02 */
[----:B------:R-:W-:Y:S01]  /*14100*/  ISETP.GT.U32.AND P3, PT, R2, R10, PT ;  /* 0x0000000a0200720c */ /* 0x000fe20003f64070 */
[----:B------:R-:W-:Y:S01]  /*14110*/  @!P1 IMAD.IADD R11, R11, 0x1, -R2 ;  /* 0x000000010b0b9824 */ /* 0x000fe200078e0a02 */
[----:B------:R-:W-:Y:S01]  /*14120*/  ISETP.GE.AND P6, PT, R9, RZ, PT ;  /* 0x000000ff0900720c */ /* 0x000fe20003fc6270 */
[----:B------:R-:W-:Y:S01]  /*14130*/  VIADD R21, R28, 0x76 ;  /* 0x000000761c157836 */ /* 0x000fe20000000000 */
[----:B------:R-:W-:Y:S01]  /*14140*/  ISETP.GE.AND P1, PT, R8, RZ, PT ;  /* 0x000000ff0800720c */ /* 0x000fe20003f26270 */
[----:B------:R-:W-:-:S02]  /*14150*/  VIADD R20, R28, 0x75 ;  /* 0x000000751c147836 */ /* 0x000fc40000000000 */
[----:B0-----:R-:W-:Y:S02]  /*14160*/  IMAD.MOV.U32 R5, RZ, RZ, R0 ;  /* 0x000000ffff057224 */ /* 0x001fe400078e0000 */
[----:B------:R-:W-:Y:S02]  /*14170*/  IMAD.MOV.U32 R0, RZ, RZ, R15 ;  /* 0x000000ffff007224 */ /* 0x000fe400078e000f */
[----:B------:R-:W-:Y:S01]  /*14180*/  @!P5 IMAD.MOV R5, RZ, RZ, -R5 ;  /* 0x000000ffff05d224 */ /* 0x000fe200078e0a05 */
[----:B------:R-:W-:Y:S01]  /*14190*/  ISETP.GE.AND P5, PT, R13, RZ, PT ;  /* 0x000000ff0d00720c */ /* 0x000fe20003fa6270 */
[----:B------:R-:W-:Y:S01]  /*141a0*/  @!P3 IMAD.IADD R10, R10, 0x1, -R2 ;  /* 0x000000010a0ab824 */ /* 0x000fe200078e0a02 */
[----:B------:R-:W-:Y:S02]  /*141b0*/  IABS R13, R7 ;  /* 0x00000007000d7213 */ /* 0x000fe40000000000 */
[----:B------:R0:W-:Y:S02]  /*141c0*/  STL [R1+0x32c], R5 ;  /* 0x00032c0501007387 */ /* 0x0001e40000100800 */
[----:B------:R-:W-:Y:S01]  /*141d0*/  ISETP.GT.U32.AND P3, PT, R2, R10, PT ;  /* 0x0000000a0200720c */ /* 0x000fe20003f64070 */
[----:B------:R-:W-:-:S02]  /*141e0*/  IMAD.MOV.U32 R9, RZ, RZ, R13 ;  /* 0x000000ffff097224 */ /* 0x000fc400078e000d */
[----:B------:R-:W-:Y:S02]  /*141f0*/  VIADD R13, R28, 0x7a ;  /* 0x0000007a1c0d7836 */ /* 0x000fe40000000000 */
[----:B------:R-:W-:-:S03]  /*14200*/  IMAD.HI.U32 R8, R3, R9, RZ ;  /* 0x0000000903087227 */ /* 0x000fc600078e00ff */
        /* <DEDUP_REMOVED lines=10> */
[----:B------:R-:W-:-:S03]  /*142b0*/  @!P3 IMAD.IADD R10, R10, 0x1, -R2 ;  /* 0x000000010a0ab824 */ /* 0x000fc600078e0a02 */
[----:B------:R-:W-:Y:S01]  /*142c0*/  ISETP.GT.U32.AND P3, PT, R2, R9, PT ;  /* 0x000000090200720c */ /* 0x000fe20003f64070 */
[----:B------:R-:W-:Y:S01]  /*142d0*/  @!P4 IMAD.IADD R14, R14, 0x1, -R2 ;  /* 0x000000010e0ec824 */ /* 0x000fe200078e0a02 */
[----:B------:R-:W-:Y:S01]  /*142e0*/  ISETP.GE.AND P4, PT, R7, RZ, PT ;  /* 0x000000ff0700720c */ /* 0x000fe20003f86270 */
[----:B0-----:R-:W-:Y:S02]  /*142f0*/  IMAD.MOV.U32 R5, RZ, RZ, R11 ;  /* 0x000000ffff057224 */ /* 0x001fe400078e000b */
[----:B------:R-:W-:Y:S02]  /*14300*/  VIADD R11, R28, 0x7b ;  /* 0x0000007b1c0b7836 */ /* 0x000fe40000000000 */
[----:B------:R-:W-:Y:S01]  /*14310*/  @!P2 IMAD.MOV R5, RZ, RZ, -R5 ;  /* 0x000000ffff05a224 */ /* 0x000fe200078e0a05 */
[----:B------:R-:W-:Y:S01]  /*14320*/  ISETP.GT.U32.AND P2, PT, R2, R0, PT ;  /* 0x000000000200720c */ /* 0x000fe20003f44070 */
[----:B------:R-:W-:Y:S01]  /*14330*/  VIADD R7, R28, 0x79 ;  /* 0x000000791c077836 */ /* 0x000fe20000000000 */
[----:B------:R-:W-:-:S02]  /*14340*/  IABS R12, R11 ;  /* 0x0000000b000c7213 */ /* 0x000fc40000000000 */
[----:B------:R0:W-:Y:S01]  /*14350*/  STL [R1+0x348], R5 ;  /* 0x0003480501007387 */ /* 0x0001e20000100800 */
[----:B------:R-:W-:Y:S01]  /*14360*/  @!P3 IMAD.IADD R9, R9, 0x1, -R2 ;  /* 0x000000010909b824 */ /* 0x000fe200078e0a02 */
[----:B------:R-:W-:-:S04]  /*14370*/  IABS R8, R7 ;  /* 0x0000000700087213 */ /* 0x000fc80000000000 */
        /* <DEDUP_REMOVED lines=15> */
[----:B0-----:R-:W-:Y:S02]  /*14470*/  IMAD.MOV.U32 R5, RZ, RZ, R10 ;  /* 0x000000ffff057224 */ /* 0x001fe400078e000a */
        /* <DEDUP_REMOVED lines=8> */
[----:B------:R-:W-:Y:S01]  /*14500*/  IMAD R8, R2, R10, R8 ;  /* 0x0000000a02087224 */ /* 0x000fe200078e0208 */
[----:B------:R-:W-:Y:S01]  /*14510*/  IABS R13, R20 ;  /* 0x00000014000d7213 */ /* 0x000fe20000000000 */
[----:B------:R-:W-:-:S02]  /*14520*/  VIADD R10, R28, 0x78 ;  /* 0x000000781c0a7836 */ /* 0x000fc40000000000 */
[----:B------:R-:W-:-:S03]  /*14530*/  IMAD.HI.U32 R17, R3, R11, RZ ;  /* 0x0000000b03117227 */ /* 0x000fc600078e00ff */
[----:B------:R-:W-:Y:S01]  /*14540*/  ISETP.GE.AND P3, PT, R10, RZ, PT ;  /* 0x000000ff0a00720c */ /* 0x000fe20003f66270 */
[----:B0-----:R-:W-:Y:S01]  /*14550*/  IMAD.MOV.U32 R5, RZ, RZ, R0 ;  /* 0x000000ffff057224 */ /* 0x001fe200078e0000 */
[----:B------:R-:W-:Y:S01]  /*14560*/  IABS R10, R10 ;  /* 0x0000000a000a7213 */ /* 0x000fe20000000000 */
[----:B------:R-:W-:Y:S02]  /*14570*/  VIADD R0, R28, 0x74 ;  /* 0x000000741c007836 */ /* 0x000fe40000000000 */
[----:B------:R-:W-:Y:S01]  /*14580*/  @!P1 IMAD.MOV R5, RZ, RZ, -R5 ;  /* 0x000000ffff059224 */ /* 0x000fe200078e0a05 */
[----:B------:R-:W-:Y:S01]  /*14590*/  ISETP.GT.U32.AND P1, PT, R2, R7, PT ;  /* 0x000000070200720c */ /* 0x000fe20003f24070 */
[----:B------:R-:W-:Y:S01]  /*145a0*/  IMAD.HI.U32 R16, R3, R12, RZ ;  /* 0x0000000c03107227 */ /* 0x000fe200078e00ff */
[----:B------:R-:W-:Y:S02]  /*145b0*/  IABS R14, R0 ;  /* 0x00000000000e7213 */ /* 0x000fe40000000000 */
[----:B------:R0:W-:Y:S01]  /*145c0*/  STL [R1+0x334], R5 ;  /* 0x0003340501007387 */ /* 0x0001e20000100800 */
[----:B------:R-:W-:-:S02]  /*145d0*/  IMAD.MOV R17, RZ, RZ, -R17 ;  /* 0x000000ffff117224 */ /* 0x000fc400078e0a11 */
[----:B------:R-:W-:-:S04]  /*145e0*/  IMAD.HI.U32 R15, R3, R13, RZ ;  /* 0x0000000d030f7227 */ /* 0x000fc800078e00ff */
[----:B------:R-:W-:Y:S02]  /*145f0*/  IMAD.MOV R16, RZ, RZ, -R16 ;  /* 0x000000ffff107224 */ /* 0x000fe400078e0a10 */
        /* <DEDUP_REMOVED lines=14> */
[----:B------:R-:W-:Y:S02]  /*146e0*/  IMAD.MOV R9, RZ, RZ, -R9 ;  /* 0x000000ffff097224 */ /* 0x000fe400078e0a09 */
[----:B------:R-:W-:Y:S01]  /*146f0*/  IMAD.MOV.U32 R6, RZ, RZ, R7 ;  /* 0x000000ffff067224 */ /* 0x000fe200078e0007 */
[C---:B------:R-:W-:Y:S01]  /*14700*/  ISETP.GT.U32.AND P4, PT, R2.reuse, R22, PT ;  /* 0x000000160200720c */ /* 0x040fe20003f84070 */
[----:B------:R-:W-:Y:S02]  /*14710*/  IMAD.MOV R15, RZ, RZ, -R15 ;  /* 0x000000ffff0f7224 */ /* 0x000fe400078e0a0f */
[----:B------:R-:W-:-:S02]  /*14720*/  IMAD R12, R2, R16, R12 ;  /* 0x00000010020c7224 */ /* 0x000fc400078e020c */
[----:B------:R-:W-:Y:S02]  /*14730*/  IMAD R14, R2, R9, R14 ;  /* 0x00000009020e7224 */ /* 0x000fe400078e020e */
[----:B------:R-:W-:Y:S02]  /*14740*/  @!P1 IMAD.IADD R8, R8, 0x1, -R2 ;  /* 0x0000000108089824 */ /* 0x000fe400078e0a02 */
[----:B------:R-:W-:Y:S01]  /*14750*/  @!P2 IMAD.MOV R6, RZ, RZ, -R6 ;  /* 0x000000ffff06a224 */ /* 0x000fe200078e0a06 */
[C---:B------:R-:W-:Y:S01]  /*14760*/  ISETP.GT.U32.AND P2, PT, R2.reuse, R11, PT ;  /* 0x0000000b0200720c */ /* 0x040fe20003f44070 */
[C---:B------:R-:W-:Y:S01]  /*14770*/  IMAD R13, R2.reuse, R15, R13 ;  /* 0x0000000f020d7224 */ /* 0x040fe200078e020d */
[----:B------:R-:W-:Y:S01]  /*14780*/  ISETP.GT.U32.AND P1, PT, R2, R8, PT ;  /* 0x000000080200720c */ /* 0x000fe20003f24070 */
[----:B------:R-:W-:Y:S01]  /*14790*/  @!P4 IMAD.IADD R22, R22, 0x1, -R2 ;  /* 0x000000011616c824 */ /* 0x000fe200078e0a02 */
[----:B------:R-:W-:Y:S01]  /*147a0*/  ISETP.GT.U32.AND P4, PT, R2, R10, PT ;  /* 0x0000000a0200720c */ /* 0x000fe20003f84070 */
[----:B------:R-:W-:Y:S01]  /*147b0*/  VIADD R17, R28, 0x71 ;  /* 0x000000711c117836 */ /* 0x000fe20000000000 */
[----:B------:R-:W-:Y:S01]  /*147c0*/  STL [R1+0x2e8], R6 ;  /* 0x0002e80601007387 */ /* 0x000fe20000100800 */
[----:B0-----:R-:W-:-:S02]  /*147d0*/  IMAD.MOV.U32 R5, RZ, RZ, R22 ;  /* 0x000000ffff057224 */ /* 0x001fc400078e0016 */
[----:B------:R-:W-:Y:S01]  /*147e0*/  VIADD R15, R28, 0x73 ;  /* 0x000000731c0f7836 */ /* 0x000fe20000000000 */
[----:B------:R-:W-:Y:S01]  /*147f0*/  IABS R18, R17 ;  /* 0x0000001100127213 */ /* 0x000fe20000000000 */
[----:B------:R-:W-:Y:S01]  /*14800*/  @!P6 IMAD.MOV R5, RZ, RZ, -R5 ;  /* 0x000000ffff05e224 */ /* 0x000fe200078e0a05 */
[----:B------:R-:W-:Y:S01]  /*14810*/  ISETP.GT.U32.AND P6, PT, R2, R12, PT ;  /* 0x0000000c0200720c */ /* 0x000fe20003fc4070 */
[----:B------:R-:W-:Y:S01]  /*14820*/  VIADD R16, R28, 0x72 ;  /* 0x000000721c107836 */ /* 0x000fe20000000000 */
[----:B------:R-:W-:Y:S01]  /*14830*/  IABS R9, R15 ;  /* 0x0000000f00097213 */ /* 0x000fe20000000000 */
[--C-:B------:R-:W-:Y:S01]  /*14840*/  @!P1 IMAD.IADD R8, R8, 0x1, -R2.reuse ;  /* 0x0000000108089824 */ /* 0x100fe200078e0a02 */
[----:B------:R-:W-:Y:S01]  /*14850*/  ISETP.GT.U32.AND P1, PT, R2, R13, PT ;  /* 0x0000000d0200720c */ /* 0x000fe20003f24070 */
[--C-:B------:R-:W-:Y:S01]  /*14860*/  @!P4 IMAD.IADD R10, R10, 0x1, -R2.reuse ;  /* 0x000000010a0ac824 */ /* 0x100fe200078e0a02 */
[C---:B------:R-:W-:Y:S01]  /*14870*/  ISETP.GT.U32.AND P4, PT, R2.reuse, R14, PT ;  /* 0x0000000e0200720c */ /* 0x040fe20003f84070 */
[----:B------:R-:W-:Y:S01]  /*14880*/  @!P2 IMAD.IADD R11, R11, 0x1, -R2 ;  /* 0x000000010b0ba824 */ /* 0x000fe200078e0a02 */
[----:B------:R-:W-:Y:S01]  /*14890*/  IABS R23, R16 ;  /* 0x0000001000177213 */ /* 0x000fe20000000000 */
[----:B------:R-:W-:Y:S01]  /*148a0*/  IMAD.MOV.U32 R7, RZ, RZ, R18 ;  /* 0x000000ffff077224 */ /* 0x000fe200078e0012 */
[----:B------:R-:W-:Y:S01]  /*148b0*/  ISETP.GT.U32.AND P2, PT, R2, R10, PT ;  /* 0x0000000a0200720c */ /* 0x000fe20003f44070 */
[C---:B------:R-:W-:Y:S01]  /*148c0*/  IMAD.HI.U32 R18, R3.reuse, R9, RZ ;  /* 0x0000000903127227 */ /* 0x040fe200078e00ff */
[----:B------:R0:W-:Y:S03]  /*148d0*/  STL [R1+0x2c0], R5 ;  /* 0x0002c00501007387 */ /* 0x0001e60000100800 */
[----:B------:R-:W-:Y:S01]  /*148e0*/  @!P6 IMAD.IADD R12, R12, 0x1, -R2 ;  /* 0x000000010c0ce824 */ /* 0x000fe200078e0a02 */
[----:B------:R-:W-:Y:S01]  /*148f0*/  ISETP.GT.U32.AND P6, PT, R2, R11, PT ;  /* 0x0000000b0200720c */ /* 0x000fe20003fc4070 */
[----:B------:R-:W-:-:S04]  /*14900*/  IMAD.HI.U32 R24, R3, R23, RZ ;  /* 0x0000001703187227 */ /* 0x000fc800078e00ff */
[--C-:B------:R-:W-:Y:S02]  /*14910*/  @!P4 IMAD.IADD R14, R14, 0x1, -R2.reuse ;  /* 0x000000010e0ec824 */ /* 0x100fe400078e0a02 */
[----:B------:R-:W-:Y:S01]  /*14920*/  @!P1 IMAD.IADD R13, R13, 0x1, -R2 ;  /* 0x000000010d0d9824 */ /* 0x000fe200078e0a02 */
[C---:B------:R-:W-:Y:S01]  /*14930*/  ISETP.GT.U32.AND P1, PT, R2.reuse, R12, PT ;  /* 0x0000000c0200720c */ /* 0x040fe20003f24070 */
[----:B------:R-:W-:Y:S01]  /*14940*/  IMAD.MOV R18, RZ, RZ, -R18 ;  /* 0x000000ffff127224 */ /* 0x000fe200078e0a12 */
[C---:B------:R-:W-:Y:S01]  /*14950*/  ISETP.GT.U32.AND P4, PT, R2.reuse, R14, PT ;  /* 0x0000000e0200720c */ /* 0x040fe20003f84070 */
[----:B0-----:R-:W-:Y:S02]  /*14960*/  IMAD.MOV.U32 R5, RZ, RZ, R8 ;  /* 0x000000ffff057224 */ /* 0x001fe400078e0008 */
[----:B------:R-:W-:Y:S02]  /*14970*/  IMAD.MOV R24, RZ, RZ, -R24 ;  /* 0x000000ffff187224 */ /* 0x000fe400078e0a18 */
[----:B------:R-:W-:-:S02]  /*14980*/  IMAD R9, R2, R18, R9 ;  /* 0x0000001202097224 */ /* 0x000fc400078e0209 */
[----:B------:R-:W-:Y:S01]  /*14990*/  @!P5 IMAD.MOV R5, RZ, RZ, -R5 ;  /* 0x000000ffff05d224 */ /* 0x000fe200078e0a05 */
[----:B------:R-:W-:Y:S01]  /*149a0*/  ISETP.GT.U32.AND P5, PT, R2, R13, PT ;  /* 0x0000000d0200720c */ /* 0x000fe20003fa4070 */
[----:B------:R-:W-:-:S03]  /*149b0*/  IMAD.HI.U32 R22, R3, R7, RZ ;  /* 0x0000000703167227 */ /* 0x000fc600078e00ff */
[----:B------:R0:W-:Y:S01]  /*149c0*/  STL [R1+0x2b0], R5 ;  /* 0x0002b00501007387 */ /* 0x0001e20000100800 */
[----:B------:R-:W-:Y:S02]  /*149d0*/  IMAD R8, R2, R24, R23 ;  /* 0x0000001802087224 */ /* 0x000fe400078e0217 */
[----:B------:R-:W-:Y:S01]  /*149e0*/  @!P2 IMAD.IADD R10, R10, 0x1, -R2 ;  /* 0x000000010a0aa824 */ /* 0x000fe200078e0a02 */
[C---:B------:R-:W-:Y:S01]  /*149f0*/  ISETP.GT.U32.AND P2, PT, R2.reuse, R9, PT ;  /* 0x000000090200720c */ /* 0x040fe20003f44070 */
[----:B------:R-:W-:Y:S02]  /*14a00*/  IMAD.MOV R22, RZ, RZ, -R22 ;  /* 0x000000ffff167224 */ /* 0x000fe400078e0a16 */
[--C-:B------:R-:W-:Y:S01]  /*14a10*/  @!P6 IMAD.IADD R11, R11, 0x1, -R2.reuse ;  /* 0x000000010b0be824 */ /* 0x100fe200078e0a02 */
[----:B------:R-:W-:Y:S01]  /*14a20*/  ISETP.GT.U32.AND P6, PT, R2, R8, PT ;  /* 0x000000080200720c */ /* 0x000fe20003fc4070 */
[----:B------:R-:W-:Y:S01]  /*14a30*/  @!P1 IMAD.IADD R12, R12, 0x1, -R2 ;  /* 0x000000010c0c9824 */ /* 0x000fe200078e0a02 */
[----:B------:R-:W-:Y:S01]  /*14a40*/  ISETP.GE.AND P1, PT, R19, RZ, PT ;  /* 0x000000ff1300720c */ /* 0x000fe20003f26270 */
[----:B------:R-:W-:-:S02]  /*14a50*/  IMAD R7, R2, R22, R7 ;  /* 0x0000001602077224 */ /* 0x000fc400078e0207 */
[--C-:B------:R-:W-:Y:S01]  /*14a60*/  @!P4 IMAD.IADD R14, R14, 0x1, -R2.reuse ;  /* 0x000000010e0ec824 */ /* 0x100fe200078e0a02 */
[----:B------:R-:W-:Y:S01]  /*14a70*/  ISETP.GE.AND P4, PT, R21, RZ, PT ;  /* 0x000000ff1500720c */ /* 0x000fe20003f86270 */
[----:B------:R-:W-:Y:S02]  /*14a80*/  VIADD R18, R28, 0x70 ;  /* 0x000000701c127836 */ /* 0x000fe40000000000 */
[--C-:B------:R-:W-:Y:S01]  /*14a90*/  @!P5 IMAD.IADD R13, R13, 0x1, -R2.reuse ;  /* 0x000000010d0dd824 */ /* 0x100fe200078e0a02 */
[----:B------:R-:W-:Y:S01]  /*14aa0*/  ISETP.GT.U32.AND P5, PT, R2, R7, PT ;  /* 0x000000070200720c */ /* 0x000fe20003fa4070 */
[----:B------:R-:W-:Y:S01]  /*14ab0*/  @!P2 IMAD.IADD R9, R9, 0x1, -R2 ;  /* 0x000000010909a824 */ /* 0x000fe200078e0a02 */
[----:B------:R-:W-:Y:S01]  /*14ac0*/  IABS R23, R18 ;  /* 0x0000001200177213 */ /* 0x000fe20000000000 */
[----:B------:R-:W-:Y:S01]  /*14ad0*/  IMAD.MOV.U32 R25, RZ, RZ, R10 ;  /* 0x000000ffff197224 */ /* 0x000fe200078e000a */
[----:B------:R-:W-:Y:S01]  /*14ae0*/  ISETP.GE.AND P2, PT, R20, RZ, PT ;  /* 0x000000ff1400720c */ /* 0x000fe20003f46270 */
[----:B------:R-:W-:-:S02]  /*14af0*/  IMAD.MOV.U32 R6, RZ, RZ, R11 ;  /* 0x000000ffff067224 */ /* 0x000fc400078e000b */
[----:B------:R-:W-:Y:S01]  /*14b00*/  @!P6 IMAD.IADD R8, R8, 0x1, -R2 ;  /* 0x000000010808e824 */ /* 0x000fe200078e0a02 */
[----:B------:R-:W-:Y:S01]  /*14b10*/  ISETP.GE.AND P6, PT, R0, RZ, PT ;  /* 0x000000ff0000720c */ /* 0x000fe20003fc6270 */
[----:B0-----:R-:W-:Y:S02]  /*14b20*/  IMAD.MOV.U32 R5, RZ, RZ, R12 ;  /* 0x000000ffff057224 */ /* 0x001fe400078e000c */
[----:B------:R-:W-:Y:S01]  /*14b30*/  @!P3 IMAD.MOV R25, RZ, RZ, -R25 ;  /* 0x000000ffff19b224 */ /* 0x000fe200078e0a19 */
[C---:B------:R-:W-:Y:S01]  /*14b40*/  ISETP.GT.U32.AND P3, PT, R2.reuse, R9, PT ;  /* 0x000000090200720c */ /* 0x040fe20003f64070 */
[----:B------:R-:W-:Y:S01]  /*14b50*/  @!P1 IMAD.MOV R6, RZ, RZ, -R6 ;  /* 0x000000ffff069224 */ /* 0x000fe200078e0a06 */
[----:B------:R-:W-:Y:S01]  /*14b60*/  ISETP.GT.U32.AND P1, PT, R2, R8, PT ;  /* 0x000000080200720c */ /* 0x000fe20003f24070 */
[----:B------:R-:W-:Y:S01]  /*14b70*/  IMAD.HI.U32 R22, R3, R23, RZ ;  /* 0x0000001703167227 */ /* 0x000fe200078e00ff */
[----:B------:R-:W-:Y:S03]  /*14b80*/  STL [R1+0x268], R25 ;  /* 0x0002681901007387 */ /* 0x000fe60000100800 */
[----:B------:R-:W-:Y:S01]  /*14b90*/  @!P4 IMAD.MOV R5, RZ, RZ, -R5 ;  /* 0x000000ffff05c224 */ /* 0x000fe200078e0a05 */
[----:B------:R0:W-:Y:S01]  /*14ba0*/  STL [R1+0x258], R6 ;  /* 0x0002580601007387 */ /* 0x0001e20000100800 */
[----:B------:R-:W-:-:S02]  /*14bb0*/  IMAD.MOV R22, RZ, RZ, -R22 ;  /* 0x000000ffff167224 */ /* 0x000fc400078e0a16 */
[--C-:B------:R-:W-:Y:S01]  /*14bc0*/  @!P5 IMAD.IADD R7, R7, 0x1, -R2.reuse ;  /* 0x000000010707d824 */ /* 0x100fe200078e0a02 */
[----:B------:R1:W-:Y:S01]  /*14bd0*/  STL [R1+0x250], R5 ;  /* 0x0002500501007387 */ /* 0x0003e20000100800 */
[----:B------:R-:W-:Y:S01]  /*14be0*/  ISETP.GE.AND P5, PT, R15, RZ, PT ;  /* 0x000000ff0f00720c */ /* 0x000fe20003fa6270 */
[----:B------:R-:W-:Y:S02]  /*14bf0*/  VIADD R19, R28, 0x6f ;  /* 0x0000006f1c137836 */ /* 0x000fe40000000000 */
[C---:B------:R-:W-:Y:S01]  /*14c00*/  IMAD R0, R2.reuse, R22, R23 ;  /* 0x0000001602007224 */ /* 0x040fe200078e0217 */
[----:B------:R-:W-:Y:S01]  /*14c10*/  ISETP.GT.U32.AND P4, PT, R2, R7, PT ;  /* 0x000000070200720c */ /* 0x000fe20003f84070 */
[----:B0-----:R-:W-:Y:S01]  /*14c20*/  IMAD.MOV.U32 R6, RZ, RZ, R13 ;  /* 0x000000ffff067224 */ /* 0x001fe200078e000d */
[----:B------:R-:W-:Y:S01]  /*14c30*/  IABS R20, R19 ;  /* 0x0000001300147213 */ /* 0x000fe20000000000 */
[----:B------:R-:W-:Y:S01]  /*14c40*/  @!P3 IMAD.IADD R9, R9, 0x1, -R2 ;  /* 0x000000010909b824 */ /* 0x000fe200078e0a02 */
[----:B------:R-:W-:Y:S01]  /*14c50*/  ISETP.GE.AND P3, PT, R17, RZ, PT ;  /* 0x000000ff1100720c */ /* 0x000fe20003f66270 */
[----:B-1----:R-:W-:-:S02]  /*14c60*/  IMAD.MOV.U32 R5, RZ, RZ, R14 ;  /* 0x000000ffff057224 */ /* 0x002fc400078e000e */
[----:B------:R-:W-:Y:S01]  /*14c70*/  @!P2 IMAD.MOV R6, RZ, RZ, -R6 ;  /* 0x000000ffff06a224 */ /* 0x000fe200078e0a06 */
[----:B------:R-:W-:Y:S01]  /*14c80*/  ISETP.GT.U32.AND P2, PT, R2, R0, PT ;  /* 0x000000000200720c */ /* 0x000fe20003f44070 */
[----:B------:R-:W-:Y:S01]  /*14c90*/  @!P6 IMAD.MOV R5, RZ, RZ, -R5 ;  /* 0x000000ffff05e224 */ /* 0x000fe200078e0a05 */
[----:B------:R-:W-:Y:S01]  /*14ca0*/  ISETP.GE.AND P6, PT, R16, RZ, PT ;  /* 0x000000ff1000720c */ /* 0x000fe20003fc6270 */
[----:B------:R-:W-:Y:S01]  /*14cb0*/  IMAD.HI.U32 R10, R3, R20, RZ ;  /* 0x00000014030a7227 */ /* 0x000fe200078e00ff */
[----:B------:R-:W-:Y:S03]  /*14cc0*/  STL [R1+0x248], R6 ;  /* 0x0002480601007387 */ /* 0x000fe60000100800 */
[----:B------:R-:W-:Y:S01]  /*14cd0*/  IMAD.MOV R10, RZ, RZ, -R10 ;  /* 0x000000ffff0a7224 */ /* 0x000fe200078e0a0a */
[----:B------:R0:W-:Y:S01]  /*14ce0*/  STL [R1+0x23c], R5 ;  /* 0x00023c0501007387 */ /* 0x0001e20000100800 */
[----:B------:R-:W-:Y:S01]  /*14cf0*/  @!P4 IMAD.IADD R7, R7, 0x1, -R2 ;  /* 0x000000010707c824 */ /* 0x000fe200078e0a02 */
[----:B------:R-:W-:Y:S01]  /*14d00*/  ISETP.GE.AND P4, PT, R19, RZ, PT ;  /* 0x000000ff1300720c */ /* 0x000fe20003f86270 */
[----:B------:R-:W-:-:S02]  /*14d10*/  IMAD R10, R2, R10, R20 ;  /* 0x0000000a020a7224 */ /* 0x000fc400078e0214 */
[--C-:B------:R-:W-:Y:S02]  /*14d20*/  @!P2 IMAD.IADD R0, R0, 0x1, -R2.reuse ;  /* 0x000000010000a824 */ /* 0x100fe400078e0a02 */
[----:B------:R-:W-:Y:S01]  /*14d30*/  @!P1 IMAD.IADD R8, R8, 0x1, -R2 ;  /* 0x0000000108089824 */ /* 0x000fe200078e0a02 */
[----:B------:R-:W-:Y:S01]  /*14d40*/  ISETP.GE.AND P1, PT, R18, RZ, PT ;  /* 0x000000ff1200720c */ /* 0x000fe20003f26270 */
[----:B------:R-:W-:Y:S02]  /*14d50*/  VIADD R18, R28, 0x6e ;  /* 0x0000006e1c127836 */ /* 0x000fe40000000000 */
[----:B0-----:R-:W-:Y:S02]  /*14d60*/  IMAD.MOV.U32 R5, RZ, RZ, R9 ;  /* 0x000000ffff057224 */ /* 0x001fe400078e0009 */
[----:B------:R-:W-:Y:S01]  /*14d70*/  IMAD.MOV.U32 R6, RZ, RZ, R8 ;  /* 0x000000ffff067224 */ /* 0x000fe200078e0008 */
[----:B------:R-:W-:Y:S01]  /*14d80*/  ISETP.GE.AND P2, PT, R18, RZ, PT ;  /* 0x000000ff1200720c */ /* 0x000fe20003f46270 */
[----:B------:R-:W-:Y:S01]  /*14d90*/  @!P5 IMAD.MOV R5, RZ, RZ, -R5 ;  /* 0x000000ffff05d224 */ /* 0x000fe200078e0a05 */
[----:B------:R-:W-:Y:S01]  /*14da0*/  ISETP.GT.U32.AND P5, PT, R2, R0, PT ;  /* 0x000000000200720c */ /* 0x000fe20003fa4070 */
[C---:B------:R-:W-:Y:S01]  /*14db0*/  VIADD R20, R28.reuse, 0x6d ;  /* 0x0000006d1c147836 */ /* 0x040fe20000000000 */
[----:B------:R-:W-:Y:S01]  /*14dc0*/  IABS R18, R18 ;  /* 0x0000001200127213 */ /* 0x000fe20000000000 */
[----:B------:R-:W-:Y:S01]  /*14dd0*/  @!P6 IMAD.MOV R6, RZ, RZ, -R6 ;  /* 0x000000ffff06e224 */ /* 0x000fe200078e0a06 */
[----:B------:R0:W-:Y:S01]  /*14de0*/  STL [R1+0x224], R5 ;  /* 0x0002240501007387 */ /* 0x0001e20000100800 */
[----:B------:R-:W-:Y:S01]  /*14df0*/  VIADD R16, R28, 0x6c ;  /* 0x0000006c1c107836 */ /* 0x000fe20000000000 */
[----:B------:R-:W-:Y:S01]  /*14e00*/  ISETP.GE.AND P6, PT, R20, RZ, PT ;  /* 0x000000ff1400720c */ /* 0x000fe20003fc6270 */
[C---:B------:R-:W-:Y:S01]  /*14e10*/  VIADD R12, R28.reuse, 0x6a ;  /* 0x0000006a1c0c7836 */ /* 0x040fe20000000000 */
[----:B------:R-:W-:Y:S01]  /*14e20*/  IABS R20, R20 ;  /* 0x0000001400147213 */ /* 0x000fe20000000000 */
[----:B------:R-:W-:Y:S01]  /*14e30*/  STL [R1+0x228], R6 ;  /* 0x0002280601007387 */ /* 0x000fe20000100800 */
[----:B------:R-:W-:-:S02]  /*14e40*/  VIADD R21, R28, 0x6b ;  /* 0x0000006b1c157836 */ /* 0x000fc40000000000 */
[----:B------:R-:W-:Y:S01]  /*14e50*/  IABS R8, R12 ;  /* 0x0000000c00087213 */ /* 0x000fe20000000000 */
[----:B------:R-:W-:Y:S01]  /*14e60*/  @!P5 IMAD.IADD R0, R0, 0x1, -R2 ;  /* 0x000000010000d824 */ /* 0x000fe200078e0a02 */
[----:B------:R-:W-:Y:S01]  /*14e70*/  ISETP.GE.AND P5, PT, R16, RZ, PT ;  /* 0x000000ff1000720c */ /* 0x000fe20003fa6270 */
[----:B0-----:R-:W-:Y:S01]  /*14e80*/  IMAD.MOV.U32 R5, RZ, RZ, R7 ;  /* 0x000000ffff057224 */ /* 0x001fe200078e0007 */
[----:B------:R-:W-:Y:S01]  /*14e90*/  IABS R16, R16 ;  /* 0x0000001000107213 */ /* 0x000fe20000000000 */
[----:B------:R-:W-:Y:S01]  /*14ea0*/  IMAD.HI.U32 R7, R3, R18, RZ ;  /* 0x0000001203077227 */ /* 0x000fe200078e00ff */
[----:B------:R-:W-:-:S03]  /*14eb0*/  IABS R9, R21 ;  /* 0x0000001500097213 */ /* 0x000fc60000000000 */
[----:B------:R-:W-:Y:S01]  /*14ec0*/  @!P3 IMAD.MOV R5, RZ, RZ, -R5 ;  /* 0x000000ffff05b224 */ /* 0x000fe200078e0a05 */
[C---:B------:R-:W-:Y:S01]  /*14ed0*/  ISETP.GT.U32.AND P3, PT, R2.reuse, R10, PT ;  /* 0x0000000a0200720c */ /* 0x040fe20003f64070 */
[----:B------:R-:W-:Y:S02]  /*14ee0*/  IMAD.MOV R7, RZ, RZ, -R7 ;  /* 0x000000ffff077224 */ /* 0x000fe400078e0a07 */
[C---:B------:R-:W-:Y:S01]  /*14ef0*/  IMAD.HI.U32 R11, R3.reuse, R20, RZ ;  /* 0x00000014030b7227 */ /* 0x040fe200078e00ff */
[----:B------:R0:W-:Y:S03]  /*14f00*/  STL [R1+0x22c], R5 ;  /* 0x00022c0501007387 */ /* 0x0001e60000100800 */
[----:B------:R-:W-:Y:S02]  /*14f10*/  IMAD R18, R2, R7, R18 ;  /* 0x0000000702127224 */ /* 0x000fe400078e0212 */
[----:B------:R-:W-:-:S04]  /*14f20*/  IMAD.HI.U32 R13, R3, R16, RZ ;  /* 0x00000010030d7227 */ /* 0x000fc800078e00ff */
[----:B------:R-:W-:Y:S02]  /*14f30*/  @!P3 IMAD.IADD R10, R10, 0x1, -R2 ;  /* 0x000000010a0ab824 */ /* 0x000fe400078e0a02 */
[----:B0-----:R-:W-:Y:S02]  /*14f40*/  IMAD.MOV.U32 R5, RZ, RZ, R0 ;  /* 0x000000ffff057224 */ /* 0x001fe400078e0000 */
[----:B------:R-:W-:Y:S01]  /*14f50*/  IMAD.MOV R11, RZ, RZ, -R11 ;  /* 0x000000ffff0b7224 */ /* 0x000fe200078e0a0b */
[C---:B------:R-:W-:Y:S01]  /*14f60*/  ISETP.GT.U32.AND P3, PT, R2.reuse, R10, PT ;  /* 0x0000000a0200720c */ /* 0x040fe20003f64070 */
[----:B------:R-:W-:Y:S01]  /*14f70*/  @!P1 IMAD.MOV R5, RZ, RZ, -R5 ;  /* 0x000000ffff059224 */ /* 0x000fe200078e0a05 */
[C---:B------:R-:W-:Y:S01]  /*14f80*/  ISETP.GT.U32.AND P1, PT, R2.reuse, R18, PT ;  /* 0x000000120200720c */ /* 0x040fe20003f24070 */
[----:B------:R-:W-:Y:S02]  /*14f90*/  IMAD.MOV R13, RZ, RZ, -R13 ;  /* 0x000000ffff0d7224 */ /* 0x000fe400078e0a0d */
[C---:B------:R-:W-:Y:S01]  /*14fa0*/  IMAD R20, R2.reuse, R11, R20 ;  /* 0x0000000b02147224 */ /* 0x040fe200078e0214 */
[----:B------:R0:W-:Y:S01]  /*14fb0*/  STL [R1+0x234], R5 ;  /* 0x0002340501007387 */ /* 0x0001e20000100800 */
[----:B------:R-:W-:-:S02]  /*14fc0*/  IMAD R16, R2, R13, R16 ;  /* 0x0000000d02107224 */ /* 0x000fc400078e0210 */
[----:B------:R-:W-:-:S04]  /*14fd0*/  IMAD.HI.U32 R14, R3, R8, RZ ;  /* 0x00000008030e7227 */ /* 0x000fc800078e00ff */
[--C-:B------:R-:W-:Y:S01]  /*14fe0*/  @!P3 IMAD.IADD R10, R10, 0x1, -R2.reuse ;  /* 0x000000010a0ab824 */ /* 0x100fe200078e0a02 */
[----:B------:R-:W-:Y:S01]  /*14ff0*/  ISETP.GT.U32.AND P3, PT, R2, R20, PT ;  /* 0x000000140200720c */ /* 0x000fe20003f64070 */
[----:B------:R-:W-:Y:S01]  /*15000*/  @!P1 IMAD.IADD R18, R18, 0x1, -R2 ;  /* 0x0000000112129824 */ /* 0x000fe200078e0a02 */
[----:B------:R-:W-:Y:S01]  /*15010*/  ISETP.GT.U32.AND P1, PT, R2, R16, PT ;  /* 0x000000100200720c */ /* 0x000fe20003f24070 */
[----:B------:R-:W-:Y:S02]  /*15020*/  VIADD R17, R28, 0x69 ;  /* 0x000000691c117836 */ /* 0x000fe40000000000 */
[----:B0-----:R-:W-:Y:S02]  /*15030*/  IMAD.MOV.U32 R5, RZ, RZ, R10 ;  /* 0x000000ffff057224 */ /* 0x001fe400078e000a */
[----:B------:R-:W-:Y:S01]  /*15040*/  IMAD.MOV R0, RZ, RZ, -R14 ;  /* 0x000000ffff007224 */ /* 0x000fe200078e0a0e */
[----:B------:R-:W-:Y:S01]  /*15050*/  IABS R14, R17 ;  /* 0x00000011000e7213 */ /* 0x000fe20000000000 */
[----:B------:R-:W-:Y:S01]  /*15060*/  @!P4 IMAD.MOV R5, RZ, RZ, -R5 ;  /* 0x000000ffff05c224 */ /* 0x000fe200078e0a05 */
[----:B------:R-:W-:Y:S01]  /*15070*/  ISETP.GT.U32.AND P4, PT, R2, R18, PT ;  /* 0x000000120200720c */ /* 0x000fe20003f84070 */
[----:B------:R-:W-:-:S03]  /*15080*/  IMAD.HI.U32 R7, R3, R9, RZ ;  /* 0x0000000903077227 */ /* 0x000fc600078e00ff */
[----:B------:R0:W-:Y:S01]  /*15090*/  STL [R1+0x230], R5 ;  /* 0x0002300501007387 */ /* 0x0001e20000100800 */
[--C-:B------:R-:W-:Y:S02]  /*150a0*/  @!P3 IMAD.IADD R20, R20, 0x1, -R2.reuse ;  /* 0x000000011414b824 */ /* 0x100fe400078e0a02 */
[----:B------:R-:W-:Y:S02]  /*150b0*/  @!P1 IMAD.IADD R16, R16, 0x1, -R2 ;  /* 0x0000000110109824 */ /* 0x000fe400078e0a02 */
[----:B------:R-:W-:Y:S01]  /*150c0*/  IMAD.HI.U32 R24, R3, R14, RZ ;  /* 0x0000000e03187227 */ /* 0x000fe200078e00ff */
[C---:B------:R-:W-:Y:S02]  /*150d0*/  ISETP.GT.U32.AND P3, PT, R2.reuse, R20, PT ;  /* 0x000000140200720c */ /* 0x040fe40003f64070 */
[----:B------:R-:W-:Y:S01]  /*150e0*/  ISETP.GT.U32.AND P1, PT, R2, R16, PT ;  /* 0x000000100200720c */ /* 0x000fe20003f24070 */
[----:B------:R-:W-:Y:S02]  /*150f0*/  IMAD.MOV R7, RZ, RZ, -R7 ;  /* 0x000000ffff077224 */ /* 0x000fe400078e0a07 */
[----:B------:R-:W-:-:S02]  /*15100*/  VIADD R11, R28, 0x68 ;  /* 0x000000681c0b7836 */ /* 0x000fc40000000000 */
[C---:B------:R-:W-:Y:S02]  /*15110*/  IMAD R8, R2.reuse, R0, R8 ;  /* 0x0000000002087224 */ /* 0x040fe400078e0208 */
[----:B------:R-:W-:Y:S01]  /*15120*/  IMAD.MOV R24, RZ, RZ, -R24 ;  /* 0x000000ffff187224 */ /* 0x000fe200078e0a18 */
[----:B------:R-:W-:Y:S01]  /*15130*/  IABS R15, R11 ;  /* 0x0000000b000f7213 */ /* 0x000fe20000000000 */
[----:B------:R-:W-:Y:S02]  /*15140*/  IMAD R9, R2, R7, R9 ;  /* 0x0000000702097224 */ /* 0x000fe400078e0209 */
[--C-:B------:R-:W-:Y:S02]  /*15150*/  @!P4 IMAD.IADD R18, R18, 0x1, -R2.reuse ;  /* 0x000000011212c824 */ /* 0x100fe400078e0a02 */
[----:B------:R-:W-:Y:S01]  /*15160*/  @!P3 IMAD.IADD R20, R20, 0x1, -R2 ;  /* 0x000000011414b824 */ /* 0x000fe200078e0a02 */
[C---:B------:R-:W-:Y:S01]  /*15170*/  ISETP.GT.U32.AND P3, PT, R2.reuse, R8, PT ;  /* 0x000000080200720c */ /* 0x040fe20003f64070 */
[C---:B------:R-:W-:Y:S01]  /*15180*/  IMAD R14, R2.reuse, R24, R14 ;  /* 0x00000018020e7224 */ /* 0x040fe200078e020e */
[----:B------:R-:W-:Y:S01]  /*15190*/  ISETP.GT.U32.AND P4, PT, R2, R9, PT ;  /* 0x000000090200720c */ /* 0x000fe20003f84070 */
        /* <DEDUP_REMOVED lines=9> */
[----:B------:R-:W-:Y:S01]  /*15230*/  @!P3 IMAD.IADD R8, R8, 0x1, -R2 ;  /* 0x000000010808b824 */ /* 0x000fe200078e0a02 */
[----:B------:R0:W-:Y:S01]  /*15240*/  STL [R1+0x220], R5 ;  /* 0x0002200501007387 */ /* 0x0001e20000100800 */
[----:B------:R-:W-:Y:S01]  /*15250*/  IMAD.HI.U32 R22, R3, R23, RZ ;  /* 0x0000001703167227 */ /* 0x000fe200078e00ff */
[----:B------:R-:W-:-:S03]  /*15260*/  ISETP.GE.AND P3, PT, R21, RZ, PT ;  /* 0x000000ff1500720c */ /* 0x000fc60003f66270 */
[--C-:B------:R-:W-:Y:S01]  /*15270*/  @!P4 IMAD.IADD R9, R9, 0x1, -R2.reuse ;  /* 0x000000010909c824 */ /* 0x100fe200078e0a02 */
[----:B------:R-:W-:Y:S01]  /*15280*/  ISETP.GT.U32.AND P4, PT, R2, R15, PT ;  /* 0x0000000f0200720c */ /* 0x000fe20003f84070 */
[----:B------:R-:W-:Y:S02]  /*15290*/  VIADD R0, R28, 0x66 ;  /* 0x000000661c007836 */ /* 0x000fe40000000000 */
[----:B------:R-:W-:Y:S01]  /*152a0*/  @!P1 IMAD.IADD R14, R14, 0x1, -R2 ;  /* 0x000000010e0e9824 */ /* 0x000fe200078e0a02 */
[C---:B------:R-:W-:Y:S01]  /*152b0*/  ISETP.GT.U32.AND P1, PT, R2.reuse, R8, PT ;  /* 0x000000080200720c */ /* 0x040fe20003f24070 */
[----:B0-----:R-:W-:Y:S01]  /*152c0*/  IMAD.MOV.U32 R5, RZ, RZ, R20 ;  /* 0x000000ffff057224 */ /* 0x001fe200078e0014 */
[----:B------:R-:W-:Y:S01]  /*152d0*/  IABS R19, R0 ;  /* 0x0000000000137213 */ /* 0x000fe20000000000 */
[----:B------:R-:W-:Y:S01]  /*152e0*/  IMAD.MOV R22, RZ, RZ, -R22 ;  /* 0x000000ffff167224 */ /* 0x000fe200078e0a16 */
[----:B------:R-:W-:Y:S01]  /*152f0*/  ISETP.GT.U32.AND P2, PT, R2, R9, PT ;  /* 0x000000090200720c */ /* 0x000fe20003f44070 */
[----:B------:R-:W-:-:S02]  /*15300*/  @!P6 IMAD.MOV R5, RZ, RZ, -R5 ;  /* 0x000000ffff05e224 */ /* 0x000fc400078e0a05 */
[----:B------:R-:W-:Y:S02]  /*15310*/  VIADD R7, R28, 0x65 ;  /* 0x000000651c077836 */ /* 0x000fe40000000000 */
[----:B------:R-:W-:Y:S01]  /*15320*/  IMAD R22, R2, R22, R23 ;  /* 0x0000001602167224 */ /* 0x000fe200078e0217 */
[----:B------:R0:W-:Y:S01]  /*15330*/  STL [R1+0x218], R5 ;  /* 0x0002180501007387 */ /* 0x0001e20000100800 */
[----:B------:R-:W-:Y:S01]  /*15340*/  IMAD.HI.U32 R25, R3, R19, RZ ;  /* 0x0000001303197227 */ /* 0x000fe200078e00ff */
[----:B------:R-:W-:-:S03]  /*15350*/  IABS R10, R7 ;  /* 0x00000007000a7213 */ /* 0x000fc60000000000 */
[----:B------:R-:W-:Y:S01]  /*15360*/  @!P4 IMAD.IADD R15, R15, 0x1, -R2 ;  /* 0x000000010f0fc824 */ /* 0x000fe200078e0a02 */
[----:B------:R-:W-:Y:S01]  /*15370*/  ISETP.GT.U32.AND P4, PT, R2, R14, PT ;  /* 0x0000000e0200720c */ /* 0x000fe20003f84070 */
[----:B------:R-:W-:-:S03]  /*15380*/  IMAD.HI.U32 R24, R3, R10, RZ ;  /* 0x0000000a03187227 */ /* 0x000fc600078e00ff */
[C---:B------:R-:W-:Y:S01]  /*15390*/  ISETP.GT.U32.AND P6, PT, R2.reuse, R15, PT ;  /* 0x0000000f0200720c */ /* 0x040fe20003fc4070 */
[----:B0-----:R-:W-:Y:S02]  /*153a0*/  IMAD.MOV.U32 R5, RZ, RZ, R16 ;  /* 0x000000ffff057224 */ /* 0x001fe400078e0010 */
[----:B------:R-:W-:Y:S02]  /*153b0*/  IMAD.MOV R25, RZ, RZ, -R25 ;  /* 0x000000ffff197224 */ /* 0x000fe400078e0a19 */
[----:B------:R-:W-:Y:S01]  /*153c0*/  @!P5 IMAD.MOV R5, RZ, RZ, -R5 ;  /* 0x000000ffff05d224 */ /* 0x000fe200078e0a05 */
[----:B------:R-:W-:Y:S01]  /*153d0*/  ISETP.GT.U32.AND P5, PT, R2, R22, PT ;  /* 0x000000160200720c */ /* 0x000fe20003fa4070 */
[----:B------:R-:W-:Y:S01]  /*153e0*/  @!P1 IMAD.IADD R8, R8, 0x1, -R2 ;  /* 0x0000000108089824 */ /* 0x000fe200078e0a02 */
[----:B------:R-:W-:Y:S01]  /*153f0*/  ISETP.GE.AND P1, PT, R12, RZ, PT ;  /* 0x000000ff0c00720c */ /* 0x000fe20003f26270 */
[----:B------:R-:W-:Y:S01]  /*15400*/  VIADD R18, R28, 0x64 ;  /* 0x000000641c127836 */ /* 0x000fe20000000000 */
[----:B------:R0:W-:Y:S01]  /*15410*/  STL [R1+0x214], R5 ;  /* 0x0002140501007387 */ /* 0x0001e20000100800 */
[----:B------:R-:W-:-:S02]  /*15420*/  IMAD.MOV R24, RZ, RZ, -R24 ;  /* 0x000000ffff187224 */ /* 0x000fc400078e0a18 */
[C---:B------:R-:W-:Y:S01]  /*15430*/  IMAD R19, R2.reuse, R25, R19 ;  /* 0x0000001902137224 */ /* 0x040fe200078e0213 */
[----:B------:R-:W-:Y:S01]  /*15440*/  IABS R20, R18 ;  /* 0x0000001200147213 */ /* 0x000fe20000000000 */
[----:B------:R-:W-:Y:S02]  /*15450*/  @!P2 IMAD.IADD R9, R9, 0x1, -R2 ;  /* 0x000000010909a824 */ /* 0x000fe400078e0a02 */
[C---:B------:R-:W-:Y:S01]  /*15460*/  IMAD R10, R2.reuse, R24, R10 ;  /* 0x00000018020a7224 */ /* 0x040fe200078e020a */
[----:B------:R-:W-:Y:S01]  /*15470*/  ISETP.GT.U32.AND P2, PT, R2, R19, PT ;  /* 0x000000130200720c */ /* 0x000fe20003f44070 */
[----:B------:R-:W-:Y:S02]  /*15480*/  IMAD.MOV.U32 R6, RZ, RZ, R9 ;  /* 0x000000ffff067224 */ /* 0x000fe400078e0009 */
[----:B------:R-:W-:Y:S01]  /*15490*/  @!P5 IMAD.IADD R22, R22, 0x1, -R2 ;  /* 0x000000011616d824 */ /* 0x000fe200078e0a02 */
[----:B------:R-:W-:Y:S01]  /*154a0*/  ISETP.GE.AND P5, PT, R11, RZ, PT ;  /* 0x000000ff0b00720c */ /* 0x000fe20003fa6270 */
[----:B0-----:R-:W-:-:S02]  /*154b0*/  IMAD.MOV.U32 R5, RZ, RZ, R8 ;  /* 0x000000ffff057224 */ /* 0x001fc400078e0008 */
[----:B------:R-:W-:-:S04]  /*154c0*/  IMAD.HI.U32 R21, R3, R20, RZ ;  /* 0x0000001403157227 */ /* 0x000fc800078e00ff */
[----:B------:R-:W-:Y:S01]  /*154d0*/  @!P4 IMAD.IADD R14, R14, 0x1, -R2 ;  /* 0x000000010e0ec824 */ /* 0x000fe200078e0a02 */
[C---:B------:R-:W-:Y:S01]  /*154e0*/  ISETP.GT.U32.AND P4, PT, R2.reuse, R10, PT ;  /* 0x0000000a0200720c */ /* 0x040fe20003f84070 */
[----:B------:R-:W-:Y:S01]  /*154f0*/  @!P3 IMAD.MOV R6, RZ, RZ, -R6 ;  /* 0x000000ffff06b224 */ /* 0x000fe200078e0a06 */
[----:B------:R-:W-:Y:S01]  /*15500*/  ISETP.GT.U32.AND P3, PT, R2, R22, PT ;  /* 0x000000160200720c */ /* 0x000fe20003f64070 */
[----:B------:R-:W-:Y:S02]  /*15510*/  @!P1 IMAD.MOV R5, RZ, RZ, -R5 ;  /* 0x000000ffff059224 */ /* 0x000fe400078e0a05 */
[----:B------:R-:W-:Y:S01]  /*15520*/  @!P6 IMAD.IADD R15, R15, 0x1, -R2 ;  /* 0x000000010f0fe824 */ /* 0x000fe200078e0a02 */
[----:B------:R0:W-:Y:S01]  /*15530*/  STL [R1+0x210], R6 ;  /* 0x0002100601007387 */ /* 0x0001e20000100800 */
[----:B------:R-:W-:Y:S01]  /*15540*/  IMAD.MOV R21, RZ, RZ, -R21 ;  /* 0x000000ffff157224 */ /* 0x000fe200078e0a15 */
[----:B------:R-:W-:Y:S01]  /*15550*/  ISETP.GE.AND P6, PT, R17, RZ, PT ;  /* 0x000000ff1100720c */ /* 0x000fe20003fc6270 */
[----:B------:R-:W-:Y:S01]  /*15560*/  VIADD R16, R28, 0x63 ;  /* 0x000000631c107836 */ /* 0x000fe20000000000 */
[----:B------:R1:W-:Y:S01]  /*15570*/  STL [R1+0x20c], R5 ;  /* 0x00020c0501007387 */ /* 0x0003e20000100800 */
[----:B------:R-:W-:-:S02]  /*15580*/  IMAD R11, R2, R21, R20 ;  /* 0x00000015020b7224 */ /* 0x000fc400078e0214 */
[--C-:B------:R-:W-:Y:S01]  /*15590*/  @!P2 IMAD.IADD R19, R19, 0x1, -R2.reuse ;  /* 0x000000011313a824 */ /* 0x100fe200078e0a02 */
[----:B------:R-:W-:Y:S01]  /*155a0*/  IABS R12, R16 ;  /* 0x00000010000c7213 */ /* 0x000fe20000000000 */
[----:B------:R-:W-:Y:S01]  /*155b0*/  @!P4 IMAD.IADD R10, R10, 0x1, -R2 ;  /* 0x000000010a0ac824 */ /* 0x000fe200078e0a02 */
[----:B------:R-:W-:Y:S01]  /*155c0*/  ISETP.GE.AND P2, PT, R13, RZ, PT ;  /* 0x000000ff0d00720c */ /* 0x000fe20003f46270 */
[----:B0-----:R-:W-:Y:S01]  /*155d0*/  IMAD.MOV.U32 R6, RZ, RZ, R14 ;  /* 0x000000ffff067224 */ /* 0x001fe200078e000e */
[C---:B------:R-:W-:Y:S01]  /*155e0*/  ISETP.GT.U32.AND P4, PT, R2.reuse, R19, PT ;  /* 0x000000130200720c */ /* 0x040fe20003f84070 */
[----:B------:R-:W-:Y:S01]  /*155f0*/  IMAD.HI.U32 R17, R3, R12, RZ ;  /* 0x0000000c03117227 */ /* 0x000fe200078e00ff */
[----:B------:R-:W-:-:S03]  /*15600*/  ISETP.GT.U32.AND P1, PT, R2, R10, PT ;  /* 0x0000000a0200720c */ /* 0x000fc60003f24070 */
[----:B-1----:R-:W-:Y:S02]  /*15610*/  IMAD.MOV.U32 R5, RZ, RZ, R15 ;  /* 0x000000ffff057224 */ /* 0x002fe400078e000f */
[----:B------:R-:W-:Y:S02]  /*15620*/  IMAD.MOV R9, RZ, RZ, -R17 ;  /* 0x000000ffff097224 */ /* 0x000fe400078e0a11 */
[----:B------:R-:W-:Y:S01]  /*15630*/  @!P5 IMAD.MOV R5, RZ, RZ, -R5 ;  /* 0x000000ffff05d224 */ /* 0x000fe200078e0a05 */
[----:B------:R-:W-:Y:S01]  /*15640*/  ISETP.GT.U32.AND P5, PT, R2, R11, PT ;  /* 0x0000000b0200720c */ /* 0x000fe20003fa4070 */
[----:B------:R-:W-:Y:S01]  /*15650*/  @!P6 IMAD.MOV R6, RZ, RZ, -R6 ;  /* 0x000000ffff06e224 */ /* 0x000fe200078e0a06 */
[----:B------:R-:W-:Y:S01]  /*15660*/  ISETP.GE.AND P6, PT, R0, RZ, PT ;  /* 0x000000ff0000720c */ /* 0x000fe20003fc6270 */
[----:B------:R-:W-:Y:S02]  /*15670*/  VIADD R0, R28, 0x62 ;  /* 0x000000621c007836 */ /* 0x000fe40000000000 */
[----:B------:R-:W-:Y:S01]  /*15680*/  IMAD R12, R2, R9, R12 ;  /* 0x00000009020c7224 */ /* 0x000fe200078e020c */
[----:B------:R-:W-:Y:S01]  /*15690*/  STL [R1+0x200], R6 ;  /* 0x0002000601007387 */ /* 0x000fe20000100800 */
[--C-:B------:R-:W-:Y:S01]  /*156a0*/  @!P3 IMAD.IADD R22, R22, 0x1, -R2.reuse ;  /* 0x000000011616b824 */ /* 0x100fe200078e0a02 */
[----:B------:R-:W-:Y:S01]  /*156b0*/  IABS R8, R0 ;  /* 0x0000000000087213 */ /* 0x000fe20000000000 */
[--C-:B------:R-:W-:Y:S01]  /*156c0*/  @!P4 IMAD.IADD R19, R19, 0x1, -R2.reuse ;  /* 0x000000011313c824 */ /* 0x100fe200078e0a02 */
[----:B------:R-:W-:Y:S01]  /*156d0*/  ISETP.GT.U32.AND P4, PT, R2, R12, PT ;  /* 0x0000000c0200720c */ /* 0x000fe20003f84070 */
[----:B------:R0:W-:Y:S01]  /*156e0*/  STL [R1+0x150], R5 ;  /* 0x0001500501007387 */ /* 0x0001e20000100800 */
[----:B------:R-:W-:Y:S01]  /*156f0*/  ISETP.GE.AND P3, PT, R7, RZ, PT ;  /* 0x000000ff0700720c */ /* 0x000fe20003f66270 */
[----:B------:R-:W-:-:S02]  /*15700*/  @!P5 IMAD.IADD R11, R11, 0x1, -R2 ;  /* 0x000000010b0bd824 */ /* 0x000fc400078e0a02 */
[----:B------:R-:W-:-:S03]  /*15710*/  IMAD.HI.U32 R13, R3, R8, RZ ;  /* 0x00000008030d7227 */ /* 0x000fc600078e00ff */
[----:B------:R-:W-:Y:S01]  /*15720*/  ISETP.GT.U32.AND P5, PT, R2, R11, PT ;  /* 0x0000000b0200720c */ /* 0x000fe20003fa4070 */
[----:B------:R-:W-:Y:S02]  /*15730*/  IMAD.MOV R13, RZ, RZ, -R13 ;  /* 0x000000ffff0d7224 */ /* 0x000fe400078e0a0d */
[----:B0-----:R-:W-:Y:S02]  /*15740*/  IMAD.MOV.U32 R5, RZ, RZ, R22 ;  /* 0x000000ffff057224 */ /* 0x001fe400078e0016 */
[----:B------:R-:W-:Y:S02]  /*15750*/  VIADD R7, R28, 0x61 ;  /* 0x000000611c077836 */ /* 0x000fe40000000000 */
[----:B------:R-:W-:Y:S01]  /*15760*/  @!P2 IMAD.MOV R5, RZ, RZ, -R5 ;  /* 0x000000ffff05a224 */ /* 0x000fe200078e0a05 */
[----:B------:R-:W-:Y:S01]  /*15770*/  ISETP.GE.AND P2, PT, R16, RZ, PT ;  /* 0x000000ff1000720c */ /* 0x000fe20003f46270 */
[----:B------:R-:W-:Y:S01]  /*15780*/  IMAD R16, R2, R13, R8 ;  /* 0x0000000d02107224 */ /* 0x000fe200078e0208 */
[----:B------:R-:W-:Y:S01]  /*15790*/  IABS R9, R7 ;  /* 0x0000000700097213 */ /* 0x000fe20000000000 */
[--C-:B------:R-:W-:Y:S01]  /*157a0*/  @!P4 IMAD.IADD R12, R12, 0x1, -R2.reuse ;  /* 0x000000010c0cc824 */ /* 0x100fe200078e0a02 */
[----:B------:R0:W-:Y:S01]  /*157b0*/  STL [R1+0x120], R5 ;  /* 0x0001200501007387 */ /* 0x0001e20000100800 */
[--C-:B------:R-:W-:Y:S01]  /*157c0*/  @!P5 IMAD.IADD R11, R11, 0x1, -R2.reuse ;  /* 0x000000010b0bd824 */ /* 0x100fe200078e0a02 */
[----:B------:R-:W-:Y:S01]  /*157d0*/  ISETP.GT.U32.AND P5, PT, R2, R16, PT ;  /* 0x000000100200720c */ /* 0x000fe20003fa4070 */
[----:B------:R-:W-:Y:S01]  /*157e0*/  @!P1 IMAD.IADD R10, R10, 0x1, -R2 ;  /* 0x000000010a0a9824 */ /* 0x000fe200078e0a02 */
[----:B------:R-:W-:Y:S01]  /*157f0*/  ISETP.GE.AND P4, PT, R0, RZ, PT ;  /* 0x000000ff0000720c */ /* 0x000fe20003f86270 */
[----:B------:R-:W-:Y:S01]  /*15800*/  IMAD.HI.U32 R0, R3, R9, RZ ;  /* 0x0000000903007227 */ /* 0x000fe200078e00ff */
[----:B------:R-:W-:-:S03]  /*15810*/  ISETP.GE.AND P1, PT, R18, RZ, PT ;  /* 0x000000ff1200720c */ /* 0x000fc60003f26270 */
[----:B------:R-:W-:Y:S02]  /*15820*/  IMAD.MOV R0, RZ, RZ, -R0 ;  /* 0x000000ffff007224 */ /* 0x000fe400078e0a00 */
[----:B0-----:R-:W-:Y:S02]  /*15830*/  IMAD.MOV.U32 R5, RZ, RZ, R19 ;  /* 0x000000ffff057224 */ /* 0x001fe400078e0013 */
[----:B------:R-:W-:Y:S02]  /*15840*/  VIADD R8, R28, 0x60 ;  /* 0x000000601c087836 */ /* 0x000fe40000000000 */
[----:B------:R-:W-:Y:S01]  /*15850*/  @!P6 IMAD.MOV R5, RZ, RZ, -R5 ;  /* 0x000000ffff05e224 */ /* 0x000fe200078e0a05 */
[C---:B------:R-:W-:Y:S01]  /*15860*/  ISETP.GT.U32.AND P6, PT, R2.reuse, R12, PT ;  /* 0x0000000c0200720c */ /* 0x040fe20003fc4070 */
[----:B------:R-:W-:Y:S01]  /*15870*/  IMAD R19, R2, R0, R9 ;  /* 0x0000000002137224 */ /* 0x000fe200078e0209 */
[----:B------:R-:W-:Y:S01]  /*15880*/  IABS R17, R8 ;  /* 0x0000000800117213 */ /* 0x000fe20000000000 */
[----:B------:R-:W-:Y:S01]  /*15890*/  @!P5 IMAD.IADD R16, R16, 0x1, -R2 ;  /* 0x000000011010d824 */ /* 0x000fe200078e0a02 */
[----:B------:R0:W-:Y:S01]  /*158a0*/  STL [R1+0xc0], R5 ;  /* 0x0000c00501007387 */ /* 0x0001e20000100800 */
[----:B------:R-:W-:-:S02]  /*158b0*/  VIADD R0, R28, 0x5e ;  /* 0x0000005e1c007836 */ /* 0x000fc40000000000 */
[----:B------:R-:W-:Y:S01]  /*158c0*/  VIADD R13, R28, 0x5d ;  /* 0x0000005d1c0d7836 */ /* 0x000fe20000000000 */
[----:B------:R-:W-:Y:S02]  /*158d0*/  ISETP.GT.U32.AND P5, PT, R2, R16, PT ;  /* 0x000000100200720c */ /* 0x000fe40003fa4070 */
[----:B------:R-:W-:-:S03]  /*158e0*/  IABS R9, R0 ;  /* 0x0000000000097213 */ /* 0x000fc60000000000 */
[----:B------:R-:W-:Y:S01]  /*158f0*/  @!P6 IMAD.IADD R12, R12, 0x1, -R2 ;  /* 0x000000010c0ce824 */ /* 0x000fe200078e0a02 */
[----:B------:R-:W-:Y:S01]  /*15900*/  ISETP.GT.U32.AND P6, PT, R2, R19, PT ;  /* 0x000000130200720c */ /* 0x000fe20003fc4070 */
[----:B0-----:R-:W-:Y:S02]  /*15910*/  IMAD.MOV.U32 R5, RZ, RZ, R10 ;  /* 0x000000ffff057224 */ /* 0x001fe400078e000a */
[----:B------:R-:W-:-:S04]  /*15920*/  IMAD.HI.U32 R10, R3, R17, RZ ;  /* 0x00000011030a7227 */ /* 0x000fc800078e00ff */
[----:B------:R-:W-:Y:S01]  /*15930*/  @!P3 IMAD.MOV R5, RZ, RZ, -R5 ;  /* 0x000000ffff05b224 */ /* 0x000fe200078e0a05 */
[----:B------:R-:W-:Y:S01]  /*15940*/  ISETP.GE.AND P3, PT, R7, RZ, PT ;  /* 0x000000ff0700720c */ /* 0x000fe20003f66270 */
[----:B------:R-:W-:Y:S02]  /*15950*/  IMAD.MOV R10, RZ, RZ, -R10 ;  /* 0x000000ffff0a7224 */ /* 0x000fe400078e0a0a */
[----:B------:R-:W-:Y:S01]  /*15960*/  VIADD R7, R28, 0x5f ;  /* 0x0000005f1c077836 */ /* 0x000fe20000000000 */
[----:B------:R0:W-:Y:S01]  /*15970*/  STL [R1+0xbc], R5 ;  /* 0x0000bc0501007387 */ /* 0x0001e20000100800 */
[----:B------:R-:W-:Y:S02]  /*15980*/  IMAD R17, R2, R10, R17 ;  /* 0x0000000a02117224 */ /* 0x000fe400078e0211 */
[--C-:B------:R-:W-:Y:S01]  /*15990*/  @!P6 IMAD.IADD R19, R19, 0x1, -R2.reuse ;  /* 0x000000011313e824 */ /* 0x100fe200078e0a02 */
[----:B------:R-:W-:Y:S01]  /*159a0*/  IABS R14, R7 ;  /* 0x00000007000e7213 */ /* 0x000fe20000000000 */
[----:B------:R-:W-:Y:S01]  /*159b0*/  @!P5 IMAD.IADD R16, R16, 0x1, -R2 ;  /* 0x000000011010d824 */ /* 0x000fe200078e0a02 */
[----:B------:R-:W-:Y:S01]  /*159c0*/  ISETP.GT.U32.AND P5, PT, R2, R17, PT ;  /* 0x000000110200720c */ /* 0x000fe20003fa4070 */
[----:B------:R-:W-:Y:S01]  /*159d0*/  VIADD R10, R28, 0x5a ;  /* 0x0000005a1c0a7836 */ /* 0x000fe20000000000 */
[----:B------:R-:W-:Y:S01]  /*159e0*/  ISETP.GT.U32.AND P6, PT, R2, R19, PT ;  /* 0x000000130200720c */ /* 0x000fe20003fc4070 */
[----:B0-----:R-:W-:-:S02]  /*159f0*/  IMAD.MOV.U32 R5, RZ, RZ, R11 ;  /* 0x000000ffff057224 */ /* 0x001fc400078e000b */
[----:B------:R-:W-:Y:S02]  /*15a00*/  IMAD.MOV.U32 R11, RZ, RZ, R9 ;  /* 0x000000ffff0b7224 */ /* 0x000fe400078e0009 */
[----:B------:R-:W-:Y:S01]  /*15a10*/  @!P1 IMAD.MOV R5, RZ, RZ, -R5 ;  /* 0x000000ffff059224 */ /* 0x000fe200078e0a05 */
[----:B------:R-:W-:Y:S01]  /*15a20*/  ISETP.GE.AND P1, PT, R8, RZ, PT ;  /* 0x000000ff0800720c */ /* 0x000fe20003f26270 */
[----:B------:R-:W-:-:S03]  /*15a30*/  IMAD.HI.U32 R9, R3, R14, RZ ;  /* 0x0000000e03097227 */ /* 0x000fc600078e00ff */
[----:B------:R0:W-:Y:S01]  /*15a40*/  STL [R1+0xb8], R5 ;  /* 0x0000b80501007387 */ /* 0x0001e20000100800 */
[----:B------:R-:W-:-:S04]  /*15a50*/  IMAD.HI.U32 R8, R3, R11, RZ ;  /* 0x0000000b03087227 */ /* 0x000fc800078e00ff */
[----:B------:R-:W-:Y:S02]  /*15a60*/  IMAD.MOV R9, RZ, RZ, -R9 ;  /* 0x000000ffff097224 */ /* 0x000fe400078e0a09 */
[----:B------:R-:W-:Y:S02]  /*15a70*/  IMAD.MOV R8, RZ, RZ, -R8 ;  /* 0x000000ffff087224 */ /* 0x000fe400078e0a08 */
[C---:B------:R-:W-:Y:S02]  /*15a80*/  IMAD R14, R2.reuse, R9, R14 ;  /* 0x00000009020e7224 */ /* 0x040fe400078e020e */
[----:B0-----:R-:W-:Y:S01]  /*15a90*/  IMAD.MOV.U32 R5, RZ, RZ, R12 ;  /* 0x000000ffff057224 */ /* 0x001fe200078e000c */
[----:B------:R-:W-:Y:S01]  /*15aa0*/  IABS R12, R10 ;  /* 0x0000000a000c7213 */ /* 0x000fe20000000000 */
[C---:B------:R-:W-:Y:S01]  /*15ab0*/  IMAD R11, R2.reuse, R8, R11 ;  /* 0x00000008020b7224 */ /* 0x040fe200078e020b */
[----:B------:R-:W-:Y:S01]  /*15ac0*/  IABS R8, R13 ;  /* 0x0000000d00087213 */ /* 0x000fe20000000000 */
[----:B------:R-:W-:Y:S01]  /*15ad0*/  @!P2 IMAD.MOV R5, RZ, RZ, -R5 ;  /* 0x000000ffff05a224 */ /* 0x000fe200078e0a05 */
[----:B------:R-:W-:Y:S01]  /*15ae0*/  ISETP.GE.AND P2, PT, R7, RZ, PT ;  /* 0x000000ff0700720c */ /* 0x000fe20003f46270 */
[--C-:B------:R-:W-:Y:S01]  /*15af0*/  @!P5 IMAD.IADD R17, R17, 0x1, -R2.reuse ;  /* 0x000000011111d824 */ /* 0x100fe200078e0a02 */
[C---:B------:R-:W-:Y:S01]  /*15b00*/  ISETP.GT.U32.AND P5, PT, R2.reuse, R11, PT ;  /* 0x0000000b0200720c */ /* 0x040fe20003fa4070 */
[----:B------:R-:W-:Y:S01]  /*15b10*/  @!P6 IMAD.IADD R19, R19, 0x1, -R2 ;  /* 0x000000011313e824 */ /* 0x000fe200078e0a02 */
[----:B------:R0:W-:Y:S01]  /*15b20*/  STL [R1+0x208], R5 ;  /* 0x0002080501007387 */ /* 0x0001e20000100800 */
[----:B------:R-:W-:Y:S01]  /*15b30*/  ISETP.GT.U32.AND P6, PT, R2, R14, PT ;  /* 0x0000000e0200720c */ /* 0x000fe20003fc4070 */
[----:B------:R-:W-:-:S02]  /*15b40*/  VIADD R7, R28, 0x5c ;  /* 0x0000005c1c077836 */ /* 0x000fc40000000000 */
[----:B------:R-:W-:-:S03]  /*15b50*/  VIADD R9, R28, 0x5b ;  /* 0x0000005b1c097836 */ /* 0x000fc60000000000 */
[----:B------:R-:W-:Y:S02]  /*15b60*/  IABS R18, R7 ;  /* 0x0000000700127213 */ /* 0x000fe40000000000 */
[----:B------:R-:W-:Y:S01]  /*15b70*/  IABS R15, R9 ;  /* 0x00000009000f7213 */ /* 0x000fe20000000000 */
[----:B0-----:R-:W-:Y:S02]  /*15b80*/  IMAD.MOV.U32 R5, RZ, RZ, R16 ;  /* 0x000000ffff057224 */ /* 0x001fe400078e0010 */
[----:B------:R-:W-:-:S04]  /*15b90*/  IMAD.HI.U32 R16, R3, R8, RZ ;  /* 0x0000000803107227 */ /* 0x000fc800078e00ff */
        /* <DEDUP_REMOVED lines=14> */
[----:B------:R-:W-:Y:S01]  /*15c80*/  IMAD.HI.U32 R8, R3, R15, RZ ;  /* 0x0000000f03087227 */ /* 0x000fe200078e00ff */
[----:B------:R0:W-:Y:S02]  /*15c90*/  STL [R1+0x1fc], R5 ;  /* 0x0001fc0501007387 */ /* 0x0001e40000100800 */
[----:B------:R-:W-:Y:S01]  /*15ca0*/  ISETP.GT.U32.AND P4, PT, R2, R0, PT ;  /* 0x000000000200720c */ /* 0x000fe20003f84070 */
[----:B------:R-:W-:Y:S02]  /*15cb0*/  IMAD.MOV R19, RZ, RZ, -R19 ;  /* 0x000000ffff137224 */ /* 0x000fe400078e0a13 */
[----:B------:R-:W-:-:S02]  /*15cc0*/  IMAD.MOV R8, RZ, RZ, -R8 ;  /* 0x000000ffff087224 */ /* 0x000fc400078e0a08 */
[----:B------:R-:W-:Y:S01]  /*15cd0*/  @!P6 IMAD.IADD R14, R14, 0x1, -R2 ;  /* 0x000000010e0ee824 */ /* 0x000fe200078e0a02 */
[----:B------:R-:W-:Y:S01]  /*15ce0*/  ISETP.GE.AND P6, PT, R13, RZ, PT ;  /* 0x000000ff0d00720c */ /* 0x000fe20003fc6270 */
[C---:B------:R-:W-:Y:S02]  /*15cf0*/  IMAD R13, R2.reuse, R19, R18 ;  /* 0x00000013020d7224 */ /* 0x040fe400078e0212 */
[----:B0-----:R-:W-:Y:S02]  /*15d00*/  IMAD.MOV.U32 R5, RZ, RZ, R17 ;  /* 0x000000ffff057224 */ /* 0x001fe400078e0011 */
[----:B------:R-:W-:Y:S02]  /*15d10*/  IMAD R15, R2, R8, R15 ;  /* 0x00000008020f7224 */ /* 0x000fe400078e020f */
[----:B------:R-:W-:Y:S01]  /*15d20*/  @!P4 IMAD.IADD R0, R0, 0x1, -R2 ;  /* 0x000000010000c824 */ /* 0x000fe200078e0a02 */
[----:B------:R-:W-:Y:S01]  /*15d30*/  ISETP.GT.U32.AND P4, PT, R2, R13, PT ;  /* 0x0000000d0200720c */ /* 0x000fe20003f84070 */
[----:B------:R-:W-:-:S02]  /*15d40*/  @!P1 IMAD.MOV R5, RZ, RZ, -R5 ;  /* 0x000000ffff059224 */ /* 0x000fc400078e0a05 */
[----:B------:R-:W-:Y:S01]  /*15d50*/  IMAD.HI.U32 R16, R3, R12, RZ ;  /* 0x0000000c03107227 */ /* 0x000fe200078e00ff */
[C---:B------:R-:W-:Y:S02]  /*15d60*/  ISETP.GT.U32.AND P1, PT, R2.reuse, R0, PT ;  /* 0x000000000200720c */ /* 0x040fe40003f24070 */
[----:B------:R0:W-:Y:S01]  /*15d70*/  STL [R1+0x1e4], R5 ;  /* 0x0001e40501007387 */ /* 0x0001e20000100800 */
[----:B------:R-:W-:Y:S01]  /*15d80*/  @!P5 IMAD.IADD R11, R11, 0x1, -R2 ;  /* 0x000000010b0bd824 */ /* 0x000fe200078e0a02 */
[----:B------:R-:W-:Y:S01]  /*15d90*/  ISETP.GT.U32.AND P5, PT, R2, R15, PT ;  /* 0x0000000f0200720c */ /* 0x000fe20003fa4070 */
[----:B------:R-:W-:Y:S02]  /*15da0*/  IMAD.MOV.U32 R6, RZ, RZ, R14 ;  /* 0x000000ffff067224 */ /* 0x000fe400078e000e */
[----:B------:R-:W-:Y:S02]  /*15db0*/  IMAD.MOV R16, RZ, RZ, -R16 ;  /* 0x000000ffff107224 */ /* 0x000fe400078e0a10 */
[----:B------:R-:W-:-:S02]  /*15dc0*/  VIADD R8, R28, 0x59 ;  /* 0x000000591c087836 */ /* 0x000fc40000000000 */
[----:B------:R-:W-:Y:S01]  /*15dd0*/  @!P2 IMAD.MOV R6, RZ, RZ, -R6 ;  /* 0x000000ffff06a224 */ /* 0x000fe200078e0a06 */
[----:B------:R-:W-:Y:S01]  /*15de0*/  ISETP.GE.AND P2, PT, R7, RZ, PT ;  /* 0x000000ff0700720c */ /* 0x000fe20003f46270 */
[----:B0-----:R-:W-:Y:S02]  /*15df0*/  IMAD.MOV.U32 R5, RZ, RZ, R11 ;  /* 0x000000ffff057224 */ /* 0x001fe400078e000b */
[----:B------:R-:W-:Y:S01]  /*15e00*/  IMAD R12, R2, R16, R12 ;  /* 0x00000010020c7224 */ /* 0x000fe200078e020c */
[----:B------:R-:W-:Y:S01]  /*15e10*/  IABS R16, R8 ;  /* 0x0000000800107213 */ /* 0x000fe20000000000 */
[----:B------:R-:W-:Y:S01]  /*15e20*/  VIADD R7, R28, 0x58 ;  /* 0x000000581c077836 */ /* 0x000fe20000000000 */
[----:B------:R-:W-:Y:S01]  /*15e30*/  STL [R1+0x1f0], R6 ;  /* 0x0001f00601007387 */ /* 0x000fe20000100800 */
[----:B------:R-:W-:Y:S01]  /*15e40*/  @!P3 IMAD.MOV R5, RZ, RZ, -R5 ;  /* 0x000000ffff05b224 */ /* 0x000fe200078e0a05 */
[----:B------:R-:W-:Y:S01]  /*15e50*/  ISETP.GT.U32.AND P3, PT, R2, R12, PT ;  /* 0x0000000c0200720c */ /* 0x000fe20003f64070 */
[--C-:B------:R-:W-:Y:S01]  /*15e60*/  @!P1 IMAD.IADD R0, R0, 0x1, -R2.reuse ;  /* 0x0000000100009824 */ /* 0x100fe200078e0a02 */
[----:B------:R-:W-:Y:S01]  /*15e70*/  ISETP.GE.AND P1, PT, R9, RZ, PT ;  /* 0x000000ff0900720c */ /* 0x000fe20003f26270 */
[----:B------:R-:W-:Y:S01]  /*15e80*/  IMAD.HI.U32 R11, R3, R16, RZ ;  /* 0x00000010030b7227 */ /* 0x000fe200078e00ff */
[----:B------:R-:W-:Y:S01]  /*15e90*/  IABS R9, R7 ;  /* 0x0000000700097213 */ /* 0x000fe20000000000 */
[----:B------:R0:W-:Y:S02]  /*15ea0*/  STL [R1+0x1f4], R5 ;  /* 0x0001f40501007387 */ /* 0x0001e40000100800 */
[--C-:B------:R-:W-:Y:S01]  /*15eb0*/  @!P4 IMAD.IADD R13, R13, 0x1, -R2.reuse ;  /* 0x000000010d0dc824 */ /* 0x100fe200078e0a02 */
[----:B------:R-:W-:Y:S01]  /*15ec0*/  ISETP.GE.AND P4, PT, R10, RZ, PT ;  /* 0x000000ff0a00720c */ /* 0x000fe20003f86270 */
[----:B------:R-:W-:-:S02]  /*15ed0*/  @!P5 IMAD.IADD R15, R15, 0x1, -R2 ;  /* 0x000000010f0fd824 */ /* 0x000fc400078e0a02 */
[----:B------:R-:W-:Y:S01]  /*15ee0*/  IMAD.MOV R10, RZ, RZ, -R11 ;  /* 0x000000ffff0a7224 */ /* 0x000fe200078e0a0b */
[----:B------:R-:W-:Y:S01]  /*15ef0*/  ISETP.GT.U32.AND P5, PT, R2, R13, PT ;  /* 0x0000000d0200720c */ /* 0x000fe20003fa4070 */
[----:B------:R-:W-:Y:S02]  /*15f00*/  IMAD.MOV.U32 R11, RZ, RZ, R9 ;  /* 0x000000ffff0b7224 */ /* 0x000fe400078e0009 */
[----:B0-----:R-:W-:Y:S02]  /*15f10*/  IMAD.MOV.U32 R5, RZ, RZ, R0 ;  /* 0x000000ffff057224 */ /* 0x001fe400078e0000 */
[----:B------:R-:W-:-:S04]  /*15f20*/  IMAD.HI.U32 R9, R3, R11, RZ ;  /* 0x0000000b03097227 */ /* 0x000fc800078e00ff */
[----:B------:R-:W-:Y:S01]  /*15f30*/  @!P6 IMAD.MOV R5, RZ, RZ, -R5 ;  /* 0x000000ffff05e224 */ /* 0x000fe200078e0a05 */
[----:B------:R-:W-:Y:S01]  /*15f40*/  ISETP.GT.U32.AND P6, PT, R2, R15, PT ;  /* 0x0000000f0200720c */ /* 0x000fe20003fc4070 */
[----:B------:R-:W-:Y:S02]  /*15f50*/  IMAD.MOV R9, RZ, RZ, -R9 ;  /* 0x000000ffff097224 */ /* 0x000fe400078e0a09 */
[----:B------:R-:W-:Y:S01]  /*15f60*/  @!P3 IMAD.IADD R12, R12, 0x1, -R2 ;  /* 0x000000010c0cb824 */ /* 0x000fe200078e0a02 */
[----:B------:R0:W-:Y:S01]  /*15f70*/  STL [R1+0x1f8], R5 ;  /* 0x0001f80501007387 */ /* 0x0001e20000100800 */
[C---:B------:R-:W-:Y:S02]  /*15f80*/  IMAD R11, R2.reuse, R9, R11 ;  /* 0x00000009020b7224 */ /* 0x040fe400078e020b */
[C---:B------:R-:W-:Y:S01]  /*15f90*/  IMAD R16, R2.reuse, R10, R16 ;  /* 0x0000000a02107224 */ /* 0x040fe200078e0210 */
[----:B------:R-:W-:Y:S01]  /*15fa0*/  ISETP.GT.U32.AND P3, PT, R2, R12, PT ;  /* 0x0000000c0200720c */ /* 0x000fe20003f64070 */
[----:B------:R-:W-:-:S02]  /*15fb0*/  @!P5 IMAD.IADD R13, R13, 0x1, -R2 ;  /* 0x000000010d0dd824 */ /* 0x000fc400078e0a02 */
[----:B------:R-:W-:Y:S01]  /*15fc0*/  VIADD R14, R28, 0x56 ;  /* 0x000000561c0e7836 */ /* 0x000fe20000000000 */
[C---:B------:R-:W-:Y:S01]  /*15fd0*/  ISETP.GT.U32.AND P5, PT, R2.reuse, R16, PT ;  /* 0x000000100200720c */ /* 0x040fe20003fa4070 */
[--C-:B------:R-:W-:Y:S01]  /*15fe0*/  @!P6 IMAD.IADD R15, R15, 0x1, -R2.reuse ;  /* 0x000000010f0fe824 */ /* 0x100fe200078e0a02 */
[----:B------:R-:W-:Y:S01]  /*15ff0*/  ISETP.GT.U32.AND P6, PT, R2, R11, PT ;  /* 0x0000000b0200720c */ /* 0x000fe20003fc4070 */
[C---:B------:R-:W-:Y:S01]  /*16000*/  VIADD R19, R28.reuse, 0x55 ;  /* 0x000000551c137836 */ /* 0x040fe20000000000 */
[----:B------:R-:W-:Y:S01]  /*16010*/  IABS R9, R14 ;  /* 0x0000000e00097213 */ /* 0x000fe20000000000 */
[----:B0-----:R-:W-:Y:S02]  /*16020*/  IMAD.MOV.U32 R5, RZ, RZ, R13 ;  /* 0x000000ffff057224 */ /* 0x001fe400078e000d */
[----:B------:R-:W-:Y:S01]  /*16030*/  VIADD R0, R28, 0x57 ;  /* 0x000000571c007836 */ /* 0x000fe20000000000 */
[----:B------:R-:W-:Y:S01]  /*16040*/  IABS R17, R19 ;  /* 0x0000001300117213 */ /* 0x000fe20000000000 */
[----:B------:R-:W-:Y:S01]  /*16050*/  @!P3 IMAD.IADD R12, R12, 0x1, -R2 ;  /* 0x000000010c0cb824 */ /* 0x000fe200078e0a02 */
[----:B------:R-:W-:Y:S01]  /*16060*/  ISETP.GE.AND P3, PT, R8, RZ, PT ;  /* 0x000000ff0800720c */ /* 0x000fe20003f66270 */
[----:B------:R-:W-:Y:S01]  /*16070*/  IMAD.HI.U32 R18, R3, R9, RZ ;  /* 0x0000000903127227 */ /* 0x000fe200078e00ff */
[----:B------:R-:W-:-:S03]  /*16080*/  IABS R10, R0 ;  /* 0x00000000000a7213 */ /* 0x000fc60000000000 */
[--C-:B------:R-:W-:Y:S02]  /*16090*/  @!P6 IMAD.IADD R11, R11, 0x1, -R2.reuse ;  /* 0x000000010b0be824 */ /* 0x100fe400078e0a02 */
[----:B------:R-:W-:Y:S02]  /*160a0*/  IMAD.MOV.U32 R8, RZ, RZ, R17 ;  /* 0x000000ffff087224 */ /* 0x000fe400078e0011 */
[----:B------:R-:W-:Y:S01]  /*160b0*/  @!P5 IMAD.IADD R16, R16, 0x1, -R2 ;  /* 0x000000011010d824 */ /* 0x000fe200078e0a02 */
[----:B------:R-:W-:Y:S01]  /*160c0*/  ISETP.GE.AND P5, PT, R7, RZ, PT ;  /* 0x000000ff0700720c */ /* 0x000fe20003fa6270 */
[----:B------:R-:W-:Y:S01]  /*160d0*/  @!P2 IMAD.MOV R5, RZ, RZ, -R5 ;  /* 0x000000ffff05a224 */ /* 0x000fe200078e0a05 */
[C---:B------:R-:W-:Y:S01]  /*160e0*/  ISETP.GT.U32.AND P6, PT, R2.reuse, R11, PT ;  /* 0x0000000b0200720c */ /* 0x040fe20003fc4070 */
[----:B------:R-:W-:Y:S01]  /*160f0*/  IMAD.HI.U32 R7, R3, R8, RZ ;  /* 0x0000000803077227 */ /* 0x000fe200078e00ff */
[----:B------:R-:W-:Y:S02]  /*16100*/  ISETP.GT.U32.AND P2, PT, R2, R16, PT ;  /* 0x000000100200720c */ /* 0x000fe40003f44070 */
[----:B------:R0:W-:Y:S01]  /*16110*/  STL [R1+0x1e8], R5 ;  /* 0x0001e80501007387 */ /* 0x0001e20000100800 */
[----:B------:R-:W-:-:S02]  /*16120*/  IMAD.MOV R13, RZ, RZ, -R18 ;  /* 0x000000ffff0d7224 */ /* 0x000fc400078e0a12 */
[----:B------:R-:W-:Y:S02]  /*16130*/  IMAD.MOV R7, RZ, RZ, -R7 ;  /* 0x000000ffff077224 */ /* 0x000fe400078e0a07 */
        /* <DEDUP_REMOVED lines=10> */
[----:B------:R-:W-:Y:S02]  /*161e0*/  IMAD.MOV.U32 R6, RZ, RZ, R15 ;  /* 0x000000ffff067224 */ /* 0x000fe400078e000f */
[----:B------:R-:W-:Y:S02]  /*161f0*/  VIADD R13, R28, 0x53 ;  /* 0x000000531c0d7836 */ /* 0x000fe40000000000 */
[----:B------:R-:W-:Y:S01]  /*16200*/  @!P1 IMAD.MOV R6, RZ, RZ, -R6 ;  /* 0x000000ffff069224 */ /* 0x000fe200078e0a06 */
[----:B------:R-:W-:Y:S01]  /*16210*/  ISETP.GT.U32.AND P1, PT, R2, R10, PT ;  /* 0x0000000a0200720c */ /* 0x000fe20003f24070 */
[--C-:B------:R-:W-:Y:S01]  /*16220*/  @!P2 IMAD.IADD R16, R16, 0x1, -R2.reuse ;  /* 0x000000011010a824 */ /* 0x100fe200078e0a02 */
[----:B------:R-:W-:Y:S01]  /*16230*/  ISETP.GE.AND P2, PT, R0, RZ, PT ;  /* 0x000000ff0000720c */ /* 0x000fe20003f46270 */
[--C-:B------:R-:W-:Y:S01]  /*16240*/  @!P4 IMAD.IADD R9, R9, 0x1, -R2.reuse ;  /* 0x000000010909c824 */ /* 0x100fe200078e0a02 */
[----:B------:R-:W-:Y:S01]  /*16250*/  IABS R0, R13 ;  /* 0x0000000d00007213 */ /* 0x000fe20000000000 */
[----:B------:R-:W-:Y:S01]  /*16260*/  @!P6 IMAD.IADD R8, R8, 0x1, -R2 ;  /* 0x000000010808e824 */ /* 0x000fe200078e0a02 */
[----:B------:R-:W-:Y:S01]  /*16270*/  STL [R1+0x1d8], R6 ;  /* 0x0001d80601007387 */ /* 0x000fe20000100800 */
        /* <DEDUP_REMOVED lines=35> */
[----:B------:R-:W-:Y:S02]  /*164b0*/  IMAD.MOV R21, RZ, RZ, -R21 ;  /* 0x000000ffff157224 */ /* 0x000fe400078e0a15 */
[----:B------:R-:W-:Y:S01]  /*164c0*/  @!P4 IMAD.IADD R7, R7, 0x1, -R2 ;  /* 0x000000010707c824 */ /* 0x000fe200078e0a02 */
[----:B------:R-:W-:Y:S01]  /*164d0*/  ISETP.GE.AND P4, PT, R12, RZ, PT ;  /* 0x000000ff0c00720c */ /* 0x000fe20003f86270 */
[----:B0-----:R-:W-:Y:S02]  /*164e0*/  IMAD.MOV.U32 R5, RZ, RZ, R11 ;  /* 0x000000ffff057224 */ /* 0x001fe400078e000b */
[C---:B------:R-:W-:Y:S02]  /*164f0*/  IMAD R18, R2.reuse, R21, R18 ;  /* 0x0000001502127224 */ /* 0x040fe400078e0212 */
[----:B------:R-:W-:Y:S01]  /*16500*/  @!P5 IMAD.MOV R5, RZ, RZ, -R5 ;  /* 0x000000ffff05d224 */ /* 0x000fe200078e0a05 */
[----:B------:R-:W-:Y:S01]  /*16510*/  ISETP.GT.U32.AND P5, PT, R2, R7, PT ;  /* 0x000000070200720c */ /* 0x000fe20003fa4070 */
[--C-:B------:R-:W-:Y:S01]  /*16520*/  @!P6 IMAD.IADD R0, R0, 0x1, -R2.reuse ;  /* 0x000000010000e824 */ /* 0x100fe200078e0a02 */
[----:B------:R-:W-:Y:S01]  /*16530*/  ISETP.GT.U32.AND P6, PT, R2, R18, PT ;  /* 0x000000120200720c */ /* 0x000fe20003fc4070 */
[----:B------:R-:W-:Y:S01]  /*16540*/  IMAD.MOV.U32 R6, RZ, RZ, R9 ;  /* 0x000000ffff067224 */ /* 0x000fe200078e0009 */
[----:B------:R0:W-:Y:S01]  /*16550*/  STL [R1+0x1d4], R5 ;  /* 0x0001d40501007387 */ /* 0x0001e20000100800 */
[----:B------:R-:W-:-:S02]  /*16560*/  @!P2 IMAD.IADD R16, R16, 0x1, -R2 ;  /* 0x000000011010a824 */ /* 0x000fc400078e0a02 */
[C---:B------:R-:W-:Y:S01]  /*16570*/  VIADD R17, R28.reuse, 0x50 ;  /* 0x000000501c117836 */ /* 0x040fe20000000000 */
[----:B------:R1:W-:Y:S01]  /*16580*/  STL [R1+0x1d0], R10 ;  /* 0x0001d00a01007387 */ /* 0x0003e20000100800 */
[----:B------:R-:W-:Y:S01]  /*16590*/  @!P1 IMAD.MOV R6, RZ, RZ, -R6 ;  /* 0x000000ffff069224 */ /* 0x000fe200078e0a06 */
[----:B------:R-:W-:Y:S01]  /*165a0*/  ISETP.GE.AND P1, PT, R13, RZ, PT ;  /* 0x000000ff0d00720c */ /* 0x000fe20003f26270 */
[----:B------:R-:W-:Y:S01]  /*165b0*/  VIADD R9, R28, 0x4f ;  /* 0x0000004f1c097836 */ /* 0x000fe20000000000 */
[----:B------:R-:W-:Y:S01]  /*165c0*/  ISETP.GT.U32.AND P2, PT, R2, R16, PT ;  /* 0x000000100200720c */ /* 0x000fe20003f44070 */
[----:B------:R-:W-:Y:S01]  /*165d0*/  @!P5 IMAD.IADD R7, R7, 0x1, -R2 ;  /* 0x000000010707d824 */ /* 0x000fe200078e0a02 */
[----:B------:R-:W-:Y:S01]  /*165e0*/  IABS R20, R17 ;  /* 0x0000001100147213 */ /* 0x000fe20000000000 */
[----:B0-----:R-:W-:Y:S01]  /*165f0*/  IMAD.MOV.U32 R5, RZ, RZ, R8 ;  /* 0x000000ffff057224 */ /* 0x001fe200078e0008 */
[----:B------:R0:W-:Y:S01]  /*16600*/  STL [R1+0x1c8], R6 ;  /* 0x0001c80601007387 */ /* 0x0001e20000100800 */
[----:B------:R-:W-:Y:S01]  /*16610*/  @!P6 IMAD.IADD R18, R18, 0x1, -R2 ;  /* 0x000000011212e824 */ /* 0x000fe200078e0a02 */
[----:B-1----:R-:W-:Y:S01]  /*16620*/  IABS R10, R9 ;  /* 0x00000009000a7213 */ /* 0x002fe20000000000 */
[----:B------:R-:W-:Y:S01]  /*16630*/  @!P3 IMAD.MOV R5, RZ, RZ, -R5 ;  /* 0x000000ffff05b224 */ /* 0x000fe200078e0a05 */
[----:B------:R-:W-:Y:S01]  /*16640*/  ISETP.GE.AND P3, PT, R14, RZ, PT ;  /* 0x000000ff0e00720c */ /* 0x000fe20003f66270 */
[----:B------:R-:W-:Y:S01]  /*16650*/  IMAD.HI.U32 R8, R3, R20, RZ ;  /* 0x0000001403087227 */ /* 0x000fe200078e00ff */
[----:B------:R-:W-:-:S02]  /*16660*/  ISETP.GT.U32.AND P6, PT, R2, R18, PT ;  /* 0x000000120200720c */ /* 0x000fc40003fc4070 */
[----:B------:R1:W-:Y:S01]  /*16670*/  STL [R1+0x1c4], R5 ;  /* 0x0001c40501007387 */ /* 0x0003e20000100800 */
[----:B------:R-:W-:Y:S01]  /*16680*/  IMAD.MOV R8, RZ, RZ, -R8 ;  /* 0x000000ffff087224 */ /* 0x000fe200078e0a08 */
[----:B------:R-:W-:Y:S01]  /*16690*/  ISETP.GE.AND P5, PT, R15, RZ, PT ;  /* 0x000000ff0f00720c */ /* 0x000fe20003fa6270 */
[----:B0-----:R-:W-:Y:S02]  /*166a0*/  IMAD.MOV.U32 R6, RZ, RZ, R7 ;  /* 0x000000ffff067224 */ /* 0x001fe400078e0007 */
[----:B------:R-:W-:Y:S01]  /*166b0*/  @!P2 IMAD.IADD R16, R16, 0x1, -R2 ;  /* 0x000000011010a824 */ /* 0x000fe200078e0a02 */
[----:B------:R-:W-:Y:S01]  /*166c0*/  ISETP.GE.AND P2, PT, R9, RZ, PT ;  /* 0x000000ff0900720c */ /* 0x000fe20003f46270 */
[----:B------:R-:W-:Y:S01]  /*166d0*/  @!P4 IMAD.MOV R6, RZ, RZ, -R6 ;  /* 0x000000ffff06c224 */ /* 0x000fe200078e0a06 */
[----:B------:R-:W-:Y:S01]  /*166e0*/  ISETP.GE.AND P4, PT, R17, RZ, PT ;  /* 0x000000ff1100720c */ /* 0x000fe20003f86270 */
[----:B------:R-:W-:Y:S02]  /*166f0*/  IMAD R8, R2, R8, R20 ;  /* 0x0000000802087224 */ /* 0x000fe400078e0214 */
[----:B-1----:R-:W-:Y:S01]  /*16700*/  IMAD.MOV.U32 R5, RZ, RZ, R0 ;  /* 0x000000ffff057224 */ /* 0x002fe200078e0000 */
[----:B------:R-:W-:Y:S01]  /*16710*/  STL [R1+0x1bc], R6 ;  /* 0x0001bc0601007387 */ /* 0x000fe20000100800 */
        /* <DEDUP_REMOVED lines=10> */
[----:B------:R-:W-:Y:S01]  /*167c0*/  ISETP.GE.AND P6, PT, R0, RZ, PT ;  /* 0x000000ff0000720c */ /* 0x000fe20003fc6270 */
[----:B0-----:R-:W-:Y:S02]  /*167d0*/  IMAD.MOV.U32 R5, RZ, RZ, R16 ;  /* 0x000000ffff057224 */ /* 0x001fe400078e0010 */
[C---:B------:R-:W-:Y:S02]  /*167e0*/  IMAD R10, R2.reuse, R11, R10 ;  /* 0x0000000b020a7224 */ /* 0x040fe400078e020a */
[----:B------:R-:W-:Y:S02]  /*167f0*/  @!P3 IMAD.MOV R5, RZ, RZ, -R5 ;  /* 0x000000ffff05b224 */ /* 0x000fe400078e0a05 */
[C---:B------:R-:W-:Y:S01]  /*16800*/  IMAD R12, R2.reuse, R13, R12 ;  /* 0x0000000d020c7224 */ /* 0x040fe200078e020c */
[----:B------:R-:W-:Y:S01]  /*16810*/  ISETP.GT.U32.AND P3, PT, R2, R10, PT ;  /* 0x0000000a0200720c */ /* 0x000fe20003f64070 */
[----:B------:R-:W-:Y:S01]  /*16820*/  @!P1 IMAD.IADD R8, R8, 0x1, -R2 ;  /* 0x0000000108089824 */ /* 0x000fe200078e0a02 */
[----:B------:R0:W-:Y:S01]  /*16830*/  STL [R1+0x158], R5 ;  /* 0x0001580501007387 */ /* 0x0001e20000100800 */
[----:B------:R-:W-:-:S02]  /*16840*/  VIADD R7, R28, 0x4d ;  /* 0x0000004d1c077836 */ /* 0x000fc40000000000 */
[----:B------:R-:W-:Y:S01]  /*16850*/  VIADD R0, R28, 0x4b ;  /* 0x0000004b1c007836 */ /* 0x000fe20000000000 */
[----:B------:R-:W-:Y:S01]  /*16860*/  ISETP.GT.U32.AND P1, PT, R2, R8, PT ;  /* 0x000000080200720c */ /* 0x000fe20003f24070 */
[C---:B------:R-:W-:Y:S01]  /*16870*/  VIADD R9, R28.reuse, 0x4c ;  /* 0x0000004c1c097836 */ /* 0x040fe20000000000 */
[----:B------:R-:W-:Y:S01]  /*16880*/  IABS R17, R7 ;  /* 0x0000000700117213 */ /* 0x000fe20000000000 */
[----:B------:R-:W-:Y:S01]  /*16890*/  VIADD R13, R28, 0x48 ;  /* 0x000000481c0d7836 */ /* 0x000fe20000000000 */
[----:B------:R-:W-:Y:S01]  /*168a0*/  IABS R15, R0 ;  /* 0x00000000000f7213 */ /* 0x000fe20000000000 */
[----:B0-----:R-:W-:Y:S01]  /*168b0*/  IMAD.MOV.U32 R5, RZ, RZ, R18 ;  /* 0x000000ffff057224 */ /* 0x001fe200078e0012 */
[----:B------:R-:W-:Y:S01]  /*168c0*/  IABS R16, R9 ;  /* 0x0000000900107213 */ /* 0x000fe20000000000 */
[----:B------:R-:W-:Y:S02]  /*168d0*/  @!P3 IMAD.IADD R10, R10, 0x1, -R2 ;  /* 0x000000010a0ab824 */ /* 0x000fe400078e0a02 */
[----:B------:R-:W-:Y:S01]  /*168e0*/  @!P5 IMAD.MOV R5, RZ, RZ, -R5 ;  /* 0x000000ffff05d224 */ /* 0x000fe200078e0a05 */
[C---:B------:R-:W-:Y:S01]  /*168f0*/  ISETP.GT.U32.AND P5, PT, R2.reuse, R12, PT ;  /* 0x0000000c0200720c */ /* 0x040fe20003fa4070 */
[----:B------:R-:W-:Y:S01]  /*16900*/  IMAD.HI.U32 R11, R3, R17, RZ ;  /* 0x00000011030b7227 */ /* 0x000fe200078e00ff */
[----:B------:R-:W-:-:S02]  /*16910*/  ISETP.GT.U32.AND P3, PT, R2, R10, PT ;  /* 0x0000000a0200720c */ /* 0x000fc40003f64070 */
[----:B------:R0:W-:Y:S01]  /*16920*/  STL [R1+0x184], R5 ;  /* 0x0001840501007387 */ /* 0x0001e20000100800 */
[----:B------:R-:W-:Y:S02]  /*16930*/  IMAD.MOV R11, RZ, RZ, -R11 ;  /* 0x000000ffff0b7224 */ /* 0x000fe400078e0a0b */
[----:B------:R-:W-:Y:S01]  /*16940*/  @!P1 IMAD.IADD R8, R8, 0x1, -R2 ;  /* 0x0000000108089824 */ /* 0x000fe200078e0a02 */
[----:B------:R-:W-:Y:S01]  /*16950*/  ISETP.GE.AND P1, PT, R7, RZ, PT ;  /* 0x000000ff0700720c */ /* 0x000fe20003f26270 */
[----:B------:R-:W-:-:S04]  /*16960*/  IMAD.HI.U32 R14, R3, R15, RZ ;  /* 0x0000000f030e7227 */ /* 0x000fc800078e00ff */
[----:B------:R-:W-:Y:S02]  /*16970*/  @!P5 IMAD.IADD R12, R12, 0x1, -R2 ;  /* 0x000000010c0cd824 */ /* 0x000fe400078e0a02 */
[C---:B------:R-:W-:Y:S02]  /*16980*/  IMAD R17, R2.reuse, R11, R17 ;  /* 0x0000000b02117224 */ /* 0x040fe400078e0211 */
[----:B------:R-:W-:Y:S01]  /*16990*/  IMAD.HI.U32 R7, R3, R16, RZ ;  /* 0x0000001003077227 */ /* 0x000fe200078e00ff */
[----:B------:R-:W-:-:S03]  /*169a0*/  ISETP.GT.U32.AND P5, PT, R2, R12, PT ;  /* 0x0000000c0200720c */ /* 0x000fc60003fa4070 */
[----:B0-----:R-:W-:Y:S02]  /*169b0*/  IMAD.MOV.U32 R5, RZ, RZ, R8 ;  /* 0x000000ffff057224 */ /* 0x001fe400078e0008 */
[----:B------:R-:W-:Y:S02]  /*169c0*/  IMAD.MOV R14, RZ, RZ, -R14 ;  /* 0x000000ffff0e7224 */ /* 0x000fe400078e0a0e */
[----:B------:R-:W-:Y:S02]  /*169d0*/  IMAD.MOV R7, RZ, RZ, -R7 ;  /* 0x000000ffff077224 */ /* 0x000fe400078e0a07 */
[----:B------:R-:W-:Y:S01]  /*169e0*/  @!P4 IMAD.MOV R5, RZ, RZ, -R5 ;  /* 0x000000ffff05c224 */ /* 0x000fe200078e0a05 */
[C---:B------:R-:W-:Y:S01]  /*169f0*/  ISETP.GT.U32.AND P4, PT, R2.reuse, R17, PT ;  /* 0x000000110200720c */ /* 0x040fe20003f84070 */
[C---:B------:R-:W-:Y:S01]  /*16a00*/  IMAD R15, R2.reuse, R14, R15 ;  /* 0x0000000e020f7224 */ /* 0x040fe200078e020f */
[----:B------:R-:W-:Y:S01]  /*16a10*/  IABS R14, R13 ;  /* 0x0000000d000e7213 */ /* 0x000fe20000000000 */
[----:B------:R-:W-:Y:S01]  /*16a20*/  IMAD R16, R2, R7, R16 ;  /* 0x0000000702107224 */ /* 0x000fe200078e0210 */
[----:B------:R0:W-:Y:S01]  /*16a30*/  STL [R1+0x1c0], R5 ;  /* 0x0001c00501007387 */ /* 0x0001e20000100800 */
[----:B------:R-:W-:-:S02]  /*16a40*/  @!P3 IMAD.IADD R10, R10, 0x1, -R2 ;  /* 0x000000010a0ab824 */ /* 0x000fc400078e0a02 */
[--C-:B------:R-:W-:Y:S01]  /*16a50*/  @!P5 IMAD.IADD R12, R12, 0x1, -R2.reuse ;  /* 0x000000010c0cd824 */ /* 0x100fe200078e0a02 */
[----:B------:R-:W-:Y:S01]  /*16a60*/  ISETP.GT.U32.AND P5, PT, R2, R15, PT ;  /* 0x0000000f0200720c */ /* 0x000fe20003fa4070 */
[----:B------:R-:W-:Y:S01]  /*16a70*/  VIADD R8, R28, 0x4a ;  /* 0x0000004a1c087836 */ /* 0x000fe20000000000 */
[----:B------:R-:W-:Y:S01]  /*16a80*/  ISETP.GT.U32.AND P3, PT, R2, R16, PT ;  /* 0x000000100200720c */ /* 0x000fe20003f64070 */
[----:B------:R-:W-:Y:S02]  /*16a90*/  VIADD R7, R28, 0x49 ;  /* 0x000000491c077836 */ /* 0x000fe40000000000 */
[----:B------:R-:W-:Y:S01]  /*16aa0*/  @!P4 IMAD.IADD R17, R17, 0x1, -R2 ;  /* 0x000000011111c824 */ /* 0x000fe200078e0a02 */
[----:B------:R-:W-:Y:S01]  /*16ab0*/  IABS R11, R8 ;  /* 0x00000008000b7213 */ /* 0x000fe20000000000 */
[----:B0-----:R-:W-:Y:S01]  /*16ac0*/  IMAD.MOV.U32 R5, RZ, RZ, R10 ;  /* 0x000000ffff057224 */ /* 0x001fe200078e000a */
[----:B------:R-:W-:Y:S02]  /*16ad0*/  IABS R18, R7 ;  /* 0x0000000700127213 */ /* 0x000fe40000000000 */
[----:B------:R-:W-:Y:S01]  /*16ae0*/  ISETP.GT.U32.AND P4, PT, R2, R17, PT ;  /* 0x000000110200720c */ /* 0x000fe20003f84070 */
[----:B------:R-:W-:-:S02]  /*16af0*/  @!P2 IMAD.MOV R5, RZ, RZ, -R5 ;  /* 0x000000ffff05a224 */ /* 0x000fc400078e0a05 */
[----:B------:R-:W-:Y:S01]  /*16b00*/  @!P5 IMAD.IADD R15, R15, 0x1, -R2 ;  /* 0x000000010f0fd824 */ /* 0x000fe200078e0a02 */
[----:B------:R-:W-:Y:S01]  /*16b10*/  ISETP.GE.AND P5, PT, R0, RZ, PT ;  /* 0x000000ff0000720c */ /* 0x000fe20003fa6270 */
[----:B------:R-:W-:Y:S01]  /*16b20*/  IMAD.HI.U32 R19, R3, R11, RZ ;  /* 0x0000000b03137227 */ /* 0x000fe200078e00ff */
[----:B------:R0:W-:Y:S03]  /*16b30*/  STL [R1+0x1a0], R5 ;  /* 0x0001a00501007387 */ /* 0x0001e60000100800 */
[----:B------:R-:W-:Y:S02]  /*16b40*/  IMAD.MOV.U32 R10, RZ, RZ, R18 ;  /* 0x000000ffff0a7224 */ /* 0x000fe400078e0012 */
[----:B------:R-:W-:Y:S01]  /*16b50*/  @!P3 IMAD.IADD R16, R16, 0x1, -R2 ;  /* 0x000000011010b824 */ /* 0x000fe200078e0a02 */
[----:B------:R-:W-:Y:S01]  /*16b60*/  ISETP.GE.AND P3, PT, R9, RZ, PT ;  /* 0x000000ff0900720c */ /* 0x000fe20003f66270 */
[----:B------:R-:W-:-:S02]  /*16b70*/  IMAD.MOV R19, RZ, RZ, -R19 ;  /* 0x000000ffff137224 */ /* 0x000fc400078e0a13 */
[----:B------:R-:W-:Y:S01]  /*16b80*/  IMAD.MOV.U32 R9, RZ, RZ, R14 ;  /* 0x000000ffff097224 */ /* 0x000fe200078e000e */
[----:B------:R-:W-:Y:S01]  /*16b90*/  ISETP.GT.U32.AND P2, PT, R2, R16, PT ;  /* 0x000000100200720c */ /* 0x000fe20003f44070 */
[----:B0-----:R-:W-:Y:S02]  /*16ba0*/  IMAD.MOV.U32 R5, RZ, RZ, R12 ;  /* 0x000000ffff057224 */ /* 0x001fe400078e000c */
[----:B------:R-:W-:-:S04]  /*16bb0*/  IMAD.HI.U32 R14, R3, R10, RZ ;  /* 0x0000000a030e7227 */ /* 0x000fc800078e00ff */
[----:B------:R-:W-:Y:S01]  /*16bc0*/  @!P6 IMAD.MOV R5, RZ, RZ, -R5 ;  /* 0x000000ffff05e224 */ /* 0x000fe200078e0a05 */
[C---:B------:R-:W-:Y:S01]  /*16bd0*/  ISETP.GT.U32.AND P6, PT, R2.reuse, R15, PT ;  /* 0x0000000f0200720c */ /* 0x040fe20003fc4070 */
[C---:B------:R-:W-:Y:S02]  /*16be0*/  IMAD R11, R2.reuse, R19, R11 ;  /* 0x00000013020b7224 */ /* 0x040fe400078e020b */
[----:B------:R-:W-:Y:S01]  /*16bf0*/  IMAD.MOV R18, RZ, RZ, -R14 ;  /* 0x000000ffff127224 */ /* 0x000fe200078e0a0e */
[----:B------:R0:W-:Y:S01]  /*16c00*/  STL [R1+0x160], R5 ;  /* 0x0001600501007387 */ /* 0x0001e20000100800 */
[----:B------:R-:W-:Y:S01]  /*16c10*/  @!P4 IMAD.IADD R17, R17, 0x1, -R2 ;  /* 0x000000011111c824 */ /* 0x000fe200078e0a02 */
[C---:B------:R-:W-:Y:S01]  /*16c20*/  ISETP.GT.U32.AND P4, PT, R2.reuse, R11, PT ;  /* 0x0000000b0200720c */ /* 0x040fe20003f84070 */
[----:B------:R-:W-:Y:S02]  /*16c30*/  IMAD R10, R2, R18, R10 ;  /* 0x00000012020a7224 */ /* 0x000fe400078e020a */
[----:B------:R-:W-:-:S04]  /*16c40*/  IMAD.HI.U32 R12, R3, R9, RZ ;  /* 0x00000009030c7227 */ /* 0x000fc800078e00ff */
[----:B------:R-:W-:Y:S01]  /*16c50*/  @!P6 IMAD.IADD R15, R15, 0x1, -R2 ;  /* 0x000000010f0fe824 */ /* 0x000fe200078e0a02 */
[----:B------:R-:W-:Y:S01]  /*16c60*/  ISETP.GT.U32.AND P6, PT, R2, R10, PT ;  /* 0x0000000a0200720c */ /* 0x000fe20003fc4070 */
[----:B------:R-:W-:Y:S02]  /*16c70*/  IMAD.MOV R14, RZ, RZ, -R12 ;  /* 0x000000ffff0e7224 */ /* 0x000fe400078e0a0c */
[--C-:B------:R-:W-:Y:S01]  /*16c80*/  @!P2 IMAD.IADD R16, R16, 0x1, -R2.reuse ;  /* 0x000000011010a824 */ /* 0x100fe200078e0a02 */
[----:B------:R-:W-:Y:S01]  /*16c90*/  ISETP.GE.AND P2, PT, R8, RZ, PT ;  /* 0x000000ff0800720c */ /* 0x000fe20003f46270 */
[----:B------:R-:W-:Y:S02]  /*16ca0*/  IMAD R9, R2, R14, R9 ;  /* 0x0000000e02097224 */ /* 0x000fe400078e0209 */
[----:B------:R-:W-:Y:S02]  /*16cb0*/  VIADD R12, R28, 0x46 ;  /* 0x000000461c0c7836 */ /* 0x000fe40000000000 */
[----:B------:R-:W-:-:S02]  /*16cc0*/  @!P4 IMAD.IADD R11, R11, 0x1, -R2 ;  /* 0x000000010b0bc824 */ /* 0x000fc400078e0a02 */
        /* <DEDUP_REMOVED lines=13> */
[----:B------:R0:W-:Y:S01]  /*16da0*/  STL [R1+0x164], R17 ;  /* 0x0001641101007387 */ /* 0x0001e20000100800 */
[----:B------:R-:W-:-:S03]  /*16db0*/  IMAD.HI.U32 R14, R3, R8, RZ ;  /* 0x00000008030e7227 */ /* 0x000fc600078e00ff */
[----:B------:R-:W-:Y:S01]  /*16dc0*/  STL [R1+0x168], R6 ;  /* 0x0001680601007387 */ /* 0x000fe20000100800 */
        /* <DEDUP_REMOVED lines=18> */
[----:B------:R-:W-:Y:S02]  /*16ef0*/  VIADD R14, R28, 0x44 ;  /* 0x000000441c0e7836 */ /* 0x000fe40000000000 */
[----:B------:R-:W-:Y:S01]  /*16f00*/  @!P1 IMAD.IADD R9, R9, 0x1, -R2 ;  /* 0x0000000109099824 */ /* 0x000fe200078e0a02 */
[C---:B------:R-:W-:Y:S01]  /*16f10*/  ISETP.GT.U32.AND P1, PT, R2.reuse, R7, PT ;  /* 0x000000070200720c */ /* 0x040fe20003f24070 */
[----:B------:R-:W-:Y:S01]  /*16f20*/  IMAD R0, R2, R19, R0 ;  /* 0x0000001302007224 */ /* 0x000fe200078e0200 */
[----:B0-----:R-:W-:Y:S01]  /*16f30*/  IABS R17, R14 ;  /* 0x0000000e00117213 */ /* 0x001fe20000000000 */
[----:B------:R-:W-:-:S02]  /*16f40*/  VIADD R15, R28, 0x43 ;  /* 0x000000431c0f7836 */ /* 0x000fc40000000000 */
[----:B------:R-:W-:Y:S01]  /*16f50*/  @!P6 IMAD.IADD R8, R8, 0x1, -R2 ;  /* 0x000000010808e824 */ /* 0x000fe200078e0a02 */
[----:B------:R-:W-:Y:S01]  /*16f60*/  ISETP.GT.U32.AND P6, PT, R2, R0, PT ;  /* 0x000000000200720c */ /* 0x000fe20003fc4070 */
[----:B-1----:R-:W-:Y:S01]  /*16f70*/  IMAD.MOV.U32 R5, RZ, RZ, R11 ;  /* 0x000000ffff057224 */ /* 0x002fe200078e000b */
[----:B------:R-:W-:Y:S01]  /*16f80*/  IABS R18, R15 ;  /* 0x0000000f00127213 */ /* 0x000fe20000000000 */
[----:B------:R-:W-:Y:S02]  /*16f90*/  VIADD R16, R28, 0x42 ;  /* 0x000000421c107836 */ /* 0x000fe40000000000 */
[----:B------:R-:W-:Y:S01]  /*16fa0*/  @!P2 IMAD.MOV R5, RZ, RZ, -R5 ;  /* 0x000000ffff05a224 */ /* 0x000fe200078e0a05 */
[----:B------:R-:W-:Y:S01]  /*16fb0*/  ISETP.GT.U32.AND P2, PT, R2, R8, PT ;  /* 0x000000080200720c */ /* 0x000fe20003f44070 */
[C---:B------:R-:W-:Y:S01]  /*16fc0*/  IMAD.HI.U32 R21, R3.reuse, R17, RZ ;  /* 0x0000001103157227 */ /* 0x040fe200078e00ff */
[----:B------:R-:W-:Y:S02]  /*16fd0*/  IABS R20, R16 ;  /* 0x0000001000147213 */ /* 0x000fe40000000000 */
[----:B------:R0:W-:Y:S01]  /*16fe0*/  STL [R1+0x15c], R5 ;  /* 0x00015c0501007387 */ /* 0x0001e20000100800 */
[----:B------:R-:W-:-:S04]  /*16ff0*/  IMAD.HI.U32 R22, R3, R18, RZ ;  /* 0x0000001203167227 */ /* 0x000fc800078e00ff */
[----:B------:R-:W-:Y:S02]  /*17000*/  IMAD.MOV R21, RZ, RZ, -R21 ;  /* 0x000000ffff157224 */ /* 0x000fe400078e0a15 */
[----:B------:R-:W-:Y:S01]  /*17010*/  @!P1 IMAD.IADD R7, R7, 0x1, -R2 ;  /* 0x0000000107079824 */ /* 0x000fe200078e0a02 */
[----:B------:R-:W-:Y:S01]  /*17020*/  ISETP.GE.AND P1, PT, R12, RZ, PT ;  /* 0x000000ff0c00720c */ /* 0x000fe20003f26270 */
[----:B------:R-:W-:Y:S02]  /*17030*/  IMAD.MOV R22, RZ, RZ, -R22 ;  /* 0x000000ffff167224 */ /* 0x000fe400078e0a16 */
[----:B------:R-:W-:Y:S02]  /*17040*/  IMAD R17, R2, R21, R17 ;  /* 0x0000001502117224 */ /* 0x000fe400078e0211 */
[----:B0-----:R-:W-:Y:S02]  /*17050*/  IMAD.MOV.U32 R5, RZ, RZ, R10 ;  /* 0x000000ffff057224 */ /* 0x001fe400078e000a */
[----:B------:R-:W-:Y:S01]  /*17060*/  @!P6 IMAD.IADD R0, R0, 0x1, -R2 ;  /* 0x000000010000e824 */ /* 0x000fe200078e0a02 */
[----:B------:R-:W-:Y:S01]  /*17070*/  ISETP.GT.U32.AND P6, PT, R2, R7, PT ;  /* 0x000000070200720c */ /* 0x000fe20003fc4070 */
[----:B------:R-:W-:-:S04]  /*17080*/  IMAD.HI.U32 R12, R3, R20, RZ ;  /* 0x00000014030c7227 */ /* 0x000fc800078e00ff */
[C---:B------:R-:W-:Y:S02]  /*17090*/  IMAD R18, R2.reuse, R22, R18 ;  /* 0x0000001602127224 */ /* 0x040fe400078e0212 */
[----:B------:R-:W-:Y:S01]  /*170a0*/  @!P3 IMAD.MOV R5, RZ, RZ, -R5 ;  /* 0x000000ffff05b224 */ /* 0x000fe200078e0a05 */
[----:B------:R-:W-:Y:S01]  /*170b0*/  ISETP.GT.U32.AND P3, PT, R2, R0, PT ;  /* 0x000000000200720c */ /* 0x000fe20003f64070 */
[----:B------:R-:W-:Y:S01]  /*170c0*/  @!P2 IMAD.IADD R8, R8, 0x1, -R2 ;  /* 0x000000010808a824 */ /* 0x000fe200078e0a02 */
[----:B------:R-:W-:Y:S01]  /*170d0*/  ISETP.GT.U32.AND P2, PT, R2, R17, PT ;  /* 0x000000110200720c */ /* 0x000fe20003f44070 */
[----:B------:R-:W-:Y:S01]  /*170e0*/  IMAD.MOV.U32 R6, RZ, RZ, R9 ;  /* 0x000000ffff067224 */ /* 0x000fe200078e0009 */
[----:B------:R0:W-:Y:S01]  /*170f0*/  STL [R1+0x154], R5 ;  /* 0x0001540501007387 */ /* 0x0001e20000100800 */
[----:B------:R-:W-:Y:S02]  /*17100*/  VIADD R19, R28, 0x41 ;  /* 0x000000411c137836 */ /* 0x000fe40000000000 */
[----:B------:R-:W-:-:S02]  /*17110*/  IMAD.MOV R12, RZ, RZ, -R12 ;  /* 0x000000ffff0c7224 */ /* 0x000fc400078e0a0c */
[----:B------:R-:W-:Y:S01]  /*17120*/  @!P5 IMAD.MOV R6, RZ, RZ, -R6 ;  /* 0x000000ffff06d224 */ /* 0x000fe200078e0a06 */
[C---:B------:R-:W-:Y:S01]  /*17130*/  ISETP.GT.U32.AND P5, PT, R2.reuse, R18, PT ;  /* 0x000000120200720c */ /* 0x040fe20003fa4070 */
[C---:B------:R-:W-:Y:S01]  /*17140*/  IMAD R20, R2.reuse, R12, R20 ;  /* 0x0000000c02147224 */ /* 0x040fe200078e0214 */
[----:B------:R-:W-:Y:S01]  /*17150*/  IABS R11, R19 ;  /* 0x00000013000b7213 */ /* 0x000fe20000000000 */
[----:B------:R-:W-:Y:S01]  /*17160*/  @!P6 IMAD.IADD R7, R7, 0x1, -R2 ;  /* 0x000000010707e824 */ /* 0x000fe200078e0a02 */
[----:B------:R-:W-:Y:S01]  /*17170*/  STL [R1+0x14c], R6 ;  /* 0x00014c0601007387 */ /* 0x000fe20000100800 */
[----:B0-----:R-:W-:Y:S01]  /*17180*/  IMAD.MOV.U32 R5, RZ, RZ, R8 ;  /* 0x000000ffff057224 */ /* 0x001fe200078e0008 */
[----:B------:R-:W-:Y:S01]  /*17190*/  ISETP.GT.U32.AND P6, PT, R2, R20, PT ;  /* 0x000000140200720c */ /* 0x000fe20003fc4070 */
[----:B------:R-:W-:-:S04]  /*171a0*/  IMAD.HI.U32 R8, R3, R11, RZ ;  /* 0x0000000b03087227 */ /* 0x000fc800078e00ff */
[----:B------:R-:W-:Y:S01]  /*171b0*/  @!P4 IMAD.MOV R5, RZ, RZ, -R5 ;  /* 0x000000ffff05c224 */ /* 0x000fe200078e0a05 */
[----:B------:R-:W-:Y:S01]  /*171c0*/  ISETP.GE.AND P4, PT, R13, RZ, PT ;  /* 0x000000ff0d00720c */ /* 0x000fe20003f86270 */
[----:B------:R-:W-:Y:S01]  /*171d0*/  @!P2 IMAD.IADD R17, R17, 0x1, -R2 ;  /* 0x000000011111a824 */ /* 0x000fe200078e0a02 */
[----:B------:R-:W-:Y:S01]  /*171e0*/  ISETP.GE.AND P2, PT, R15, RZ, PT ;  /* 0x000000ff0f00720c */ /* 0x000fe20003f46270 */
[----:B------:R-:W-:Y:S01]  /*171f0*/  IMAD.MOV R9, RZ, RZ, -R8 ;  /* 0x000000ffff097224 */ /* 0x000fe200078e0a08 */
[----:B------:R0:W-:Y:S01]  /*17200*/  STL [R1+0x148], R5 ;  /* 0x0001480501007387 */ /* 0x0001e20000100800 */
[--C-:B------:R-:W-:Y:S01]  /*17210*/  @!P5 IMAD.IADD R18, R18, 0x1, -R2.reuse ;  /* 0x000000011212d824 */ /* 0x100fe200078e0a02 */
[----:B------:R-:W-:Y:S01]  /*17220*/  ISETP.GT.U32.AND P5, PT, R2, R17, PT ;  /* 0x000000110200720c */ /* 0x000fe20003fa4070 */
[----:B------:R-:W-:Y:S01]  /*17230*/  @!P3 IMAD.IADD R0, R0, 0x1, -R2 ;  /* 0x000000010000b824 */ /* 0x000fe200078e0a02 */
[----:B------:R-:W-:Y:S01]  /*17240*/  ISETP.GE.AND P3, PT, R14, RZ, PT ;  /* 0x000000ff0e00720c */ /* 0x000fe20003f66270 */
[----:B------:R-:W-:-:S02]  /*17250*/  IMAD R9, R2, R9, R11 ;  /* 0x0000000902097224 */ /* 0x000fc400078e020b */
[----:B------:R-:W-:Y:S02]  /*17260*/  VIADD R8, R28, 0x40 ;  /* 0x000000401c087836 */ /* 0x000fe40000000000 */
[----:B------:R-:W-:Y:S02]  /*17270*/  @!P6 IMAD.IADD R20, R20, 0x1, -R2 ;  /* 0x000000011414e824 */ /* 0x000fe400078e0a02 */
[----:B0-----:R-:W-:Y:S01]  /*17280*/  IMAD.MOV.U32 R5, RZ, RZ, R7 ;  /* 0x000000ffff057224 */ /* 0x001fe200078e0007 */
[----:B------:R-:W-:Y:S01]  /*17290*/  IABS R13, R8 ;  /* 0x00000008000d7213 */ /* 0x000fe20000000000 */
[----:B------:R-:W-:Y:S01]  /*172a0*/  @!P4 IMAD.MOV R0, RZ, RZ, -R0 ;  /* 0x000000ffff00c224 */ /* 0x000fe200078e0a00 */
[----:B------:R-:W-:Y:S01]  /*172b0*/  ISETP.GT.U32.AND P4, PT, R2, R9, PT ;  /* 0x000000090200720c */ /* 0x000fe20003f84070 */
[----:B------:R-:W-:Y:S01]  /*172c0*/  VIADD R11, R28, 0x3f ;  /* 0x0000003f1c0b7836 */ /* 0x000fe20000000000 */
[C---:B------:R-:W-:Y:S01]  /*172d0*/  ISETP.GT.U32.AND P6, PT, R2.reuse, R20, PT ;  /* 0x000000140200720c */ /* 0x040fe20003fc4070 */
[----:B------:R-:W-:Y:S01]  /*172e0*/  @!P1 IMAD.MOV R5, RZ, RZ, -R5 ;  /* 0x000000ffff059224 */ /* 0x000fe200078e0a05 */
[----:B------:R-:W-:Y:S01]  /*172f0*/  ISETP.GT.U32.AND P1, PT, R2, R18, PT ;  /* 0x000000120200720c */ /* 0x000fe20003f24070 */
[----:B------:R-:W-:Y:S01]  /*17300*/  IMAD.HI.U32 R10, R3, R13, RZ ;  /* 0x0000000d030a7227 */ /* 0x000fe200078e00ff */
[----:B------:R-:W-:-:S02]  /*17310*/  IABS R7, R11 ;  /* 0x0000000b00077213 */ /* 0x000fc40000000000 */
[----:B------:R0:W-:Y:S01]  /*17320*/  STL [R1+0x144], R5 ;  /* 0x0001440501007387 */ /* 0x0001e20000100800 */
[----:B------:R-:W-:Y:S01]  /*17330*/  @!P5 IMAD.IADD R17, R17, 0x1, -R2 ;  /* 0x000000011111d824 */ /* 0x000fe200078e0a02 */
[----:B------:R-:W-:Y:S01]  /*17340*/  ISETP.GE.AND P5, PT, R16, RZ, PT ;  /* 0x000000ff1000720c */ /* 0x000fe20003fa6270 */
[----:B------:R-:W-:Y:S01]  /*17350*/  IMAD.MOV R10, RZ, RZ, -R10 ;  /* 0x000000ffff0a7224 */ /* 0x000fe200078e0a0a */
[----:B------:R1:W-:Y:S01]  /*17360*/  STL [R1+0x140], R0 ;  /* 0x0001400001007387 */ /* 0x0003e20000100800 */
[----:B------:R-:W-:-:S04]  /*17370*/  IMAD.HI.U32 R12, R3, R7, RZ ;  /* 0x00000007030c7227 */ /* 0x000fc800078e00ff */
[--C-:B------:R-:W-:Y:S01]  /*17380*/  @!P4 IMAD.IADD R9, R9, 0x1, -R2.reuse ;  /* 0x000000010909c824 */ /* 0x100fe200078e0a02 */
[----:B------:R-:W-:Y:S01]  /*17390*/  ISETP.GE.AND P4, PT, R8, RZ, PT ;  /* 0x000000ff0800720c */ /* 0x000fe20003f86270 */
[----:B0-----:R-:W-:Y:S02]  /*173a0*/  IMAD.MOV.U32 R5, RZ, RZ, R17 ;  /* 0x000000ffff057224 */ /* 0x001fe400078e0011 */
[----:B------:R-:W-:Y:S02]  /*173b0*/  IMAD R13, R2, R10, R13 ;  /* 0x0000000a020d7224 */ /* 0x000fe400078e020d */
[----:B-1----:R-:W-:Y:S02]  /*173c0*/  VIADD R0, R28, 0x3e ;  /* 0x0000003e1c007836 */ /* 0x002fe40000000000 */
[----:B------:R-:W-:Y:S01]  /*173d0*/  @!P1 IMAD.IADD R18, R18, 0x1, -R2 ;  /* 0x0000000112129824 */ /* 0x000fe200078e0a02 */
[----:B------:R-:W-:Y:S01]  /*173e0*/  ISETP.GE.AND P1, PT, R19, RZ, PT ;  /* 0x000000ff1300720c */ /* 0x000fe20003f26270 */
[----:B------:R-:W-:Y:S01]  /*173f0*/  IMAD.MOV R12, RZ, RZ, -R12 ;  /* 0x000000ffff0c7224 */ /* 0x000fe200078e0a0c */
[----:B------:R-:W-:Y:S01]  /*17400*/  IABS R14, R0 ;  /* 0x00000000000e7213 */ /* 0x000fe20000000000 */
[----:B------:R-:W-:Y:S01]  /*17410*/  @!P3 IMAD.MOV R5, RZ, RZ, -R5 ;  /* 0x000000ffff05b224 */ /* 0x000fe200078e0a05 */
[----:B------:R-:W-:Y:S01]  /*17420*/  ISETP.GT.U32.AND P3, PT, R2, R9, PT ;  /* 0x000000090200720c */ /* 0x000fe20003f64070 */
[----:B------:R-:W-:Y:S01]  /*17430*/  @!P6 IMAD.IADD R20, R20, 0x1, -R2 ;  /* 0x000000011414e824 */ /* 0x000fe200078e0a02 */
[C---:B------:R-:W-:Y:S01]  /*17440*/  ISETP.GT.U32.AND P6, PT, R2.reuse, R13, PT ;  /* 0x0000000d0200720c */ /* 0x040fe20003fc4070 */
[----:B------:R-:W-:Y:S01]  /*17450*/  IMAD R16, R2, R12, R7 ;  /* 0x0000000c02107224 */ /* 0x000fe200078e0207 */
[----:B------:R0:W-:Y:S01]  /*17460*/  STL [R1+0x13c], R5 ;  /* 0x00013c0501007387 */ /* 0x0001e20000100800 */
[----:B------:R-:W-:-:S02]  /*17470*/  IMAD.MOV.U32 R6, RZ, RZ, R18 ;  /* 0x000000ffff067224 */ /* 0x000fc400078e0012 */
[----:B------:R-:W-:-:S04]  /*17480*/  IMAD.HI.U32 R21, R3, R14, RZ ;  /* 0x0000000e03157227 */ /* 0x000fc800078e00ff */
[----:B------:R-:W-:Y:S01]  /*17490*/  @!P2 IMAD.MOV R6, RZ, RZ, -R6 ;  /* 0x000000ffff06a224 */ /* 0x000fe200078e0a06 */
[----:B------:R-:W-:Y:S01]  /*174a0*/  ISETP.GT.U32.AND P2, PT, R2, R16, PT ;  /* 0x000000100200720c */ /* 0x000fe20003f44070 */
[----:B------:R-:W-:Y:S02]  /*174b0*/  IMAD.MOV R17, RZ, RZ, -R21 ;  /* 0x000000ffff117224 */ /* 0x000fe400078e0a15 */
[----:B0-----:R-:W-:Y:S01]  /*174c0*/  IMAD.MOV.U32 R5, RZ, RZ, R20 ;  /* 0x000000ffff057224 */ /* 0x001fe200078e0014 */
        /* <DEDUP_REMOVED lines=10> */
[----:B------:R-:W-:Y:S01]  /*17570*/  VIADD R10, R28, 0x3d ;  /* 0x0000003d1c0a7836 */ /* 0x000fe20000000000 */
[----:B------:R-:W-:Y:S01]  /*17580*/  IABS R12, R8 ;  /* 0x00000008000c7213 */ /* 0x000fe20000000000 */
[----:B------:R-:W-:-:S02]  /*17590*/  @!P6 IMAD.IADD R13, R13, 0x1, -R2 ;  /* 0x000000010d0de824 */ /* 0x000fc400078e0a02 */
[----:B------:R-:W-:Y:S01]  /*175a0*/  @!P2 IMAD.IADD R16, R16, 0x1, -R2 ;  /* 0x000000011010a824 */ /* 0x000fe200078e0a02 */
[----:B------:R-:W-:Y:S01]  /*175b0*/  IABS R19, R10 ;  /* 0x0000000a00137213 */ /* 0x000fe20000000000 */
[----:B------:R-:W-:Y:S01]  /*175c0*/  IMAD.MOV.U32 R18, RZ, RZ, R15 ;  /* 0x000000ffff127224 */ /* 0x000fe200078e000f */
[C---:B------:R-:W-:Y:S01]  /*175d0*/  ISETP.GT.U32.AND P6, PT, R2.reuse, R13, PT ;  /* 0x0000000d0200720c */ /* 0x040fe20003fc4070 */
[----:B------:R-:W-:Y:S01]  /*175e0*/  IMAD.MOV.U32 R17, RZ, RZ, R12 ;  /* 0x000000ffff117224 */ /* 0x000fe200078e000c */
[----:B------:R-:W-:Y:S01]  /*175f0*/  ISETP.GT.U32.AND P2, PT, R2, R16, PT ;  /* 0x000000100200720c */ /* 0x000fe20003f44070 */
[----:B------:R-:W-:-:S04]  /*17600*/  IMAD.HI.U32 R15, R3, R19, RZ ;  /* 0x00000013030f7227 */ /* 0x000fc800078e00ff */
[----:B------:R-:W-:-:S04]  /*17610*/  IMAD.HI.U32 R12, R3, R18, RZ ;  /* 0x00000012030c7227 */ /* 0x000fc800078e00ff */
[----:B0-----:R-:W-:Y:S02]  /*17620*/  IMAD.MOV.U32 R5, RZ, RZ, R9 ;  /* 0x000000ffff057224 */ /* 0x001fe400078e0009 */
[----:B------:R-:W-:Y:S02]  /*17630*/  @!P3 IMAD.IADD R11, R11, 0x1, -R2 ;  /* 0x000000010b0bb824 */ /* 0x000fe400078e0a02 */
[----:B------:R-:W-:Y:S02]  /*17640*/  IMAD.MOV R15, RZ, RZ, -R15 ;  /* 0x000000ffff0f7224 */ /* 0x000fe400078e0a0f */
[----:B------:R-:W-:Y:S02]  /*17650*/  IMAD.MOV R12, RZ, RZ, -R12 ;  /* 0x000000ffff0c7224 */ /* 0x000fe400078e0a0c */
[----:B------:R-:W-:Y:S01]  /*17660*/  @!P1 IMAD.MOV R5, RZ, RZ, -R5 ;  /* 0x000000ffff059224 */ /* 0x000fe200078e0a05 */
[----:B------:R-:W-:Y:S01]  /*17670*/  ISETP.GT.U32.AND P1, PT, R2, R11, PT ;  /* 0x0000000b0200720c */ /* 0x000fe20003f24070 */
[----:B------:R-:W-:Y:S01]  /*17680*/  @!P6 IMAD.IADD R13, R13, 0x1, -R2 ;  /* 0x000000010d0de824 */ /* 0x000fe200078e0a02 */
[----:B------:R-:W-:Y:S01]  /*17690*/  ISETP.GE.AND P6, PT, R0, RZ, PT ;  /* 0x000000ff0000720c */ /* 0x000fe20003fc6270 */
[C---:B------:R-:W-:Y:S01]  /*176a0*/  IMAD R15, R2.reuse, R15, R19 ;  /* 0x0000000f020f7224 */ /* 0x040fe200078e0213 */
[----:B------:R0:W-:Y:S01]  /*176b0*/  STL [R1+0xb0], R5 ;  /* 0x0000b00501007387 */ /* 0x0001e20000100800 */
[----:B------:R-:W-:-:S02]  /*176c0*/  IMAD R12, R2, R12, R18 ;  /* 0x0000000c020c7224 */ /* 0x000fc400078e0212 */
[----:B------:R-:W-:Y:S01]  /*176d0*/  @!P2 IMAD.IADD R16, R16, 0x1, -R2 ;  /* 0x000000011010a824 */ /* 0x000fe200078e0a02 */
[C---:B------:R-:W-:Y:S01]  /*176e0*/  ISETP.GT.U32.AND P3, PT, R2.reuse, R15, PT ;  /* 0x0000000f0200720c */ /* 0x040fe20003f64070 */
[----:B------:R-:W-:Y:S01]  /*176f0*/  IMAD.MOV.U32 R6, RZ, RZ, R13 ;  /* 0x000000ffff067224 */ /* 0x000fe200078e000d */
[----:B------:R-:W-:Y:S01]  /*17700*/  ISETP.GT.U32.AND P2, PT, R2, R12, PT ;  /* 0x0000000c0200720c */ /* 0x000fe20003f44070 */
[----:B------:R-:W-:Y:S02]  /*17710*/  VIADD R14, R28, 0x3a ;  /* 0x0000003a1c0e7836 */ /* 0x000fe40000000000 */
[----:B------:R-:W-:Y:S01]  /*17720*/  @!P4 IMAD.MOV R6, RZ, RZ, -R6 ;  /* 0x000000ffff06c224 */ /* 0x000fe200078e0a06 */
[----:B------:R-:W-:Y:S01]  /*17730*/  ISETP.GE.AND P4, PT, R10, RZ, PT ;  /* 0x000000ff0a00720c */ /* 0x000fe20003f86270 */
[----:B0-----:R-:W-:Y:S01]  /*17740*/  IMAD.MOV.U32 R5, RZ, RZ, R16 ;  /* 0x000000ffff057224 */ /* 0x001fe200078e0010 */
[----:B------:R-:W-:Y:S01]  /*17750*/  IABS R18, R14 ;  /* 0x0000000e00127213 */ /* 0x000fe20000000000 */
[----:B------:R-:W-:Y:S01]  /*17760*/  VIADD R10, R28, 0x39 ;  /* 0x000000391c0a7836 */ /* 0x000fe20000000000 */
[----:B------:R-:W-:Y:S01]  /*17770*/  STL [R1+0xa8], R6 ;  /* 0x0000a80601007387 */ /* 0x000fe20000100800 */
[----:B------:R-:W-:-:S02]  /*17780*/  @!P5 IMAD.MOV R5, RZ, RZ, -R5 ;  /* 0x000000ffff05d224 */ /* 0x000fc400078e0a05 */
[----:B------:R-:W-:Y:S01]  /*17790*/  @!P1 IMAD.IADD R11, R11, 0x1, -R2 ;  /* 0x000000010b0b9824 */ /* 0x000fe200078e0a02 */
[----:B------:R-:W-:Y:S01]  /*177a0*/  ISETP.GE.AND P1, PT, R7, RZ, PT ;  /* 0x000000ff0700720c */ /* 0x000fe20003f26270 */
[----:B------:R-:W-:Y:S01]  /*177b0*/  IMAD.HI.U32 R0, R3, R17, RZ ;  /* 0x0000001103007227 */ /* 0x000fe200078e00ff */
[----:B------:R-:W-:Y:S01]  /*177c0*/  IABS R7, R10 ;  /* 0x0000000a00077213 */ /* 0x000fe20000000000 */
[----:B------:R0:W-:Y:S02]  /*177d0*/  STL [R1+0x12c], R5 ;  /* 0x00012c0501007387 */ /* 0x0001e40000100800 */
[----:B------:R-:W-:Y:S02]  /*177e0*/  IMAD.MOV R0, RZ, RZ, -R0 ;  /* 0x000000ffff007224 */ /* 0x000fe400078e0a00 */
[--C-:B------:R-:W-:Y:S01]  /*177f0*/  @!P3 IMAD.IADD R15, R15, 0x1, -R2.reuse ;  /* 0x000000010f0fb824 */ /* 0x100fe200078e0a02 */
[----:B------:R-:W-:Y:S01]  /*17800*/  ISETP.GE.AND P3, PT, R8, RZ, PT ;  /* 0x000000ff0800720c */ /* 0x000fe20003f66270 */
[----:B------:R-:W-:-:S02]  /*17810*/  @!P2 IMAD.IADD R12, R12, 0x1, -R2 ;  /* 0x000000010c0ca824 */ /* 0x000fc400078e0a02 */
[----:B------:R-:W-:Y:S01]  /*17820*/  IMAD.MOV.U32 R9, RZ, RZ, R18 ;  /* 0x000000ffff097224 */ /* 0x000fe200078e0012 */
[C---:B------:R-:W-:Y:S01]  /*17830*/  ISETP.GT.U32.AND P2, PT, R2.reuse, R15, PT ;  /* 0x0000000f0200720c */ /* 0x040fe20003f44070 */
[----:B0-----:R-:W-:Y:S02]  /*17840*/  IMAD.MOV.U32 R5, RZ, RZ, R11 ;  /* 0x000000ffff057224 */ /* 0x001fe400078e000b */
[----:B------:R-:W-:Y:S02]  /*17850*/  IMAD.MOV.U32 R8, RZ, RZ, R7 ;  /* 0x000000ffff087224 */ /* 0x000fe400078e0007 */
[C---:B------:R-:W-:Y:S02]  /*17860*/  IMAD R0, R2.reuse, R0, R17 ;  /* 0x0000000002007224 */ /* 0x040fe400078e0211 */
[----:B------:R-:W-:Y:S01]  /*17870*/  @!P6 IMAD.MOV R5, RZ, RZ, -R5 ;  /* 0x000000ffff05e224 */ /* 0x000fe200078e0a05 */
[C---:B------:R-:W-:Y:S01]  /*17880*/  ISETP.GT.U32.AND P6, PT, R2.reuse, R12, PT ;  /* 0x0000000c0200720c */ /* 0x040fe20003fc4070 */
[----:B------:R-:W-:Y:S01]  /*17890*/  IMAD.HI.U32 R13, R3, R9, RZ ;  /* 0x00000009030d7227 */ /* 0x000fe200078e00ff */
[----:B------:R-:W-:-:S02]  /*178a0*/  ISETP.GT.U32.AND P5, PT, R2, R0, PT ;  /* 0x000000000200720c */ /* 0x000fc40003fa4070 */
[----:B------:R0:W-:Y:S01]  /*178b0*/  STL [R1+0x130], R5 ;  /* 0x0001300501007387 */ /* 0x0001e20000100800 */
[----:B------:R-:W-:-:S04]  /*178c0*/  IMAD.HI.U32 R17, R3, R8, RZ ;  /* 0x0000000803117227 */ /* 0x000fc800078e00ff */
[----:B------:R-:W-:Y:S02]  /*178d0*/  IMAD.MOV R13, RZ, RZ, -R13 ;  /* 0x000000ffff0d7224 */ /* 0x000fe400078e0a0d */
[----:B------:R-:W-:Y:S02]  /*178e0*/  IMAD.MOV R17, RZ, RZ, -R17 ;  /* 0x000000ffff117224 */ /* 0x000fe400078e0a11 */
[C---:B------:R-:W-:Y:S02]  /*178f0*/  IMAD R9, R2.reuse, R13, R9 ;  /* 0x0000000d02097224 */ /* 0x040fe400078e0209 */
[C---:B------:R-:W-:Y:S02]  /*17900*/  IMAD R8, R2.reuse, R17, R8 ;  /* 0x0000001102087224 */ /* 0x040fe400078e0208 */
[--C-:B------:R-:W-:Y:S01]  /*17910*/  @!P2 IMAD.IADD R15, R15, 0x1, -R2.reuse ;  /* 0x000000010f0fa824 */ /* 0x100fe200078e0a02 */
[----:B------:R-:W-:Y:S01]  /*17920*/  ISETP.GT.U32.AND P2, PT, R2, R9, PT ;  /* 0x000000090200720c */ /* 0x000fe20003f44070 */
[--C-:B------:R-:W-:Y:S01]  /*17930*/  @!P6 IMAD.IADD R12, R12, 0x1, -R2.reuse ;  /* 0x000000010c0ce824 */ /* 0x100fe200078e0a02 */
[----:B------:R-:W-:Y:S01]  /*17940*/  ISETP.GT.U32.AND P6, PT, R2, R8, PT ;  /* 0x000000080200720c */ /* 0x000fe20003fc4070 */
[----:B------:R-:W-:-:S02]  /*17950*/  @!P5 IMAD.IADD R0, R0, 0x1, -R2 ;  /* 0x000000010000d824 */ /* 0x000fc400078e0a02 */
[C---:B------:R-:W-:Y:S02]  /*17960*/  VIADD R7, R28.reuse, 0x38 ;  /* 0x000000381c077836 */ /* 0x040fe40000000000 */
[----:B------:R-:W-:Y:S01]  /*17970*/  VIADD R11, R28, 0x36 ;  /* 0x000000361c0b7836 */ /* 0x000fe20000000000 */
[----:B------:R-:W-:Y:S01]  /*17980*/  ISETP.GT.U32.AND P5, PT, R2, R0, PT ;  /* 0x000000000200720c */ /* 0x000fe20003fa4070 */
[----:B------:R-:W-:Y:S01]  /*17990*/  IMAD.MOV.U32 R6, RZ, RZ, R15 ;  /* 0x000000ffff067224 */ /* 0x000fe200078e000f */
[----:B------:R-:W-:Y:S01]  /*179a0*/  IABS R16, R7 ;  /* 0x0000000700107213 */ /* 0x000fe20000000000 */
[----:B0-----:R-:W-:Y:S01]  /*179b0*/  IMAD.MOV.U32 R5, RZ, RZ, R12 ;  /* 0x000000ffff057224 */ /* 0x001fe200078e000c */
[----:B------:R-:W-:Y:S01]  /*179c0*/  IABS R18, R11 ;  /* 0x0000000b00127213 */ /* 0x000fe20000000000 */
[--C-:B------:R-:W-:Y:S01]  /*179d0*/  @!P2 IMAD.IADD R9, R9, 0x1, -R2.reuse ;  /* 0x000000010909a824 */ /* 0x100fe200078e0a02 */
[----:B------:R-:W-:Y:S01]  /*179e0*/  ISETP.GE.AND P2, PT, R10, RZ, PT ;  /* 0x000000ff0a00720c */ /* 0x000fe20003f46270 */
[----:B------:R-:W-:-:S02]  /*179f0*/  @!P6 IMAD.IADD R8, R8, 0x1, -R2 ;  /* 0x000000010808e824 */ /* 0x000fc400078e0a02 */
[----:B------:R-:W-:-:S03]  /*17a00*/  IMAD.HI.U32 R17, R3, R16, RZ ;  /* 0x0000001003117227 */ /* 0x000fc600078e00ff */
[C---:B------:R-:W-:Y:S01]  /*17a10*/  ISETP.GT.U32.AND P6, PT, R2.reuse, R8, PT ;  /* 0x000000080200720c */ /* 0x040fe20003fc4070 */
[----:B------:R-:W-:Y:S01]  /*17a20*/  @!P4 IMAD.MOV R6, RZ, RZ, -R6 ;  /* 0x000000ffff06c224 */ /* 0x000fe200078e0a06 */
[----:B------:R-:W-:Y:S01]  /*17a30*/  ISETP.GT.U32.AND P4, PT, R2, R9, PT ;  /* 0x000000090200720c */ /* 0x000fe20003f84070 */
[----:B------:R-:W-:Y:S02]  /*17a40*/  IMAD.MOV R17, RZ, RZ, -R17 ;  /* 0x000000ffff117224 */ /* 0x000fe400078e0a11 */
[----:B------:R-:W-:Y:S01]  /*17a50*/  IMAD.HI.U32 R10, R3, R18, RZ ;  /* 0x00000012030a7227 */ /* 0x000fe200078e00ff */
[----:B------:R-:W-:Y:S03]  /*17a60*/  STL [R1+0xa0], R6 ;  /* 0x0000a00601007387 */ /* 0x000fe60000100800 */
[----:B------:R-:W-:Y:S02]  /*17a70*/  @!P1 IMAD.MOV R5, RZ, RZ, -R5 ;  /* 0x000000ffff059224 */ /* 0x000fe400078e0a05 */
[----:B------:R-:W-:-:S02]  /*17a80*/  VIADD R13, R28, 0x37 ;  /* 0x000000371c0d7836 */ /* 0x000fc40000000000 */
[----:B------:R-:W-:Y:S01]  /*17a90*/  @!P5 IMAD.IADD R0, R0, 0x1, -R2 ;  /* 0x000000010000d824 */ /* 0x000fe200078e0a02 */
[----:B------:R0:W-:Y:S01]  /*17aa0*/  STL [R1+0x118], R5 ;  /* 0x0001180501007387 */ /* 0x0001e20000100800 */
[----:B------:R-:W-:Y:S01]  /*17ab0*/  IMAD R16, R2, R17, R16 ;  /* 0x0000001102107224 */ /* 0x000fe200078e0210 */
[----:B------:R-:W-:Y:S01]  /*17ac0*/  IABS R19, R13 ;  /* 0x0000000d00137213 */ /* 0x000fe20000000000 */
[----:B------:R-:W-:Y:S01]  /*17ad0*/  IMAD.MOV R10, RZ, RZ, -R10 ;  /* 0x000000ffff0a7224 */ /* 0x000fe200078e0a0a */
[----:B------:R-:W-:Y:S01]  /*17ae0*/  ISETP.GE.AND P5, PT, R14, RZ, PT ;  /* 0x000000ff0e00720c */ /* 0x000fe20003fa6270 */
[----:B------:R-:W-:Y:S01]  /*17af0*/  @!P4 IMAD.IADD R9, R9, 0x1, -R2 ;  /* 0x000000010909c824 */ /* 0x000fe200078e0a02 */
[C---:B------:R-:W-:Y:S01]  /*17b00*/  ISETP.GT.U32.AND P1, PT, R2.reuse, R16, PT ;  /* 0x000000100200720c */ /* 0x040fe20003f24070 */
[----:B------:R-:W-:Y:S01]  /*17b10*/  IMAD R18, R2, R10, R18 ;  /* 0x0000000a02127224 */ /* 0x000fe200078e0212 */
[----:B------:R-:W-:Y:S01]  /*17b20*/  ISETP.GE.AND P4, PT, R7, RZ, PT ;  /* 0x000000ff0700720c */ /* 0x000fe20003f86270 */
[----:B------:R-:W-:-:S04]  /*17b30*/  IMAD.HI.U32 R14, R3, R19, RZ ;  /* 0x00000013030e7227 */ /* 0x000fc800078e00ff */
[----:B0-----:R-:W-:Y:S02]  /*17b40*/  IMAD.MOV.U32 R5, RZ, RZ, R0 ;  /* 0x000000ffff057224 */ /* 0x001fe400078e0000 */
[----:B------:R-:W-:Y:S01]  /*17b50*/  @!P6 IMAD.IADD R8, R8, 0x1, -R2 ;  /* 0x000000010808e824 */ /* 0x000fe200078e0a02 */
[----:B------:R-:W-:Y:S01]  /*17b60*/  ISETP.GT.U32.AND P6, PT, R2, R18, PT ;  /* 0x000000120200720c */ /* 0x000fe20003fc4070 */
[----:B------:R-:W-:Y:S02]  /*17b70*/  @!P3 IMAD.MOV R5, RZ, RZ, -R5 ;  /* 0x000000ffff05b224 */ /* 0x000fe400078e0a05 */
[----:B------:R-:W-:Y:S02]  /*17b80*/  IMAD.MOV R14, RZ, RZ, -R14 ;  /* 0x000000ffff0e7224 */ /* 0x000fe400078e0a0e */
[----:B------:R-:W-:Y:S01]  /*17b90*/  VIADD R0, R28, 0x35 ;  /* 0x000000351c007836 */ /* 0x000fe20000000000 */
[----:B------:R0:W-:Y:S01]  /*17ba0*/  STL [R1+0x11c], R5 ;  /* 0x00011c0501007387 */ /* 0x0001e20000100800 */
[----:B------:R-:W-:-:S02]  /*17bb0*/  IMAD R19, R2, R14, R19 ;  /* 0x0000000e02137224 */ /* 0x000fc400078e0213 */
[----:B------:R-:W-:Y:S01]  /*17bc0*/  VIADD R10, R28, 0x34 ;  /* 0x000000341c0a7836 */ /* 0x000fe20000000000 */
[----:B------:R-:W-:Y:S01]  /*17bd0*/  IABS R12, R0 ;  /* 0x00000000000c7213 */ /* 0x000fe20000000000 */
[--C-:B------:R-:W-:Y:S01]  /*17be0*/  @!P1 IMAD.IADD R16, R16, 0x1, -R2.reuse ;  /* 0x0000000110109824 */ /* 0x100fe200078e0a02 */
[----:B------:R-:W-:Y:S01]  /*17bf0*/  ISETP.GT.U32.AND P3, PT, R2, R19, PT ;  /* 0x000000130200720c */ /* 0x000fe20003f64070 */
[----:B------:R-:W-:Y:S01]  /*17c00*/  @!P6 IMAD.IADD R18, R18, 0x1, -R2 ;  /* 0x000000011212e824 */ /* 0x000fe200078e0a02 */
[----:B------:R-:W-:Y:S01]  /*17c10*/  IABS R7, R10 ;  /* 0x0000000a00077213 */ /* 0x000fe20000000000 */
[----:B------:R-:W-:Y:S01]  /*17c20*/  VIADD R14, R28, 0x30 ;  /* 0x000000301c0e7836 */ /* 0x000fe20000000000 */
[----:B------:R-:W-:Y:S01]  /*17c30*/  ISETP.GE.AND P1, PT, R13, RZ, PT ;  /* 0x000000ff0d00720c */ /* 0x000fe20003f26270 */
[----:B0-----:R-:W-:Y:S01]  /*17c40*/  IMAD.MOV.U32 R5, RZ, RZ, R9 ;  /* 0x000000ffff057224 */ /* 0x001fe200078e0009 */
[----:B------:R-:W-:Y:S01]  /*17c50*/  ISETP.GE.AND P6, PT, R11, RZ, PT ;  /* 0x000000ff0b00720c */ /* 0x000fe20003fc6270 */
[----:B------:R-:W-:-:S04]  /*17c60*/  IMAD.HI.U32 R13, R3, R12, RZ ;  /* 0x0000000c030d7227 */ /* 0x000fc800078e00ff */
[----:B------:R-:W-:Y:S01]  /*17c70*/  @!P5 IMAD.MOV R5, RZ, RZ, -R5 ;  /* 0x000000ffff05d224 */ /* 0x000fe200078e0a05 */
[C---:B------:R-:W-:Y:S01]  /*17c80*/  ISETP.GT.U32.AND P5, PT, R2.reuse, R16, PT ;  /* 0x000000100200720c */ /* 0x040fe20003fa4070 */
[----:B------:R-:W-:Y:S02]  /*17c90*/  IMAD.MOV R13, RZ, RZ, -R13 ;  /* 0x000000ffff0d7224 */ /* 0x000fe400078e0a0d */
[----:B------:R-:W-:Y:S01]  /*17ca0*/  @!P3 IMAD.IADD R19, R19, 0x1, -R2 ;  /* 0x000000011313b824 */ /* 0x000fe200078e0a02 */
[----:B------:R0:W-:Y:S01]  /*17cb0*/  STL [R1+0x128], R5 ;  /* 0x0001280501007387 */ /* 0x0001e20000100800 */
[----:B------:R-:W-:Y:S02]  /*17cc0*/  IMAD R12, R2, R13, R12 ;  /* 0x0000000d020c7224 */ /* 0x000fe400078e020c */
[----:B------:R-:W-:Y:S01]  /*17cd0*/  VIADD R9, R28, 0x33 ;  /* 0x000000331c097836 */ /* 0x000fe20000000000 */
[----:B------:R-:W-:-:S04]  /*17ce0*/  ISETP.GT.U32.AND P3, PT, R2, R19, PT ;  /* 0x000000130200720c */ /* 0x000fc80003f64070 */
[----:B------:R-:W-:Y:S01]  /*17cf0*/  IABS R11, R9 ;  /* 0x00000009000b7213 */ /* 0x000fe20000000000 */
[----:B------:R-:W-:Y:S01]  /*17d00*/  @!P5 IMAD.IADD R16, R16, 0x1, -R2 ;  /* 0x000000011010d824 */ /* 0x000fe200078e0a02 */
[----:B------:R-:W-:Y:S01]  /*17d10*/  ISETP.GT.U32.AND P5, PT, R2, R12, PT ;  /* 0x0000000c0200720c */ /* 0x000fe20003fa4070 */
[----:B0-----:R-:W-:Y:S02]  /*17d20*/  IMAD.MOV.U32 R5, RZ, RZ, R8 ;  /* 0x000000ffff057224 */ /* 0x001fe400078e0008 */
[----:B------:R-:W-:-:S04]  /*17d30*/  IMAD.HI.U32 R8, R3, R7, RZ ;  /* 0x0000000703087227 */ /* 0x000fc800078e00ff */
[----:B------:R-:W-:Y:S01]  /*17d40*/  @!P2 IMAD.MOV R5, RZ, RZ, -R5 ;  /* 0x000000ffff05a224 */ /* 0x000fe200078e0a05 */
[C---:B------:R-:W-:Y:S01]  /*17d50*/  ISETP.GT.U32.AND P2, PT, R2.reuse, R18, PT ;  /* 0x000000120200720c */ /* 0x040fe20003f44070 */
[----:B------:R-:W-:Y:S02]  /*17d60*/  IMAD.MOV R8, RZ, RZ, -R8 ;  /* 0x000000ffff087224 */ /* 0x000fe400078e0a08 */
[----:B------:R-:W-:Y:S01]  /*17d70*/  IMAD.HI.U32 R17, R3, R11, RZ ;  /* 0x0000000b03117227 */ /* 0x000fe200078e00ff */
[----:B------:R0:W-:Y:S03]  /*17d80*/  STL [R1+0x124], R5 ;  /* 0x0001240501007387 */ /* 0x0001e60000100800 */
[----:B------:R-:W-:Y:S02]  /*17d90*/  IMAD R7, R2, R8, R7 ;  /* 0x0000000802077224 */ /* 0x000fe400078e0207 */
[----:B------:R-:W-:-:S02]  /*17da0*/  VIADD R8, R28, 0x32 ;  /* 0x000000321c087836 */ /* 0x000fc40000000000 */
[--C-:B------:R-:W-:Y:S01]  /*17db0*/  @!P5 IMAD.IADD R12, R12, 0x1, -R2.reuse ;  /* 0x000000010c0cd824 */ /* 0x100fe200078e0a02 */
[----:B------:R-:W-:Y:S01]  /*17dc0*/  ISETP.GE.AND P5, PT, R10, RZ, PT ;  /* 0x000000ff0a00720c */ /* 0x000fe20003fa6270 */
[--C-:B------:R-:W-:Y:S01]  /*17dd0*/  @!P2 IMAD.IADD R18, R18, 0x1, -R2.reuse ;  /* 0x000000011212a824 */ /* 0x100fe200078e0a02 */
[----:B------:R-:W-:Y:S01]  /*17de0*/  ISETP.GT.U32.AND P2, PT, R2, R7, PT ;  /* 0x000000070200720c */ /* 0x000fe20003f44070 */
[----:B------:R-:W-:Y:S01]  /*17df0*/  IMAD.MOV R17, RZ, RZ, -R17 ;  /* 0x000000ffff117224 */ /* 0x000fe200078e0a11 */
[----:B------:R-:W-:Y:S01]  /*17e00*/  IABS R15, R8 ;  /* 0x00000008000f7213 */ /* 0x000fe20000000000 */
[----:B------:R-:W-:Y:S01]  /*17e10*/  @!P3 IMAD.IADD R19, R19, 0x1, -R2 ;  /* 0x000000011313b824 */ /* 0x000fe200078e0a02 */
[----:B------:R-:W-:Y:S01]  /*17e20*/  ISETP.GE.AND P3, PT, R0, RZ, PT ;  /* 0x000000ff0000720c */ /* 0x000fe20003f66270 */
[----:B------:R-:W-:Y:S01]  /*17e30*/  VIADD R0, R28, 0x31 ;  /* 0x000000311c007836 */ /* 0x000fe20000000000 */
[----:B------:R-:W-:Y:S01]  /*17e40*/  IABS R10, R14 ;  /* 0x0000000e000a7213 */ /* 0x000fe20000000000 */
[----:B------:R-:W-:-:S02]  /*17e50*/  IMAD R11, R2, R17, R11 ;  /* 0x00000011020b7224 */ /* 0x000fc400078e020b */
[----:B------:R-:W-:Y:S01]  /*17e60*/  IMAD.HI.U32 R17, R3, R15, RZ ;  /* 0x0000000f03117227 */ /* 0x000fe200078e00ff */
[----:B------:R-:W-:-:S03]  /*17e70*/  IABS R13, R0 ;  /* 0x00000000000d7213 */ /* 0x000fc60000000000 */
[----:B------:R-:W-:Y:S01]  /*17e80*/  @!P2 IMAD.IADD R7, R7, 0x1, -R2 ;  /* 0x000000010707a824 */ /* 0x000fe200078e0a02 */
[C---:B------:R-:W-:Y:S01]  /*17e90*/  ISETP.GT.U32.AND P2, PT, R2.reuse, R12, PT ;  /* 0x0000000c0200720c */ /* 0x040fe20003f44070 */
[----:B0-----:R-:W-:Y:S02]  /*17ea0*/  IMAD.MOV.U32 R5, RZ, RZ, R16 ;  /* 0x000000ffff057224 */ /* 0x001fe400078e0010 */
[----:B------:R-:W-:Y:S02]  /*17eb0*/  IMAD.MOV.U32 R6, RZ, RZ, R19 ;  /* 0x000000ffff067224 */ /* 0x000fe400078e0013 */
[----:B------:R-:W-:Y:S02]  /*17ec0*/  IMAD.MOV R17, RZ, RZ, -R17 ;  /* 0x000000ffff117224 */ /* 0x000fe400078e0a11 */
[----:B------:R-:W-:Y:S01]  /*17ed0*/  @!P4 IMAD.MOV R5, RZ, RZ, -R5 ;  /* 0x000000ffff05c224 */ /* 0x000fe200078e0a05 */
[----:B------:R-:W-:Y:S01]  /*17ee0*/  ISETP.GT.U32.AND P4, PT, R2, R7, PT ;  /* 0x000000070200720c */ /* 0x000fe20003f84070 */
[----:B------:R-:W-:-:S03]  /*17ef0*/  IMAD.HI.U32 R16, R3, R13, RZ ;  /* 0x0000000d03107227 */ /* 0x000fc600078e00ff */
[----:B------:R0:W-:Y:S01]  /*17f00*/  STL [R1+0x114], R5 ;  /* 0x0001140501007387 */ /* 0x0001e20000100800 */
[----:B------:R-:W-:Y:S01]  /*17f10*/  @!P1 IMAD.MOV R6, RZ, RZ, -R6 ;  /* 0x000000ffff069224 */ /* 0x000fe200078e0a06 */
[C---:B------:R-:W-:Y:S01]  /*17f20*/  ISETP.GT.U32.AND P1, PT, R2.reuse, R11, PT ;  /* 0x0000000b0200720c */ /* 0x040fe20003f24070 */
[----:B------:R-:W-:Y:S02]  /*17f30*/  IMAD R15, R2, R17, R15 ;  /* 0x00000011020f7224 */ /* 0x000fe400078e020f */
[----:B------:R-:W-:Y:S01]  /*17f40*/  IMAD.MOV R16, RZ, RZ, -R16 ;  /* 0x000000ffff107224 */ /* 0x000fe200078e0a10 */
[----:B------:R-:W-:Y:S01]  /*17f50*/  STL [R1+0xcc], R6 ;  /* 0x0000cc0601007387 */ /* 0x000fe20000100800 */
[----:B------:R-:W-:Y:S01]  /*17f60*/  @!P2 IMAD.IADD R12, R12, 0x1, -R2 ;  /* 0x000000010c0ca824 */ /* 0x000fe200078e0a02 */
[C---:B------:R-:W-:Y:S01]  /*17f70*/  ISETP.GT.U32.AND P2, PT, R2.reuse, R15, PT ;  /* 0x0000000f0200720c */ /* 0x040fe20003f44070 */
[----:B------:R-:W-:Y:S01]  /*17f80*/  IMAD R13, R2, R16, R13 ;  /* 0x00000010020d7224 */ /* 0x000fe200078e020d */
[----:B------:R-:W-:Y:S01]  /*17f90*/  IABS R16, R4 ;  /* 0x0000000400107213 */ /* 0x000fe20000000000 */
[----:B0-----:R-:W-:-:S02]  /*17fa0*/  IMAD.MOV.U32 R5, RZ, RZ, R18 ;  /* 0x000000ffff057224 */ /* 0x001fc400078e0012 */
[--C-:B------:R-:W-:Y:S01]  /*17fb0*/  @!P4 IMAD.IADD R7, R7, 0x1, -R2.reuse ;  /* 0x000000010707c824 */ /* 0x100fe200078e0a02 */
[----:B------:R-:W-:Y:S01]  /*17fc0*/  ISETP.GT.U32.AND P4, PT, R2, R13, PT ;  /* 0x0000000d0200720c */ /* 0x000fe20003f84070 */
[----:B------:R-:W-:Y:S01]  /*17fd0*/  @!P1 IMAD.IADD R11, R11, 0x1, -R2 ;  /* 0x000000010b0b9824 */ /* 0x000fe200078e0a02 */
[----:B------:R-:W-:Y:S01]  /*17fe0*/  ISETP.GE.AND P1, PT, R8, RZ, PT ;  /* 0x000000ff0800720c */ /* 0x000fe20003f26270 */
[----:B------:R-:W-:Y:S01]  /*17ff0*/  @!P6 IMAD.MOV R5, RZ, RZ, -R5 ;  /* 0x000000ffff05e224 */ /* 0x000fe200078e0a05 */
[----:B------:R-:W-:Y:S01]  /*18000*/  ISETP.GE.AND P6, PT, R9, RZ, PT ;  /* 0x000000ff0900720c */ /* 0x000fe20003fc6270 */
[----:B------:R-:W-:-:S03]  /*18010*/  IMAD.HI.U32 R9, R3, R10, RZ ;  /* 0x0000000a03097227 */ /* 0x000fc600078e00ff */
[----:B------:R0:W-:Y:S01]  /*18020*/  STL [R1+0x100], R5 ;  /* 0x0001000501007387 */ /* 0x0001e20000100800 */
[----:B------:R-:W-:Y:S02]  /*18030*/  VIADD R17, R28, 0x2f ;  /* 0x0000002f1c117836 */ /* 0x000fe40000000000 */
[--C-:B------:R-:W-:Y:S01]  /*18040*/  @!P2 IMAD.IADD R15, R15, 0x1, -R2.reuse ;  /* 0x000000010f0fa824 */ /* 0x100fe200078e0a02 */
[C---:B------:R-:W-:Y:S01]  /*18050*/  ISETP.GT.U32.AND P2, PT, R2.reuse, R11, PT ;  /* 0x0000000b0200720c */ /* 0x040fe20003f44070 */
[----:B------:R-:W-:Y:S01]  /*18060*/  IMAD.MOV R9, RZ, RZ, -R9 ;  /* 0x000000ffff097224 */ /* 0x000fe200078e0a09 */
[----:B------:R-:W-:Y:S01]  /*18070*/  IABS R8, R17 ;  /* 0x0000001100087213 */ /* 0x000fe20000000000 */
[----:B------:R1:W-:Y:S01]  /*18080*/  STL [R1+0x1880], R4 ;  /* 0x0018800401007387 */ /* 0x0003e20000100800 */
[----:B------:R-:W-:Y:S01]  /*18090*/  @!P4 IMAD.IADD R13, R13, 0x1, -R2 ;  /* 0x000000010d0dc824 */ /* 0x000fe200078e0a02 */
[----:B------:R-:W-:Y:S01]  /*180a0*/  ISETP.GT.U32.AND P4, PT, R2, R15, PT ;  /* 0x0000000f0200720c */ /* 0x000fe20003f84070 */
[----:B0-----:R-:W-:-:S02]  /*180b0*/  IMAD.MOV.U32 R5, RZ, RZ, R12 ;  /* 0x000000ffff057224 */ /* 0x001fc400078e000c */
[----:B------:R-:W-:Y:S01]  /*180c0*/  IMAD R10, R2, R9, R10 ;  /* 0x00000009020a7224 */ /* 0x000fe200078e020a */
[----:B------:R-:W0:Y:S01]  /*180d0*/  I2F.RP R12, R16 ;  /* 0x00000010000c7306 */ /* 0x000e220000209400 */
[----:B------:R-:W-:-:S04]  /*180e0*/  IMAD.HI.U32 R18, R3, R8, RZ ;  /* 0x0000000803127227 */ /* 0x000fc800078e00ff */
[----:B-1----:R-:W-:Y:S02]  /*180f0*/  IMAD.MOV.U32 R4, RZ, RZ, R7 ;  /* 0x000000ffff047224 */ /* 0x002fe400078e0007 */
[----:B------:R-:W-:Y:S01]  /*18100*/  @!P3 IMAD.MOV R5, RZ, RZ, -R5 ;  /* 0x000000ffff05b224 */ /* 0x000fe200078e0a05 */
[C---:B------:R-:W-:Y:S01]  /*18110*/  ISETP.GT.U32.AND P3, PT, R2.reuse, R13, PT ;  /* 0x0000000d0200720c */ /* 0x040fe20003f64070 */
[----:B------:R-:W-:Y:S01]  /*18120*/  @!P5 IMAD.MOV R4, RZ, RZ, -R4 ;  /* 0x000000ffff04d224 */ /* 0x000fe200078e0a04 */
[----:B------:R-:W-:Y:S01]  /*18130*/  ISETP.GT.U32.AND P5, PT, R2, R10, PT ;  /* 0x0000000a0200720c */ /* 0x000fe20003fa4070 */
[----:B------:R-:W-:Y:S01]  /*18140*/  IMAD.MOV R18, RZ, RZ, -R18 ;  /* 0x000000ffff127224 */ /* 0x000fe200078e0a12 */
[----:B------:R-:W-:Y:S01]  /*18150*/  STL [R1+0x110], R5 ;  /* 0x0001100501007387 */ /* 0x000fe20000100800 */
[----:B------:R-:W-:Y:S01]  /*18160*/  @!P2 IMAD.IADD R11, R11, 0x1, -R2 ;  /* 0x000000010b0ba824 */ /* 0x000fe200078e0a02 */
[----:B------:R-:W-:Y:S01]  /*18170*/  ISETP.GE.AND P2, PT, R0, RZ, PT ;  /* 0x000000ff0000720c */ /* 0x000fe20003f46270 */
[----:B------:R-:W-:Y:S01]  /*18180*/  IMAD R8, R2, R18, R8 ;  /* 0x0000001202087224 */ /* 0x000fe200078e0208 */
[----:B------:R1:W-:Y:S01]  /*18190*/  STL [R1+0x108], R4 ;  /* 0x0001080401007387 */ /* 0x0003e20000100800 */
[--C-:B------:R-:W-:Y:S01]  /*181a0*/  @!P4 IMAD.IADD R15, R15, 0x1, -R2.reuse ;  /* 0x000000010f0fc824 */ /* 0x100fe200078e0a02 */
[----:B0-----:R-:W0:Y:S01]  /*181b0*/  MUFU.RCP R12, R12 ;  /* 0x0000000c000c7308 */ /* 0x001e220000001000 */
[----:B------:R-:W-:Y:S01]  /*181c0*/  VIADD R9, R28, 0x2e ;  /* 0x0000002e1c097836 */ /* 0x000fe20000000000 */
[----:B------:R-:W-:Y:S01]  /*181d0*/  ISETP.GT.U32.AND P4, PT, R2, R8, PT ;  /* 0x000000080200720c */ /* 0x000fe20003f84070 */
[--C-:B------:R-:W-:Y:S01]  /*181e0*/  @!P3 IMAD.IADD R13, R13, 0x1, -R2.reuse ;  /* 0x000000010d0db824 */ /* 0x100fe200078e0a02 */
[----:B------:R-:W-:Y:S01]  /*181f0*/  ISETP.GE.AND P3, PT, R14, RZ, PT ;  /* 0x000000ff0e00720c */ /* 0x000fe20003f66270 */
[----:B------:R-:W-:Y:S01]  /*18200*/  @!P5 IMAD.IADD R10, R10, 0x1, -R2 ;  /* 0x000000010a0ad824 */ /* 0x000fe200078e0a02 */
[----:B------:R-:W-:Y:S01]  /*18210*/  IABS R7, R9 ;  /* 0x0000000900077213 */ /* 0x000fe20000000000 */
[----:B------:R-:W-:-:S02]  /*18220*/  VIADD R0, R28, 0x2d ;  /* 0x0000002d1c007836 */ /* 0x000fc40000000000 */
[----:B-1----:R-:W-:Y:S01]  /*18230*/  IMAD.MOV.U32 R4, RZ, RZ, R11 ;  /* 0x000000ffff047224 */ /* 0x002fe200078e000b */
[----:B------:R-:W-:Y:S01]  /*18240*/  ISETP.GT.U32.AND P5, PT, R2, R10, PT ;  /* 0x0000000a0200720c */ /* 0x000fe20003fa4070 */
[----:B------:R-:W-:Y:S01]  /*18250*/  IMAD.HI.U32 R14, R3, R7, RZ ;  /* 0x00000007030e7227 */ /* 0x000fe200078e00ff */
[----:B------:R-:W-:-:S03]  /*18260*/  IABS R11, R0 ;  /* 0x00000000000b7213 */ /* 0x000fc60000000000 */
[----:B------:R-:W-:Y:S01]  /*18270*/  @!P6 IMAD.MOV R4, RZ, RZ, -R4 ;  /* 0x000000ffff04e224 */ /* 0x000fe200078e0a04 */
[----:B------:R-:W-:Y:S01]  /*18280*/  ISETP.GE.AND P6, PT, R17, RZ, PT ;  /* 0x000000ff1100720c */ /* 0x000fe20003fc6270 */
[----:B------:R-:W-:Y:S02]  /*18290*/  @!P4 IMAD.IADD R8, R8, 0x1, -R2 ;  /* 0x000000010808c824 */ /* 0x000fe400078e0a02 */
[----:B------:R-:W-:Y:S01]  /*182a0*/  IMAD.MOV R14, RZ, RZ, -R14 ;  /* 0x000000ffff0e7224 */ /* 0x000fe200078e0a0e */
[----:B------:R1:W-:Y:S02]  /*182b0*/  STL [R1+0xd0], R4 ;  /* 0x0000d00401007387 */ /* 0x0003e40000100800 */
[----:B------:R-:W-:Y:S01]  /*182c0*/  ISETP.GT.U32.AND P4, PT, R2, R8, PT ;  /* 0x000000080200720c */ /* 0x000fe20003f84070 */
[----:B------:R-:W-:Y:S02]  /*182d0*/  @!P5 IMAD.IADD R10, R10, 0x1, -R2 ;  /* 0x000000010a0ad824 */ /* 0x000fe400078e0a02 */
[----:B------:R-:W-:-:S02]  /*182e0*/  IMAD R7, R2, R14, R7 ;  /* 0x0000000e02077224 */ /* 0x000fc400078e0207 */
[----:B-1----:R-:W-:-:S03]  /*182f0*/  IMAD.MOV.U32 R4, RZ, RZ, R15 ;  /* 0x000000ffff047224 */ /* 0x002fc600078e000f */
[----:B------:R-:W-:Y:S01]  /*18300*/  ISETP.GT.U32.AND P5, PT, R2, R7, PT ;  /* 0x000000070200720c */ /* 0x000fe20003fa4070 */
[----:B------:R-:W-:Y:S01]  /*18310*/  @!P1 IMAD.MOV R4, RZ, RZ, -R4 ;  /* 0x000000ffff049224 */ /* 0x000fe200078e0a04 */
[----:B------:R-:W-:Y:S01]  /*18320*/  ISETP.GE.AND P1, PT, R9, RZ, PT ;  /* 0x000000ff0900720c */ /* 0x000fe20003f26270 */
[----:B0-----:R-:W-:Y:S02]  /*18330*/  VIADD R9, R12, 0xffffffe ;  /* 0x0ffffffe0c097836 */ /* 0x001fe40000000000 */
[----:B------:R-:W-:Y:S01]  /*18340*/  @!P4 IMAD.IADD R8, R8, 0x1, -R2 ;  /* 0x000000010808c824 */ /* 0x000fe200078e0a02 */
[----:B------:R0:W-:Y:S01]  /*18350*/  STL [R1+0xd4], R4 ;  /* 0x0000d40401007387 */ /* 0x0001e20000100800 */
[----:B------:R-:W-:Y:S02]  /*18360*/  IMAD.HI.U32 R12, R3, R11, RZ ;  /* 0x0000000b030c7227 */ /* 0x000fe400078e00ff */
[----:B------:R-:W1:Y:S02]  /*18370*/  F2I.FTZ.U32.TRUNC.NTZ R9, R9 ;  /* 0x0000000900097305 */ /* 0x000e64000021f000 */
[----:B------:R-:W-:-:S02]  /*18380*/  IMAD.MOV R12, RZ, RZ, -R12 ;  /* 0x000000ffff0c7224 */ /* 0x000fc400078e0a0c */
[----:B------:R-:W-:Y:S02]  /*18390*/  @!P5 IMAD.IADD R7, R7, 0x1, -R2 ;  /* 0x000000010707d824 */ /* 0x000fe400078e0a02 */
[----:B0-----:R-:W-:-:S04]  /*183a0*/  IMAD.MOV.U32 R4, RZ, RZ, R13 ;  /* 0x000000ffff047224 */ /* 0x001fc800078e000d */
[----:B------:R-:W-:Y:S01]  /*183b0*/  @!P2 IMAD.MOV R4, RZ, RZ, -R4 ;  /* 0x000000ffff04a224 */ /* 0x000fe200078e0a04 */
[----:B------:R-:W-:Y:S01]  /*183c0*/  ISETP.GE.AND P2, PT, R0, RZ, PT ;  /* 0x000000ff0000720c */ /* 0x000fe20003f46270 */
[----:B------:R-:W-:Y:S02]  /*183d0*/  IMAD R0, R2, R12, R11 ;  /* 0x0000000c02007224 */ /* 0x000fe400078e020b */
[----:B-1----:R-:W-:Y:S01]  /*183e0*/  IMAD.MOV R13, RZ, RZ, -R9 ;  /* 0x000000ffff0d7224 */ /* 0x002fe200078e0a09 */
[----:B------:R0:W-:Y:S01]  /*183f0*/  STL [R1+0xec], R4 ;  /* 0x0000ec0401007387 */ /* 0x0001e20000100800 */
[C---:B------:R-:W-:Y:S02]  /*18400*/  VIADD R12, R28.reuse, 0x2c ;  /* 0x0000002c1c0c7836 */ /* 0x040fe40000000000 */
[----:B------:R-:W-:Y:S02]  /*18410*/  IMAD R13, R13, R16, RZ ;  /* 0x000000100d0d7224 */ /* 0x000fe400078e02ff */
[----:B------:R-:W-:Y:S01]  /*18420*/  VIADD R28, R28, 0x2b ;  /* 0x0000002b1c1c7836 */ /* 0x000fe20000000000 */
[----:B------:R-:W-:-:S02]  /*18430*/  ISETP.GE.AND P4, PT, R12, RZ, PT ;  /* 0x000000ff0c00720c */ /* 0x000fc40003f86270 */
[----:B------:R-:W-:Y:S01]  /*18440*/  IABS R12, R12 ;  /* 0x0000000c000c7213 */ /* 0x000fe20000000000 */
[----:B0-----:R-:W-:Y:S01]  /*18450*/  IMAD.MOV.U32 R4, RZ, RZ, R10 ;  /* 0x000000ffff047224 */ /* 0x001fe200078e000a */
[----:B------:R-:W-:-:S03]  /*18460*/  ISETP.GE.AND P5, PT, R28, RZ, PT ;  /* 0x000000ff1c00720c */ /* 0x000fc60003fa6270 */
[----:B------:R-:W-:Y:S01]  /*18470*/  IMAD.HI.U32 R11, R3, R12, RZ ;  /* 0x0000000c030b7227 */ /* 0x000fe200078e00ff */
[----:B------:R-:W-:-:S03]  /*18480*/  IABS R28, R28 ;  /* 0x0000001c001c7213 */ /* 0x000fc60000000000 */
[----:B------:R-:W-:Y:S01]  /*18490*/  @!P3 IMAD.MOV R4, RZ, RZ, -R4 ;  /* 0x000000ffff04b224 */ /* 0x000fe200078e0a04 */
[----:B------:R-:W-:-:S04]  /*184a0*/  ISETP.GT.U32.AND P3, PT, R2, R0, PT ;  /* 0x000000000200720c */ /* 0x000fc80003f64070 */
[----:B------:R0:W-:Y:S02]  /*184b0*/  STL [R1+0xf0], R4 ;  /* 0x0000f00401007387 */ /* 0x0001e40000100800 */
[----:B0-----:R-:W-:-:S07]  /*184c0*/  IMAD.MOV.U32 R4, RZ, RZ, R8 ;  /* 0x000000ffff047224 */ /* 0x001fce00078e0008 */
[----:B------:R-:W-:Y:S02]  /*184d0*/  @!P3 IMAD.IADD R0, R0, 0x1, -R2 ;  /* 0x000000010000b824 */ /* 0x000fe400078e0a02 */
[----:B------:R-:W-:Y:S01]  /*184e0*/  @!P6 IMAD.MOV R4, RZ, RZ, -R4 ;  /* 0x000000ffff04e224 */ /* 0x000fe200078e0a04 */
[C---:B------:R-:W-:Y:S01]  /*184f0*/  ISETP.GT.U32.AND P6, PT, R2.reuse, R7, PT ;  /* 0x000000070200720c */ /* 0x040fe20003fc4070 */
[----:B------:R-:W-:Y:S02]  /*18500*/  IMAD.MOV R11, RZ, RZ, -R11 ;  /* 0x000000ffff0b7224 */ /* 0x000fe400078e0a0b */
[----:B------:R-:W-:Y:S01]  /*18510*/  IMAD.HI.U32 R10, R3, R28, RZ ;  /* 0x0000001c030a7227 */ /* 0x000fe200078e00ff */
[----:B------:R-:W-:Y:S03]  /*18520*/  STL [R1+0xf8], R4 ;  /* 0x0000f80401007387 */ /* 0x000fe60000100800 */
[----:B------:R-:W-:Y:S01]  /*18530*/  IMAD.MOV.U32 R8, RZ, RZ, RZ ;  /* 0x000000ffff087224 */ /* 0x000fe200078e00ff */
[----:B------:R0:W-:Y:S04]  /*18540*/  STL [R1+0x1884], R16 ;  /* 0x0018841001007387 */ /* 0x0001e80000100800 */
[----:B0-----:R-:W2:Y:S01]  /*18550*/  LDL R16, [R1+0x260] ;  /* 0x0002600001107983 */ /* 0x001ea20000100800 */
[C---:B------:R-:W-:Y:S01]  /*18560*/  ISETP.GT.U32.AND P3, PT, R2.reuse, R0, PT ;  /* 0x000000000200720c */ /* 0x040fe20003f64070 */
[----:B------:R-:W-:-:S02]  /*18570*/  IMAD R12, R2, R11, R12 ;  /* 0x0000000b020c7224 */ /* 0x000fc400078e020c */
[----:B------:R-:W-:Y:S02]  /*18580*/  IMAD.MOV R10, RZ, RZ, -R10 ;  /* 0x000000ffff0a7224 */ /* 0x000fe400078e0a0a */
[----:B------:R-:W-:Y:S02]  /*18590*/  @!P6 IMAD.IADD R7, R7, 0x1, -R2 ;  /* 0x000000010707e824 */ /* 0x000fe400078e0a02 */
[----:B------:R-:W-:Y:S02]  /*185a0*/  IMAD R28, R2, R10, R28 ;  /* 0x0000000a021c7224 */ /* 0x000fe400078e021c */
[----:B------:R-:W-:Y:S02]  /*185b0*/  IMAD.MOV.U32 R5, RZ, RZ, R7 ;  /* 0x000000ffff057224 */ /* 0x000fe400078e0007 */
[----:B------:R-:W-:-:S04]  /*185c0*/  IMAD.HI.U32 R6, R9, R13, R8 ;  /* 0x0000000d09067227 */ /* 0x000fc800078e0008 */
[----:B------:R-:W-:Y:S01]  /*185d0*/  @!P3 IMAD.IADD R0, R0, 0x1, -R2 ;  /* 0x000000010000b824 */ /* 0x000fe200078e0a02 */
[----:B------:R-:W-:Y:S01]  /*185e0*/  ISETP.GT.U32.AND P3, PT, R2, R12, PT ;  /* 0x0000000c0200720c */ /* 0x000fe20003f64070 */
[----:B------:R-:W-:Y:S01]  /*185f0*/  @!P1 IMAD.MOV R5, RZ, RZ, -R5 ;  /* 0x000000ffff059224 */ /* 0x000fe200078e0a05 */
[----:B------:R-:W-:Y:S01]  /*18600*/  STL [R1+0x1888], R6 ;  /* 0x0018880601007387 */ /* 0x000fe20000100800 */
[----:B------:R-:W-:-:S03]  /*18610*/  IMAD.MOV.U32 R4, RZ, RZ, R0 ;  /* 0x000000ffff047224 */ /* 0x000fc600078e0000 */
[----:B------:R-:W-:Y:S01]  /*18620*/  STL [R1+0xe4], R5 ;  /* 0x0000e40501007387 */ /* 0x000fe20000100800 */
[----:B------:R-:W-:-:S05]  /*18630*/  @!P2 IMAD.MOV R4, RZ, RZ, -R4 ;  /* 0x000000ffff04a224 */ /* 0x000fca00078e0a04 */
[----:B------:R0:W-:Y:S01]  /*18640*/  STL [R1+0xdc], R4 ;  /* 0x0000dc0401007387 */ /* 0x0001e20000100800 */
[----:B------:R-:W-:-:S05]  /*18650*/  @!P3 IMAD.IADD R12, R12, 0x1, -R2 ;  /* 0x000000010c0cb824 */ /* 0x000fca00078e0a02 */
[----:B------:R-:W-:-:S13]  /*18660*/  ISETP.GT.U32.AND P3, PT, R2, R12, PT ;  /* 0x0000000c0200720c */ /* 0x000fda0003f64070 */
[----:B------:R-:W-:Y:S01]  /*18670*/  @!P3 IMAD.IADD R12, R12, 0x1, -R2 ;  /* 0x000000010c0cb824 */ /* 0x000fe200078e0a02 */
[----:B------:R-:W-:-:S03]  /*18680*/  ISETP.GT.U32.AND P3, PT, R2, R28, PT ;  /* 0x0000001c0200720c */ /* 0x000fc60003f64070 */
[----:B0-----:R-:W-:-:S04]  /*18690*/  IMAD.MOV.U32 R4, RZ, RZ, R12 ;  /* 0x000000ffff047224 */ /* 0x001fc800078e000c */
[----:B------:R-:W-:-:S05]  /*186a0*/  @!P4 IMAD.MOV R4, RZ, RZ, -R4 ;  /* 0x000000ffff04c224 */ /* 0x000fca00078e0a04 */
[----:B------:R0:W-:Y:S01]  /*186b0*/  STL [R1+0xc4], R4 ;  /* 0x0000c40401007387 */ /* 0x0001e20000100800 */
[----:B------:R-:W-:-:S05]  /*186c0*/  @!P3 IMAD.IADD R28, R28, 0x1, -R2 ;  /* 0x000000011c1cb824 */ /* 0x000fca00078e0a02 */
[----:B------:R-:W-:Y:S01]  /*186d0*/  ISETP.GT.U32.AND P3, PT, R2, R28, PT ;  /* 0x0000001c0200720c */ /* 0x000fe20003f64070 */
[----:B0-----:R-:W-:-:S12]  /*186e0*/  IMAD.MOV.U32 R4, RZ, RZ, R29 ;  /* 0x000000ffff047224 */ /* 0x001fd800078e001d */
[----:B------:R-:W-:-:S04]  /*186f0*/  @!P3 IMAD.IADD R28, R28, 0x1, -R2 ;  /* 0x000000011c1cb824 */ /* 0x000fc800078e0a02 */
[----:B------:R-:W-:-:S04]  /*18700*/  IMAD.MOV.U32 R6, RZ, RZ, R28 ;  /* 0x000000ffff067224 */ /* 0x000fc800078e001c */
[----:B------:R-:W-:-:S05]  /*18710*/  @!P5 IMAD.MOV R6, RZ, RZ, -R6 ;  /* 0x000000ffff06d224 */ /* 0x000fca00078e0a06 */
[----:B------:R0:W-:Y:S04]  /*18720*/  STL [R1+0x98], R6 ;  /* 0x0000980601007387 */ /* 0x0001e80000100800 */
[----:B0-----:R-:W3:Y:S01]  /*18730*/  LDL.LU R6, [R1+0x1888] ;  /* 0x0018880001067983 */ /* 0x001ee20000300800 */
[C---:B--2---:R-:W-:Y:S02]  /*18740*/  VIADD R27, R16.reuse, 0x2a ;  /* 0x0000002a101b7836 */ /* 0x044fe40000000000 */
[C---:B------:R-:W-:Y:S02]  /*18750*/  VIADD R9, R16.reuse, 0x29 ;  /* 0x0000002910097836 */ /* 0x040fe40000000000 */
[C---:B------:R-:W-:Y:S01]  /*18760*/  VIADD R17, R16.reuse, 0x27 ;  /* 0x0000002710117836 */ /* 0x040fe20000000000 */
[----:B------:R-:W-:Y:S01]  /*18770*/  ISETP.GE.AND P6, PT, R27, RZ, PT ;  /* 0x000000ff1b00720c */ /* 0x000fe20003fc6270 */
[C---:B------:R-:W-:Y:S01]  /*18780*/  VIADD R8, R16.reuse, 0x28 ;  /* 0x0000002810087836 */ /* 0x040fe20000000000 */
[----:B------:R-:W-:Y:S01]  /*18790*/  IABS R27, R27 ;  /* 0x0000001b001b7213 */ /* 0x000fe20000000000 */
[C---:B------:R-:W-:Y:S01]  /*187a0*/  VIADD R19, R16.reuse, 0x25 ;  /* 0x0000002510137836 */ /* 0x040fe20000000000 */
[----:B------:R-:W-:Y:S01]  /*187b0*/  ISETP.GE.AND P1, PT, R9, RZ, PT ;  /* 0x000000ff0900720c */ /* 0x000fe20003f26270 */
[----:B------:R-:W-:Y:S01]  /*187c0*/  VIADD R20, R16, 0x24 ;  /* 0x0000002410147836 */ /* 0x000fe20000000000 */
[----:B------:R-:W-:Y:S01]  /*187d0*/  ISETP.GE.AND P2, PT, R8, RZ, PT ;  /* 0x000000ff0800720c */ /* 0x000fe20003f46270 */
[----:B------:R-:W-:Y:S01]  /*187e0*/  IMAD.HI.U32 R7, R3, R27, RZ ;  /* 0x0000001b03077227 */ /* 0x000fe200078e00ff */
[----:B------:R-:W-:-:S02]  /*187f0*/  IABS R8, R8 ;  /* 0x0000000800087213 */ /* 0x000fc40000000000 */
[----:B------:R-:W-:Y:S01]  /*18800*/  IABS R11, R19 ;  /* 0x00000013000b7213 */ /* 0x000fe20000000000 */
[----:B------:R-:W-:Y:S01]  /*18810*/  IMAD.MOV R0, RZ, RZ, -R7 ;  /* 0x000000ffff007224 */ /* 0x000fe200078e0a07 */
[----:B------:R-:W-:Y:S01]  /*18820*/  IABS R7, R9 ;  /* 0x0000000900077213 */ /* 0x000fe20000000000 */
[C---:B------:R-:W-:Y:S01]  /*18830*/  IMAD.HI.U32 R13, R3.reuse, R8, RZ ;  /* 0x00000008030d7227 */ /* 0x040fe200078e00ff */
[----:B------:R-:W-:Y:S02]  /*18840*/  IABS R9, R17 ;  /* 0x0000001100097213 */ /* 0x000fe40000000000 */
[----:B------:R-:W-:Y:S01]  /*18850*/  IABS R12, R20 ;  /* 0x00000014000c7213 */ /* 0x000fe20000000000 */
[----:B------:R-:W-:Y:S02]  /*18860*/  IMAD R27, R2, R0, R27 ;  /* 0x00000000021b7224 */ /* 0x000fe400078e021b */
[----:B------:R-:W-:-:S03]  /*18870*/  IMAD.HI.U32 R0, R3, R9, RZ ;  /* 0x0000000903007227 */ /* 0x000fc600078e00ff */
[C---:B------:R-:W-:Y:S01]  /*18880*/  ISETP.GT.U32.AND P4, PT, R2.reuse, R27, PT ;  /* 0x0000001b0200720c */ /* 0x040fe20003f84070 */
[----:B------:R-:W-:Y:S02]  /*18890*/  IMAD.MOV R0, RZ, RZ, -R0 ;  /* 0x000000ffff007224 */ /* 0x000fe400078e0a00 */
[----:B------:R-:W-:Y:S02]  /*188a0*/  IMAD.MOV R13, RZ, RZ, -R13 ;  /* 0x000000ffff0d7224 */ /* 0x000fe400078e0a0d */
[----:B------:R-:W-:Y:S02]  /*188b0*/  IMAD R9, R2, R0, R9 ;  /* 0x0000000002097224 */ /* 0x000fe400078e0209 */
[C---:B------:R-:W-:Y:S02]  /*188c0*/  VIADD R21, R16.reuse, 0x23 ;  /* 0x0000002310157836 */ /* 0x040fe40000000000 */
[----:B------:R-:W-:Y:S02]  /*188d0*/  VIADD R18, R16, 0x26 ;  /* 0x0000002610127836 */ /* 0x000fe40000000000 */
[----:B------:R-:W-:-:S03]  /*188e0*/  IMAD.HI.U32 R0, R3, R11, RZ ;  /* 0x0000000b03007227 */ /* 0x000fc600078e00ff */
[----:B------:R-:W-:Y:S01]  /*188f0*/  IABS R10, R18 ;  /* 0x00000012000a7213 */ /* 0x000fe20000000000 */
[----:B------:R-:W-:-:S04]  /*18900*/  IMAD.HI.U32 R14, R3, R7, RZ ;  /* 0x00000007030e7227 */ /* 0x000fc800078e00ff */
[----:B------:R-:W-:Y:S02]  /*18910*/  VIADD R23, R16, 0x21 ;  /* 0x0000002110177836 */ /* 0x000fe40000000000 */
[----:B------:R-:W-:Y:S01]  /*18920*/  IMAD R8, R2, R13, R8 ;  /* 0x0000000d02087224 */ /* 0x000fe200078e0208 */
[----:B------:R-:W-:Y:S01]  /*18930*/  IABS R13, R21 ;  /* 0x00000015000d7213 */ /* 0x000fe20000000000 */
[----:B------:R-:W-:Y:S01]  /*18940*/  IMAD.MOV R0, RZ, RZ, -R0 ;  /* 0x000000ffff007224 */ /* 0x000fe200078e0a00 */
[----:B------:R-:W-:Y:S01]  /*18950*/  IABS R15, R23 ;  /* 0x00000017000f7213 */ /* 0x000fe20000000000 */
[----:B------:R-:W-:-:S04]  /*18960*/  IMAD.HI.U32 R24, R3, R12, RZ ;  /* 0x0000000c03187227 */ /* 0x000fc800078e00ff */
[----:B------:R-:W-:Y:S02]  /*18970*/  IMAD.MOV R14, RZ, RZ, -R14 ;  /* 0x000000ffff0e7224 */ /* 0x000fe400078e0a0e */
[----:B------:R-:W-:Y:S02]  /*18980*/  @!P4 IMAD.IADD R27, R27, 0x1, -R2 ;  /* 0x000000011b1bc824 */ /* 0x000fe400078e0a02 */
[C---:B------:R-:W-:Y:S02]  /*18990*/  IMAD R11, R2.reuse, R0, R11 ;  /* 0x00000000020b7224 */ /* 0x040fe400078e020b */
[----:B------:R-:W-:Y:S01]  /*189a0*/  IMAD.MOV R24, RZ, RZ, -R24 ;  /* 0x000000ffff187224 */ /* 0x000fe200078e0a18 */
[C---:B------:R-:W-:Y:S01]  /*189b0*/  ISETP.GT.U32.AND P4, PT, R2.reuse, R27, PT ;  /* 0x0000001b0200720c */ /* 0x040fe20003f84070 */
[----:B------:R-:W-:Y:S02]  /*189c0*/  IMAD R7, R2, R14, R7 ;  /* 0x0000000e02077224 */ /* 0x000fe400078e0207 */
[----:B------:R-:W-:-:S03]  /*189d0*/  IMAD.HI.U32 R0, R3, R13, RZ ;  /* 0x0000000d03007227 */ /* 0x000fc600078e00ff */
[----:B------:R-:W-:Y:S01]  /*189e0*/  ISETP.GT.U32.AND P3, PT, R2, R7, PT ;  /* 0x000000070200720c */ /* 0x000fe20003f64070 */
[----:B------:R-:W-:-:S04]  /*189f0*/  IMAD.HI.U32 R14, R3, R10, RZ ;  /* 0x0000000a030e7227 */ /* 0x000fc800078e00ff */
[----:B------:R-:W-:Y:S02]  /*18a00*/  VIADD R5, R16, 0x1f ;  /* 0x0000001f10057836 */ /* 0x000fe40000000000 */
[----:B------:R-:W-:-:S03]  /*18a10*/  IMAD.HI.U32 R26, R3, R15, RZ ;  /* 0x0000000f031a7227 */ /* 0x000fc600078e00ff */
[----:B------:R-:W-:Y:S01]  /*18a20*/  IABS R29, R5 ;  /* 0x00000005001d7213 */ /* 0x000fe20000000000 */
[----:B------:R-:W-:Y:S02]  /*18a30*/  IMAD R12, R2, R24, R12 ;  /* 0x00000018020c7224 */ /* 0x000fe400078e020c */
[----:B------:R-:W-:Y:S02]  /*18a40*/  IMAD.MOV R0, RZ, RZ, -R0 ;  /* 0x000000ffff007224 */ /* 0x000fe400078e0a00 */
[C---:B------:R-:W-:Y:S02]  /*18a50*/  VIADD R24, R16.reuse, 0x20 ;  /* 0x0000002010187836 */ /* 0x040fe40000000000 */
[----:B------:R-:W-:Y:S02]  /*18a60*/  IMAD.MOV R14, RZ, RZ, -R14 ;  /* 0x000000ffff0e7224 */ /* 0x000fe400078e0a0e */
[----:B------:R-:W-:Y:S02]  /*18a70*/  VIADD R22, R16, 0x22 ;  /* 0x0000002210167836 */ /* 0x000fe40000000000 */
[----:B------:R-:W-:-:S02]  /*18a80*/  IMAD.MOV R26, RZ, RZ, -R26 ;  /* 0x000000ffff1a7224 */ /* 0x000fc400078e0a1a */
[C---:B------:R-:W-:Y:S01]  /*18a90*/  IMAD R13, R2.reuse, R0, R13 ;  /* 0x00000000020d7224 */ /* 0x040fe200078e020d */
[----:B------:R-:W-:Y:S01]  /*18aa0*/  IABS R0, R24 ;  /* 0x0000001800007213 */ /* 0x000fe20000000000 */
[C---:B------:R-:W-:Y:S01]  /*18ab0*/  IMAD R10, R2.reuse, R14, R10 ;  /* 0x0000000e020a7224 */ /* 0x040fe200078e020a */
[----:B------:R-:W-:Y:S01]  /*18ac0*/  IABS R14, R22 ;  /* 0x00000016000e7213 */ /* 0x000fe20000000000 */
[----:B------:R-:W-:Y:S02]  /*18ad0*/  IMAD R15, R2, R26, R15 ;  /* 0x0000001a020f7224 */ /* 0x000fe400078e020f */
[----:B------:R-:W-:Y:S02]  /*18ae0*/  IMAD.MOV.U32 R26, RZ, RZ, R29 ;  /* 0x000000ffff1a7224 */ /* 0x000fe400078e001d */
[----:B------:R-:W-:-:S04]  /*18af0*/  IMAD.HI.U32 R29, R3, R0, RZ ;  /* 0x00000000031d7227 */ /* 0x000fc800078e00ff */
[----:B------:R-:W-:-:S04]  /*18b00*/  IMAD.HI.U32 R25, R3, R14, RZ ;  /* 0x0000000e03197227 */ /* 0x000fc800078e00ff */
[----:B------:R-:W-:Y:S01]  /*18b10*/  @!P4 IMAD.IADD R27, R27, 0x1, -R2 ;  /* 0x000000011b1bc824 */ /* 0x000fe200078e0a02 */
[----:B------:R-:W-:Y:S01]  /*18b20*/  ISETP.GT.U32.AND P4, PT, R2, R8, PT ;  /* 0x000000080200720c */ /* 0x000fe20003f84070 */
[----:B------:R-:W-:-:S04]  /*18b30*/  IMAD.HI.U32 R28, R3, R26, RZ ;  /* 0x0000001a031c7227 */ /* 0x000fc800078e00ff */
[----:B------:R-:W-:Y:S02]  /*18b40*/  IMAD.MOV R29, RZ, RZ, -R29 ;  /* 0x000000ffff1d7224 */ /* 0x000fe400078e0a1d */
[----:B------:R-:W-:Y:S02]  /*18b50*/  IMAD.MOV R25, RZ, RZ, -R25 ;  /* 0x000000ffff197224 */ /* 0x000fe400078e0a19 */
[----:B------:R-:W-:Y:S02]  /*18b60*/  @!P6 IMAD.MOV R27, RZ, RZ, -R27 ;  /* 0x000000ffff1be224 */ /* 0x000fe400078e0a1b */
[----:B------:R-:W-:Y:S02]  /*18b70*/  IMAD.MOV R28, RZ, RZ, -R28 ;  /* 0x000000ffff1c7224 */ /* 0x000fe400078e0a1c */
[C---:B------:R-:W-:Y:S01]  /*18b80*/  IMAD R29, R2.reuse, R29, R0 ;  /* 0x0000001d021d7224 */ /* 0x040fe200078e0200 */
[----:B------:R-:W-:Y:S01]  /*18b90*/  STL [R1+0x90], R27 ;  /* 0x0000901b01007387 */ /* 0x000fe20000100800 */
[C---:B------:R-:W-:Y:S01]  /*18ba0*/  IMAD R14, R2.reuse, R25, R14 ;  /* 0x00000019020e7224 */ /* 0x040fe200078e020e */
[----:B------:R-:W-:Y:S01]  /*18bb0*/  IABS R25, R16 ;  /* 0x0000001000197213 */ /* 0x000fe20000000000 */
[----:B------:R-:W-:-:S02]  /*18bc0*/  IMAD R0, R2, R28, R26 ;  /* 0x0000001c02007224 */ /* 0x000fc400078e021a */
[----:B------:R-:W-:Y:S02]  /*18bd0*/  IMAD.MOV.U32 R28, RZ, RZ, R16 ;  /* 0x000000ffff1c7224 */ /* 0x000fe400078e0010 */
[----:B------:R-:W2:Y:S01]  /*18be0*/  LDL.LU R16, [R1+0x1884] ;  /* 0x0018840001107983 */ /* 0x000ea20000300800 */
[--C-:B------:R-:W-:Y:S02]  /*18bf0*/  @!P3 IMAD.IADD R7, R7, 0x1, -R2.reuse ;  /* 0x000000010707b824 */ /* 0x100fe400078e0a02 */
[----:B------:R-:W-:-:S03]  /*18c00*/  @!P4 IMAD.IADD R8, R8, 0x1, -R2 ;  /* 0x000000010808c824 */ /* 0x000fc600078e0a02 */
[C---:B------:R-:W-:Y:S02]  /*18c10*/  ISETP.GT.U32.AND P3, PT, R2.reuse, R7, PT ;  /* 0x000000070200720c */ /* 0x040fe40003f64070 */
[----:B------:R-:W-:Y:S01]  /*18c20*/  ISETP.GT.U32.AND P4, PT, R2, R8, PT ;  /* 0x000000080200720c */ /* 0x000fe20003f84070 */
[----:B------:R-:W-:-:S10]  /*18c30*/  IMAD.MOV.U32 R26, RZ, RZ, R4 ;  /* 0x000000ffff1a7224 */ /* 0x000fd400078e0004 */
[--C-:B------:R-:W-:Y:S02]  /*18c40*/  @!P3 IMAD.IADD R7, R7, 0x1, -R2.reuse ;  /* 0x000000010707b824 */ /* 0x100fe400078e0a02 */
[----:B------:R-:W-:Y:S02]  /*18c50*/  @!P4 IMAD.IADD R8, R8, 0x1, -R2 ;  /* 0x000000010808c824 */ /* 0x000fe400078e0a02 */
[----:B------:R-:W-:Y:S01]  /*18c60*/  IMAD.MOV.U32 R4, RZ, RZ, R7 ;  /* 0x000000ffff047224 */ /* 0x000fe200078e0007 */
[----:B------:R-:W-:Y:S01]  /*18c70*/  IABS R7, R26 ;  /* 0x0000001a00077213 */ /* 0x000fe20000000000 */
[----:B------:R-:W-:Y:S02]  /*18c80*/  @!P2 IMAD.MOV R8, RZ, RZ, -R8 ;  /* 0x000000ffff08a224 */ /* 0x000fe400078e0a08 */
[----:B------:R-:W-:-:S05]  /*18c90*/  @!P1 IMAD.MOV R4, RZ, RZ, -R4 ;  /* 0x000000ffff049224 */ /* 0x000fca00078e0a04 */
[----:B------:R0:W-:Y:S04]  /*18ca0*/  STL [R1+0x88], R4 ;  /* 0x0000880401007387 */ /* 0x0001e80000100800 */
[----:B0-----:R-:W4:Y:S04]  /*18cb0*/  LDL.LU R4, [R1+0x1880] ;  /* 0x0018800001047983 */ /* 0x001f280000300800 */
[----:B------:R3:W-:Y:S02]  /*18cc0*/  STL [R1+0x80], R8 ;  /* 0x0000800801007387 */ /* 0x0007e40000100800 */
[----:B---3--:R-:W-:-:S02]  /*18cd0*/  IMAD.HI.U32 R8, R6, R7, RZ ;  /* 0x0000000706087227 */ /* 0x008fc400078e00ff */
[----:B------:R-:W3:Y:S01]  /*18ce0*/  LDL.LU R6, [R1+0x187c] ;  /* 0x00187c0001067983 */ /* 0x000ee20000300800 */
[C---:B------:R-:W-:Y:S02]  /*18cf0*/  ISETP.GT.U32.AND P5, PT, R2.reuse, R9, PT ;  /* 0x000000090200720c */ /* 0x040fe40003fa4070 */
[C---:B------:R-:W-:Y:S02]  /*18d00*/  ISETP.GT.U32.AND P6, PT, R2.reuse, R10, PT ;  /* 0x0000000a0200720c */ /* 0x040fe40003fc4070 */
[----:B------:R-:W-:-:S09]  /*18d10*/  ISETP.GT.U32.AND P3, PT, R2, R11, PT ;  /* 0x0000000b0200720c */ /* 0x000fd20003f64070 */
[--C-:B------:R-:W-:Y:S01]  /*18d20*/  @!P5 IMAD.IADD R9, R9, 0x1, -R2.reuse ;  /* 0x000000010909d824 */ /* 0x100fe200078e0a02 */
[----:B------:R-:W-:Y:S01]  /*18d30*/  ISETP.GT.U32.AND P5, PT, R2, R13, PT ;  /* 0x0000000d0200720c */ /* 0x000fe20003fa4070 */
[--C-:B------:R-:W-:Y:S01]  /*18d40*/  @!P6 IMAD.IADD R10, R10, 0x1, -R2.reuse ;  /* 0x000000010a0ae824 */ /* 0x100fe200078e0a02 */
[C---:B------:R-:W-:Y:S02]  /*18d50*/  ISETP.GT.U32.AND P6, PT, R2.reuse, R14, PT ;  /* 0x0000000e0200720c */ /* 0x040fe40003fc4070 */
[C---:B------:R-:W-:Y:S02]  /*18d60*/  ISETP.GT.U32.AND P1, PT, R2.reuse, R9, PT ;  /* 0x000000090200720c */ /* 0x040fe40003f24070 */
[C---:B------:R-:W-:Y:S01]  /*18d70*/  ISETP.GT.U32.AND P4, PT, R2.reuse, R12, PT ;  /* 0x0000000c0200720c */ /* 0x040fe20003f84070 */
[----:B------:R-:W-:Y:S01]  /*18d80*/  @!P3 IMAD.IADD R11, R11, 0x1, -R2 ;  /* 0x000000010b0bb824 */ /* 0x000fe200078e0a02 */
[----:B------:R-:W-:-:S05]  /*18d90*/  ISETP.GT.U32.AND P3, PT, R2, R10, PT ;  /* 0x0000000a0200720c */ /* 0x000fca0003f64070 */
[--C-:B------:R-:W-:Y:S02]  /*18da0*/  @!P5 IMAD.IADD R13, R13, 0x1, -R2.reuse ;  /* 0x000000010d0dd824 */ /* 0x100fe400078e0a02 */
[--C-:B------:R-:W-:Y:S02]  /*18db0*/  @!P6 IMAD.IADD R14, R14, 0x1, -R2.reuse ;  /* 0x000000010e0ee824 */ /* 0x100fe400078e0a02 */
[--C-:B------:R-:W-:Y:S01]  /*18dc0*/  @!P1 IMAD.IADD R9, R9, 0x1, -R2.reuse ;  /* 0x0000000109099824 */ /* 0x100fe200078e0a02 */
[C---:B------:R-:W-:Y:S01]  /*18dd0*/  ISETP.GT.U32.AND P6, PT, R2.reuse, R13, PT ;  /* 0x0000000d0200720c */ /* 0x040fe20003fc4070 */
[----:B------:R-:W-:Y:S01]  /*18de0*/  IMAD.HI.U32 R27, R3, R25, RZ ;  /* 0x00000019031b7227 */ /* 0x000fe200078e00ff */
[C---:B------:R-:W-:Y:S02]  /*18df0*/  ISETP.GT.U32.AND P1, PT, R2.reuse, R15, PT ;  /* 0x0000000f0200720c */ /* 0x040fe40003f24070 */
[----:B------:R-:W-:Y:S01]  /*18e00*/  ISETP.GT.U32.AND P2, PT, R2, R14, PT ;  /* 0x0000000e0200720c */ /* 0x000fe20003f44070 */
[----:B------:R-:W-:Y:S01]  /*18e10*/  @!P4 IMAD.IADD R12, R12, 0x1, -R2 ;  /* 0x000000010c0cc824 */ /* 0x000fe200078e0a02 */
[----:B------:R-:W-:Y:S01]  /*18e20*/  ISETP.GT.U32.AND P4, PT, R2, R11, PT ;  /* 0x0000000b0200720c */ /* 0x000fe20003f84070 */
[----:B------:R-:W-:-:S02]  /*18e30*/  IMAD.MOV R27, RZ, RZ, -R27 ;  /* 0x000000ffff1b7224 */ /* 0x000fc400078e0a1b */
[----:B------:R-:W-:Y:S02]  /*18e40*/  IMAD.MOV R8, RZ, RZ, -R8 ;  /* 0x000000ffff087224 */ /* 0x000fe400078e0a08 */
[----:B------:R-:W-:Y:S02]  /*18e50*/  IMAD R25, R2, R27, R25 ;  /* 0x0000001b02197224 */ /* 0x000fe400078e0219 */
[--C-:B------:R-:W-:Y:S01]  /*18e60*/  @!P3 IMAD.IADD R10, R10, 0x1, -R2.reuse ;  /* 0x000000010a0ab824 */ /* 0x100fe200078e0a02 */
[C---:B------:R-:W-:Y:S01]  /*18e70*/  ISETP.GT.U32.AND P3, PT, R2.reuse, R29, PT ;  /* 0x0000001d0200720c */ /* 0x040fe20003f64070 */
[--C-:B------:R-:W-:Y:S01]  /*18e80*/  @!P6 IMAD.IADD R13, R13, 0x1, -R2.reuse ;  /* 0x000000010d0de824 */ /* 0x100fe200078e0a02 */
[C---:B------:R-:W-:Y:S01]  /*18e90*/  ISETP.GT.U32.AND P5, PT, R2.reuse, R12, PT ;  /* 0x0000000c0200720c */ /* 0x040fe20003fa4070 */
[--C-:B------:R-:W-:Y:S01]  /*18ea0*/  @!P1 IMAD.IADD R15, R15, 0x1, -R2.reuse ;  /* 0x000000010f0f9824 */ /* 0x100fe200078e0a02 */
[----:B------:R-:W-:Y:S01]  /*18eb0*/  ISETP.GT.U32.AND P6, PT, R2, R25, PT ;  /* 0x000000190200720c */ /* 0x000fe20003fc4070 */
[--C-:B------:R-:W-:Y:S01]  /*18ec0*/  @!P2 IMAD.IADD R14, R14, 0x1, -R2.reuse ;  /* 0x000000010e0ea824 */ /* 0x100fe200078e0a02 */
[----:B------:R-:W-:Y:S01]  /*18ed0*/  ISETP.GE.AND P2, PT, R18, RZ, PT ;  /* 0x000000ff1200720c */ /* 0x000fe20003f46270 */
[----:B------:R-:W-:Y:S01]  /*18ee0*/  @!P4 IMAD.IADD R11, R11, 0x1, -R2 ;  /* 0x000000010b0bc824 */ /* 0x000fe200078e0a02 */
[----:B------:R-:W-:Y:S01]  /*18ef0*/  ISETP.GT.U32.AND P4, PT, R2, R0, PT ;  /* 0x000000000200720c */ /* 0x000fe20003f84070 */
[----:B------:R-:W-:-:S04]  /*18f00*/  IMAD.MOV.U32 R27, RZ, RZ, R10 ;  /* 0x000000ffff1b7224 */ /* 0x000fc800078e000a */
[--C-:B------:R-:W-:Y:S02]  /*18f10*/  @!P3 IMAD.IADD R29, R29, 0x1, -R2.reuse ;  /* 0x000000011d1db824 */ /* 0x100fe400078e0a02 */
[--C-:B------:R-:W-:Y:S01]  /*18f20*/  @!P5 IMAD.IADD R12, R12, 0x1, -R2.reuse ;  /* 0x000000010c0cd824 */ /* 0x100fe200078e0a02 */
[----:B------:R-:W-:Y:S01]  /*18f30*/  ISETP.GE.AND P5, PT, R17, RZ, PT ;  /* 0x000000ff1100720c */ /* 0x000fe20003fa6270 */
[--C-:B------:R-:W-:Y:S01]  /*18f40*/  @!P6 IMAD.IADD R25, R25, 0x1, -R2.reuse ;  /* 0x000000011919e824 */ /* 0x100fe200078e0a02 */
[----:B------:R-:W-:Y:S01]  /*18f50*/  ISETP.GE.AND P6, PT, R21, RZ, PT ;  /* 0x000000ff1500720c */ /* 0x000fe20003fc6270 */
[----:B------:R-:W-:Y:S01]  /*18f60*/  @!P2 IMAD.MOV R27, RZ, RZ, -R27 ;  /* 0x000000ffff1ba224 */ /* 0x000fe200078e0a1b */
[----:B------:R-:W-:Y:S01]  /*18f70*/  ISETP.GT.U32.AND P2, PT, R2, R29, PT ;  /* 0x0000001d0200720c */ /* 0x000fe20003f44070 */
[----:B------:R-:W-:Y:S01]  /*18f80*/  VIADD R17, R28, 0x1d ;  /* 0x0000001d1c117836 */ /* 0x000fe20000000000 */
[----:B------:R-:W-:Y:S01]  /*18f90*/  ISETP.GE.AND P3, PT, R19, RZ, PT ;  /* 0x000000ff1300720c */ /* 0x000fe20003f66270 */
[----:B------:R-:W-:Y:S01]  /*18fa0*/  @!P4 IMAD.IADD R0, R0, 0x1, -R2 ;  /* 0x000000010000c824 */ /* 0x000fe200078e0a02 */
[----:B------:R-:W-:Y:S01]  /*18fb0*/  ISETP.GE.AND P4, PT, R20, RZ, PT ;  /* 0x000000ff1400720c */ /* 0x000fe20003f86270 */
[----:B------:R-:W-:Y:S01]  /*18fc0*/  IMAD.MOV.U32 R20, RZ, RZ, R9 ;  /* 0x000000ffff147224 */ /* 0x000fe200078e0009 */
[----:B------:R-:W-:Y:S01]  /*18fd0*/  IABS R19, R17 ;  /* 0x0000001100137213 */ /* 0x000fe20000000000 */
[----:B------:R-:W-:-:S02]  /*18fe0*/  IMAD.MOV.U32 R10, RZ, RZ, R13 ;  /* 0x000000ffff0a7224 */ /* 0x000fc400078e000d */
[----:B------:R-:W-:Y:S02]  /*18ff0*/  @!P5 IMAD.MOV R20, RZ, RZ, -R20 ;  /* 0x000000ffff14d224 */ /* 0x000fe400078e0a14 */
[----:B------:R-:W-:Y:S02]  /*19000*/  IMAD.MOV.U32 R9, RZ, RZ, R19 ;  /* 0x000000ffff097224 */ /* 0x000fe400078e0013 */
[----:B------:R-:W-:Y:S02]  /*19010*/  IMAD.MOV.U32 R19, RZ, RZ, R11 ;  /* 0x000000ffff137224 */ /* 0x000fe400078e000b */
[----:B------:R-:W-:Y:S01]  /*19020*/  @!P6 IMAD.MOV R10, RZ, RZ, -R10 ;  /* 0x000000ffff0ae224 */ /* 0x000fe200078e0a0a */
[----:B------:R-:W-:Y:S01]  /*19030*/  ISETP.GE.AND P6, PT, R22, RZ, PT ;  /* 0x000000ff1600720c */ /* 0x000fe20003fc6270 */
[----:B------:R-:W-:Y:S02]  /*19040*/  IMAD.MOV.U32 R11, RZ, RZ, R12 ;  /* 0x000000ffff0b7224 */ /* 0x000fe400078e000c */
[----:B------:R-:W-:Y:S01]  /*19050*/  @!P2 IMAD.IADD R29, R29, 0x1, -R2 ;  /* 0x000000011d1da824 */ /* 0x000fe200078e0a02 */
[----:B------:R-:W-:Y:S01]  /*19060*/  ISETP.GE.AND P2, PT, R24, RZ, PT ;  /* 0x000000ff1800720c */ /* 0x000fe20003f46270 */
[----:B------:R-:W-:-:S02]  /*19070*/  @!P3 IMAD.MOV R19, RZ, RZ, -R19 ;  /* 0x000000ffff13b224 */ /* 0x000fc400078e0a13 */
[----:B------:R-:W-:Y:S01]  /*19080*/  @!P4 IMAD.MOV R11, RZ, RZ, -R11 ;  /* 0x000000ffff0bc224 */ /* 0x000fe200078e0a0b */
[----:B------:R-:W-:Y:S01]  /*19090*/  ISETP.GT.U32.AND P4, PT, R2, R25, PT ;  /* 0x000000190200720c */ /* 0x000fe20003f84070 */
[----:B------:R-:W-:Y:S01]  /*190a0*/  STL [R1+0x78], R20 ;  /* 0x0000781401007387 */ /* 0x000fe20000100800 */
[----:B------:R-:W-:Y:S02]  /*190b0*/  IMAD.MOV.U32 R13, RZ, RZ, R29 ;  /* 0x000000ffff0d7224 */ /* 0x000fe400078e001d */
[----:B------:R-:W-:Y:S01]  /*190c0*/  IMAD.MOV.U32 R29, RZ, RZ, R28 ;  /* 0x000000ffff1d7224 */ /* 0x000fe200078e001c */
[----:B------:R-:W-:Y:S04]  /*190d0*/  STL [R1+0x70], R27 ;  /* 0x0000701b01007387 */ /* 0x000fe80000100800 */
[----:B------:R-:W-:Y:S01]  /*190e0*/  STL [R1+0x68], R19 ;  /* 0x0000681301007387 */ /* 0x000fe20000100800 */
[----:B------:R-:W-:-:S03]  /*190f0*/  @!P6 IMAD.MOV R14, RZ, RZ, -R14 ;  /* 0x000000ffff0ee224 */ /* 0x000fc600078e0a0e */
[----:B------:R0:W-:Y:S01]  /*19100*/  STL [R1+0x64], R11 ;  /* 0x0000640b01007387 */ /* 0x0001e20000100800 */
[----:B------:R-:W-:-:S03]  /*19110*/  @!P2 IMAD.MOV R13, RZ, RZ, -R13 ;  /* 0x000000ffff0da224 */ /* 0x000fc600078e0a0d */
[----:B------:R1:W-:Y:S01]  /*19120*/  STL [R1+0x60], R10 ;  /* 0x0000600a01007387 */ /* 0x0003e20000100800 */
[----:B------:R-:W-:Y:S02]  /*19130*/  @!P4 IMAD.IADD R25, R25, 0x1, -R2 ;  /* 0x000000011919c824 */ /* 0x000fe400078e0a02 */
[----:B0-----:R-:W-:Y:S01]  /*19140*/  IMAD.HI.U32 R11, R3, R9, RZ ;  /* 0x00000009030b7227 */ /* 0x001fe200078e00ff */
[----:B------:R-:W-:Y:S03]  /*19150*/  STL [R1+0x5c], R14 ;  /* 0x00005c0e01007387 */ /* 0x000fe60000100800 */
[----:B------:R-:W-:Y:S01]  /*19160*/  IMAD.MOV R12, RZ, RZ, -R11 ;  /* 0x000000ffff0c7224 */ /* 0x000fe200078e0a0b */
[----:B------:R-:W-:Y:S02]  /*19170*/  ISETP.GT.U32.AND P3, PT, R2, R0, PT ;  /* 0x000000000200720c */ /* 0x000fe40003f64070 */
[----:B------:R-:W-:-:S11]  /*19180*/  ISETP.GE.AND P4, PT, R17, RZ, PT ;  /* 0x000000ff1100720c */ /* 0x000fd60003f86270 */
[----:B------:R-:W-:Y:S02]  /*19190*/  @!P3 IMAD.IADD R0, R0, 0x1, -R2 ;  /* 0x000000010000b824 */ /* 0x000fe400078e0a02 */
[----:B--2---:R-:W-:-:S05]  /*191a0*/  IMAD R7, R16, R8, R7 ;  /* 0x0000000810077224 */ /* 0x004fca00078e0207 */
[----:B------:R-:W-:-:S13]  /*191b0*/  ISETP.GT.U32.AND P1, PT, R16, R7, PT ;  /* 0x000000071000720c */ /* 0x000fda0003f24070 */
[----:B------:R-:W-:Y:S01]  /*191c0*/  @!P1 IMAD.IADD R7, R7, 0x1, -R16 ;  /* 0x0000000107079824 */ /* 0x000fe200078e0a10 */
[----:B------:R-:W-:-:S04]  /*191d0*/  ISETP.GT.U32.AND P1, PT, R2, R15, PT ;  /* 0x0000000f0200720c */ /* 0x000fc80003f24070 */
[----:B------:R-:W-:Y:S01]  /*191e0*/  ISETP.GT.U32.AND P5, PT, R16, R7, PT ;  /* 0x000000071000720c */ /* 0x000fe20003fa4070 */
[----:B------:R-:W-:-:S08]  /*191f0*/  VIADD R8, R28, 0x1e ;  /* 0x0000001e1c087836 */ /* 0x000fd00000000000 */
[----:B------:R-:W-:Y:S01]  /*19200*/  @!P1 IMAD.IADD R15, R15, 0x1, -R2 ;  /* 0x000000010f0f9824 */ /* 0x000fe200078e0a02 */
[----:B------:R-:W-:Y:S02]  /*19210*/  ISETP.GE.AND P1, PT, R23, RZ, PT ;  /* 0x000000ff1700720c */ /* 0x000fe40003f26270 */
[----:B------:R-:W-:Y:S01]  /*19220*/  IABS R18, R8 ;  /* 0x0000000800127213 */ /* 0x000fe20000000000 */
[----:B------:R-:W-:Y:S02]  /*19230*/  IMAD.MOV.U32 R19, RZ, RZ, R15 ;  /* 0x000000ffff137224 */ /* 0x000fe400078e000f */
[----:B------:R-:W-:Y:S01]  /*19240*/  @!P5 IMAD.IADD R7, R7, 0x1, -R16 ;  /* 0x000000010707d824 */ /* 0x000fe200078e0a10 */
[----:B------:R-:W-:Y:S01]  /*19250*/  ISETP.GE.AND P5, PT, R29, RZ, PT ;  /* 0x000000ff1d00720c */ /* 0x000fe20003fa6270 */
[----:B-1----:R-:W-:-:S06]  /*19260*/  IMAD.HI.U32 R10, R3, R18, RZ ;  /* 0x00000012030a7227 */ /* 0x002fcc00078e00ff */
[----:B------:R-:W-:Y:S02]  /*19270*/  @!P1 IMAD.MOV R19, RZ, RZ, -R19 ;  /* 0x000000ffff139224 */ /* 0x000fe400078e0a13 */
[----:B------:R-:W-:-:S03]  /*19280*/  IMAD.MOV R10, RZ, RZ, -R10 ;  /* 0x000000ffff0a7224 */ /* 0x000fc600078e0a0a */
[----:B------:R-:W-:Y:S01]  /*19290*/  STL [R1+0x54], R19 ;  /* 0x0000541301007387 */ /* 0x000fe20000100800 */
[C---:B------:R-:W-:Y:S02]  /*192a0*/  IMAD R11, R2.reuse, R10, R18 ;  /* 0x0000000a020b7224 */ /* 0x040fe400078e0212 */
[----:B---3--:R-:W-:Y:S01]  /*192b0*/  @!P0 IMAD.MOV R6, RZ, RZ, -R6 ;  /* 0x000000ffff068224 */ /* 0x008fe200078e0a06 */
[----:B------:R-:W-:Y:S01]  /*192c0*/  STL [R1+0x4c], R13 ;  /* 0x00004c0d01007387 */ /* 0x000fe20000100800 */
[----:B------:R-:W-:-:S03]  /*192d0*/  IMAD R10, R2, R12, R9 ;  /* 0x0000000c020a7224 */ /* 0x000fc600078e0209 */
[----:B------:R0:W-:Y:S01]  /*192e0*/  STL [R1+0x44], R6 ;  /* 0x0000440601007387 */ /* 0x0001e20000100800 */
[----:B------:R-:W-:Y:S01]  /*192f0*/  ISETP.GE.AND P1, PT, R26, RZ, PT ;  /* 0x000000ff1a00720c */ /* 0x000fe20003f26270 */
[----:B0-----:R-:W-:-:S04]  /*19300*/  IMAD.MOV.U32 R6, RZ, RZ, R25 ;  /* 0x000000ffff067224 */ /* 0x001fc800078e0019 */
[----:B------:R-:W-:Y:S01]  /*19310*/  @!P5 IMAD.MOV R6, RZ, RZ, -R6 ;  /* 0x000000ffff06d224 */ /* 0x000fe200078e0a06 */
[C---:B------:R-:W-:Y:S01]  /*19320*/  ISETP.GT.U32.AND P5, PT, R2.reuse, R10, PT ;  /* 0x0000000a0200720c */ /* 0x040fe20003fa4070 */
[----:B------:R-:W-:Y:S02]  /*19330*/  VIADD R19, R29, 0x1b ;  /* 0x0000001b1d137836 */ /* 0x000fe40000000000 */
[----:B------:R-:W-:Y:S01]  /*19340*/  IMAD.MOV.U32 R15, RZ, RZ, R7 ;  /* 0x000000ffff0f7224 */ /* 0x000fe200078e0007 */
[----:B------:R-:W-:-:S03]  /*19350*/  ISETP.GT.U32.AND P0, PT, R2, R11, PT ;  /* 0x0000000b0200720c */ /* 0x000fc60003f04070 */
[----:B------:R-:W-:Y:S01]  /*19360*/  @!P1 IMAD.MOV R15, RZ, RZ, -R15 ;  /* 0x000000ffff0f9224 */ /* 0x000fe200078e0a0f */
[----:B------:R-:W-:Y:S02]  /*19370*/  ISETP.GE.AND P1, PT, R19, RZ, PT ;  /* 0x000000ff1300720c */ /* 0x000fe40003f26270 */
[----:B------:R-:W-:-:S03]  /*19380*/  IABS R19, R19 ;  /* 0x0000001300137213 */ /* 0x000fc60000000000 */
[----:B------:R-:W-:Y:S02]  /*19390*/  @!P5 IMAD.IADD R10, R10, 0x1, -R2 ;  /* 0x000000010a0ad824 */ /* 0x000fe400078e0a02 */
[----:B------:R-:W-:-:S03]  /*193a0*/  IMAD.HI.U32 R14, R3, R19, RZ ;  /* 0x00000013030e7227 */ /* 0x000fc600078e00ff */
[----:B------:R-:W-:Y:S01]  /*193b0*/  ISETP.GT.U32.AND P5, PT, R2, R10, PT ;  /* 0x0000000a0200720c */ /* 0x000fe20003fa4070 */
[C---:B------:R-:W-:Y:S01]  /*193c0*/  VIADD R16, R29.reuse, 0x1c ;  /* 0x0000001c1d107836 */ /* 0x040fe20000000000 */
[----:B----4-:R-:W-:Y:S01]  /*193d0*/  ISETP.NE.AND P2, PT, R4, RZ, PT ;  /* 0x000000ff0400720c */ /* 0x010fe20003f45270 */
[----:B------:R-:W-:Y:S02]  /*193e0*/  VIADD R12, R29, 0x19 ;  /* 0x000000191d0c7836 */ /* 0x000fe40000000000 */
[----:B------:R-:W-:Y:S02]  /*193f0*/  @!P0 IMAD.IADD R11, R11, 0x1, -R2 ;  /* 0x000000010b0b8824 */ /* 0x000fe400078e0a02 */
[----:B------:R-:W-:Y:S01]  /*19400*/  IMAD.MOV R14, RZ, RZ, -R14 ;  /* 0x000000ffff0e7224 */ /* 0x000fe200078e0a0e */
[----:B------:R0:W-:Y:S01]  /*19410*/  STL [R1+0x40], R6 ;  /* 0x0000400601007387 */ /* 0x0001e20000100800 */
[----:B------:R-:W-:Y:S02]  /*19420*/  ISETP.GE.AND P6, PT, R16, RZ, PT ;  /* 0x000000ff1000720c */ /* 0x000fe40003fc6270 */
[----:B------:R-:W-:Y:S01]  /*19430*/  IMAD R19, R2, R14, R19 ;  /* 0x0000000e02137224 */ /* 0x000fe200078e0213 */
[----:B------:R-:W-:-:S02]  /*19440*/  IABS R16, R16 ;  /* 0x0000001000107213 */ /* 0x000fc40000000000 */
[----:B------:R-:W-:Y:S02]  /*19450*/  ISETP.GT.U32.AND P0, PT, R2, R11, PT ;  /* 0x0000000b0200720c */ /* 0x000fe40003f04070 */
[----:B0-----:R-:W-:Y:S01]  /*19460*/  IABS R6, R12 ;  /* 0x0000000c00067213 */ /* 0x001fe20000000000 */
[----:B------:R-:W-:Y:S01]  /*19470*/  @!P5 IMAD.IADD R10, R10, 0x1, -R2 ;  /* 0x000000010a0ad824 */ /* 0x000fe200078e0a02 */
[----:B------:R-:W-:Y:S01]  /*19480*/  ISETP.GT.U32.AND P5, PT, R2, R19, PT ;  /* 0x000000130200720c */ /* 0x000fe20003fa4070 */
[----:B------:R-:W-:Y:S01]  /*19490*/  IMAD.HI.U32 R7, R3, R16, RZ ;  /* 0x0000001003077227 */ /* 0x000fe200078e00ff */
[----:B------:R-:W-:-:S03]  /*194a0*/  @!P2 LOP3.LUT R15, RZ, R4, RZ, 0x33, !PT ;  /* 0x00000004ff0fa212 */ /* 0x000fc600078e33ff */
[----:B------:R-:W-:Y:S01]  /*194b0*/  IMAD.HI.U32 R9, R3, R6, RZ ;  /* 0x0000000603097227 */ /* 0x000fe200078e00ff */
[----:B------:R-:W-:-:S03]  /*194c0*/  ISETP.GE.AND P3, PT, R8, RZ, PT ;  /* 0x000000ff0800720c */ /* 0x000fc60003f66270 */
[----:B------:R-:W-:Y:S02]  /*194d0*/  IMAD.MOV R4, RZ, RZ, -R9 ;  /* 0x000000ffff047224 */ /* 0x000fe400078e0a09 */
[----:B------:R-:W-:Y:S02]  /*194e0*/  VIADD R8, R29, 0x1a ;  /* 0x0000001a1d087836 */ /* 0x000fe40000000000 */
[----:B------:R-:W-:Y:S02]  /*194f0*/  IMAD.MOV R7, RZ, RZ, -R7 ;  /* 0x000000ffff077224 */ /* 0x000fe400078e0a07 */
[C---:B------:R-:W-:Y:S01]  /*19500*/  IMAD R6, R2.reuse, R4, R6 ;  /* 0x0000000402067224 */ /* 0x040fe200078e0206 */
[----:B------:R-:W-:Y:S01]  /*19510*/  IABS R13, R8 ;  /* 0x00000008000d7213 */ /* 0x000fe20000000000 */
[----:B------:R-:W-:Y:S02]  /*19520*/  IMAD R16, R2, R7, R16 ;  /* 0x0000000702107224 */ /* 0x000fe400078e0210 */
[----:B------:R-:W-:-:S02]  /*19530*/  @!P0 IMAD.IADD R11, R11, 0x1, -R2 ;  /* 0x000000010b0b8824 */ /* 0x000fc400078e0a02 */
[----:B------:R-:W-:Y:S01]  /*19540*/  VIADD R4, R29, 0x18 ;  /* 0x000000181d047836 */ /* 0x000fe20000000000 */
[----:B------:R-:W-:Y:S01]  /*19550*/  ISETP.GT.U32.AND P2, PT, R2, R16, PT ;  /* 0x000000100200720c */ /* 0x000fe20003f44070 */
[----:B------:R-:W-:Y:S02]  /*19560*/  @!P5 IMAD.IADD R19, R19, 0x1, -R2 ;  /* 0x000000011313d824 */ /* 0x000fe400078e0a02 */
[----:B------:R-:W-:Y:S01]  /*19570*/  IMAD.MOV.U32 R21, RZ, RZ, R11 ;  /* 0x000000ffff157224 */ /* 0x000fe200078e000b */
[----:B------:R-:W-:Y:S01]  /*19580*/  IABS R14, R4 ;  /* 0x00000004000e7213 */ /* 0x000fe20000000000 */
[----:B------:R-:W-:-:S04]  /*19590*/  IMAD.HI.U32 R7, R3, R13, RZ ;  /* 0x0000000d03077227 */ /* 0x000fc800078e00ff */
[----:B------:R-:W-:Y:S01]  /*195a0*/  @!P3 IMAD.MOV R21, RZ, RZ, -R21 ;  /* 0x000000ffff15b224 */ /* 0x000fe200078e0a15 */
[----:B------:R-:W-:Y:S01]  /*195b0*/  ISETP.GT.U32.AND P3, PT, R2, R19, PT ;  /* 0x000000130200720c */ /* 0x000fe20003f64070 */
[----:B------:R-:W-:Y:S02]  /*195c0*/  IMAD.MOV R7, RZ, RZ, -R7 ;  /* 0x000000ffff077224 */ /* 0x000fe400078e0a07 */
[----:B------:R-:W-:-:S04]  /*195d0*/  IMAD.HI.U32 R20, R3, R14, RZ ;  /* 0x0000000e03147227 */ /* 0x000fc800078e00ff */
[----:B------:R-:W-:Y:S02]  /*195e0*/  IMAD R13, R2, R7, R13 ;  /* 0x00000007020d7224 */ /* 0x000fe400078e020d */
[----:B------:R-:W-:Y:S02]  /*195f0*/  IMAD.MOV R20, RZ, RZ, -R20 ;  /* 0x000000ffff147224 */ /* 0x000fe400078e0a14 */
[----:B------:R-:W-:Y:S01]  /*19600*/  @!P2 IMAD.IADD R16, R16, 0x1, -R2 ;  /* 0x000000011010a824 */ /* 0x000fe200078e0a02 */
[C---:B------:R-:W-:Y:S01]  /*19610*/  ISETP.GT.U32.AND P2, PT, R2.reuse, R13, PT ;  /* 0x0000000d0200720c */ /* 0x040fe20003f44070 */
[----:B------:R-:W-:Y:S01]  /*19620*/  @!P4 IMAD.MOV R10, RZ, RZ, -R10 ;  /* 0x000000ffff0ac224 */ /* 0x000fe200078e0a0a */
[C---:B------:R-:W-:Y:S01]  /*19630*/  ISETP.GT.U32.AND P4, PT, R2.reuse, R6, PT ;  /* 0x000000060200720c */ /* 0x040fe20003f84070 */
[C---:B------:R-:W-:Y:S02]  /*19640*/  IMAD R14, R2.reuse, R20, R14 ;  /* 0x00000014020e7224 */ /* 0x040fe400078e020e */
[----:B------:R-:W-:Y:S01]  /*19650*/  VIADD R7, R29, 0x17 ;  /* 0x000000171d077836 */ /* 0x000fe20000000000 */
[----:B------:R0:W-:Y:S01]  /*19660*/  STL [R1+0x74], R15 ;  /* 0x0000740f01007387 */ /* 0x0001e20000100800 */
[----:B------:R-:W-:Y:S01]  /*19670*/  @!P3 IMAD.IADD R19, R19, 0x1, -R2 ;  /* 0x000000011313b824 */ /* 0x000fe200078e0a02 */
[----:B------:R-:W-:Y:S01]  /*19680*/  ISETP.GT.U32.AND P3, PT, R2, R14, PT ;  /* 0x0000000e0200720c */ /* 0x000fe20003f64070 */
[----:B------:R-:W-:Y:S01]  /*19690*/  VIADD R9, R29, 0x15 ;  /* 0x000000151d097836 */ /* 0x000fe20000000000 */
[----:B0-----:R-:W-:-:S03]  /*196a0*/  IABS R15, R7 ;  /* 0x00000007000f7213 */ /* 0x001fc60000000000 */
[----:B------:R-:W-:Y:S02]  /*196b0*/  @!P2 IMAD.IADD R13, R13, 0x1, -R2 ;  /* 0x000000010d0da824 */ /* 0x000fe400078e0a02 */
[----:B------:R-:W-:Y:S01]  /*196c0*/  IMAD.HI.U32 R11, R3, R15, RZ ;  /* 0x0000000f030b7227 */ /* 0x000fe200078e00ff */
[----:B------:R-:W-:-:S03]  /*196d0*/  IABS R18, R9 ;  /* 0x0000000900127213 */ /* 0x000fc60000000000 */
[--C-:B------:R-:W-:Y:S02]  /*196e0*/  @!P4 IMAD.IADD R6, R6, 0x1, -R2.reuse ;  /* 0x000000010606c824 */ /* 0x100fe400078e0a02 */
[----:B------:R-:W-:Y:S01]  /*196f0*/  IMAD.MOV R11, RZ, RZ, -R11 ;  /* 0x000000ffff0b7224 */ /* 0x000fe200078e0a0b */
[----:B------:R-:W-:Y:S01]  /*19700*/  ISETP.GE.AND P0, PT, R8, RZ, PT ;  /* 0x000000ff0800720c */ /* 0x000fe20003f06270 */
[----:B------:R-:W-:Y:S01]  /*19710*/  VIADD R8, R29, 0x16 ;  /* 0x000000161d087836 */ /* 0x000fe20000000000 */
[----:B------:R-:W-:Y:S01]  /*19720*/  ISETP.GT.U32.AND P5, PT, R2, R16, PT ;  /* 0x000000100200720c */ /* 0x000fe20003fa4070 */
[----:B------:R-:W-:Y:S01]  /*19730*/  @!P3 IMAD.IADD R14, R14, 0x1, -R2 ;  /* 0x000000010e0eb824 */ /* 0x000fe200078e0a02 */
[C---:B------:R-:W-:Y:S01]  /*19740*/  ISETP.GT.U32.AND P2, PT, R2.reuse, R13, PT ;  /* 0x0000000d0200720c */ /* 0x040fe20003f44070 */
[C---:B------:R-:W-:Y:S01]  /*19750*/  IMAD R15, R2.reuse, R11, R15 ;  /* 0x0000000b020f7224 */ /* 0x040fe200078e020f */
[----:B------:R-:W-:Y:S01]  /*19760*/  ISETP.GT.U32.AND P3, PT, R2, R6, PT ;  /* 0x000000060200720c */ /* 0x000fe20003f64070 */
[----:B------:R-:W-:Y:S01]  /*19770*/  IMAD.HI.U32 R11, R3, R18, RZ ;  /* 0x00000012030b7227 */ /* 0x000fe200078e00ff */
[----:B------:R-:W-:Y:S01]  /*19780*/  IABS R17, R8 ;  /* 0x0000000800117213 */ /* 0x000fe20000000000 */
[----:B------:R-:W-:Y:S02]  /*19790*/  STL [R1+0x38], R21 ;  /* 0x0000381501007387 */ /* 0x000fe40000100800 */
[----:B------:R-:W-:-:S02]  /*197a0*/  IMAD.MOV R11, RZ, RZ, -R11 ;  /* 0x000000ffff0b7224 */ /* 0x000fc400078e0a0b */
[----:B------:R0:W-:Y:S02]  /*197b0*/  STL [R1+0x30], R10 ;  /* 0x0000300a01007387 */ /* 0x0001e40000100800 */
[----:B------:R-:W-:Y:S02]  /*197c0*/  IMAD R18, R2, R11, R18 ;  /* 0x0000000b02127224 */ /* 0x000fe400078e0212 */
[--C-:B------:R-:W-:Y:S01]  /*197d0*/  @!P5 IMAD.IADD R16, R16, 0x1, -R2.reuse ;  /* 0x000000011010d824 */ /* 0x100fe200078e0a02 */
[----:B------:R-:W-:Y:S01]  /*197e0*/  ISETP.GE.AND P5, PT, R12, RZ, PT ;  /* 0x000000ff0c00720c */ /* 0x000fe20003fa6270 */
[----:B------:R-:W-:Y:S02]  /*197f0*/  @!P2 IMAD.IADD R13, R13, 0x1, -R2 ;  /* 0x000000010d0da824 */ /* 0x000fe400078e0a02 */
[----:B0-----:R-:W-:Y:S01]  /*19800*/  IMAD.HI.U32 R10, R3, R17, RZ ;  /* 0x00000011030a7227 */ /* 0x001fe200078e00ff */
[----:B------:R-:W-:-:S03]  /*19810*/  ISETP.GT.U32.AND P2, PT, R2, R15, PT ;  /* 0x0000000f0200720c */ /* 0x000fc60003f44070 */
[----:B------:R-:W-:Y:S02]  /*19820*/  IMAD.MOV R12, RZ, RZ, -R10 ;  /* 0x000000ffff0c7224 */ /* 0x000fe400078e0a0a */
[----:B------:R-:W-:Y:S01]  /*19830*/  @!P3 IMAD.IADD R6, R6, 0x1, -R2 ;  /* 0x000000010606b824 */ /* 0x000fe200078e0a02 */
[C---:B------:R-:W-:Y:S01]  /*19840*/  ISETP.GT.U32.AND P3, PT, R2.reuse, R18, PT ;  /* 0x000000120200720c */ /* 0x040fe20003f64070 */
[----:B------:R-:W-:Y:S02]  /*19850*/  IMAD.MOV.U32 R21, RZ, RZ, R16 ;  /* 0x000000ffff157224 */ /* 0x000fe400078e0010 */
[----:B------:R-:W-:Y:S02]  /*19860*/  IMAD.MOV.U32 R16, RZ, RZ, R19 ;  /* 0x000000ffff107224 */ /* 0x000fe400078e0013 */
[----:B------:R-:W-:Y:S02]  /*19870*/  VIADD R10, R29, 0x14 ;  /* 0x000000141d0a7836 */ /* 0x000fe40000000000 */
[----:B------:R-:W-:-:S02]  /*19880*/  IMAD R17, R2, R12, R17 ;  /* 0x0000000c02117224 */ /* 0x000fc400078e0211 */
[----:B------:R-:W-:Y:S02]  /*19890*/  @!P6 IMAD.MOV R21, RZ, RZ, -R21 ;  /* 0x000000ffff15e224 */ /* 0x000fe400078e0a15 */
[----:B------:R-:W-:Y:S01]  /*198a0*/  @!P1 IMAD.MOV R16, RZ, RZ, -R16 ;  /* 0x000000ffff109224 */ /* 0x000fe200078e0a10 */
[----:B------:R-:W-:Y:S01]  /*198b0*/  IABS R11, R10 ;  /* 0x0000000a000b7213 */ /* 0x000fe20000000000 */
[----:B------:R-:W-:Y:S01]  /*198c0*/  @!P0 IMAD.MOV R13, RZ, RZ, -R13 ;  /* 0x000000ffff0d8224 */ /* 0x000fe200078e0a0d */
[C---:B------:R-:W-:Y:S02]  /*198d0*/  ISETP.GT.U32.AND P6, PT, R2.reuse, R14, PT ;  /* 0x0000000e0200720c */ /* 0x040fe40003fc4070 */
[----:B------:R-:W-:Y:S01]  /*198e0*/  ISETP.GT.U32.AND P1, PT, R2, R17, PT ;  /* 0x000000110200720c */ /* 0x000fe20003f24070 */
[----:B------:R-:W-:Y:S01]  /*198f0*/  STL [R1+0x28], R21 ;  /* 0x0000281501007387 */ /* 0x000fe20000100800 */
[----:B------:R-:W-:Y:S01]  /*19900*/  ISETP.GE.AND P4, PT, R4, RZ, PT ;  /* 0x000000ff0400720c */ /* 0x000fe20003f86270 */
[----:B------:R-:W-:Y:S01]  /*19910*/  @!P2 IMAD.IADD R15, R15, 0x1, -R2 ;  /* 0x000000010f0fa824 */ /* 0x000fe200078e0a02 */
[----:B------:R-:W-:Y:S01]  /*19920*/  ISETP.GE.AND P0, PT, R7, RZ, PT ;  /* 0x000000ff0700720c */ /* 0x000fe20003f06270 */
[----:B------:R-:W-:Y:S01]  /*19930*/  STL [R1+0x24], R16 ;  /* 0x0000241001007387 */ /* 0x000fe20000100800 */
[----:B------:R-:W-:-:S03]  /*19940*/  IMAD.HI.U32 R7, R3, R11, RZ ;  /* 0x0000000b03077227 */ /* 0x000fc600078e00ff */
[----:B------:R0:W-:Y:S01]  /*19950*/  STL [R1+0x20], R13 ;  /* 0x0000200d01007387 */ /* 0x0001e20000100800 */
[----:B------:R-:W-:Y:S01]  /*19960*/  @!P3 IMAD.IADD R18, R18, 0x1, -R2 ;  /* 0x000000011212b824 */ /* 0x000fe200078e0a02 */
[----:B------:R-:W-:Y:S01]  /*19970*/  ISETP.GT.U32.AND P2, PT, R2, R15, PT ;  /* 0x0000000f0200720c */ /* 0x000fe20003f44070 */
[----:B------:R-:W-:Y:S02]  /*19980*/  IMAD.MOV R7, RZ, RZ, -R7 ;  /* 0x000000ffff077224 */ /* 0x000fe400078e0a07 */
[----:B0-----:R-:W-:-:S04]  /*19990*/  IMAD.MOV.U32 R13, RZ, RZ, R6 ;  /* 0x000000ffff0d7224 */ /* 0x001fc800078e0006 */
[----:B------:R-:W-:Y:S01]  /*199a0*/  @!P5 IMAD.MOV R13, RZ, RZ, -R13 ;  /* 0x000000ffff0dd224 */ /* 0x000fe200078e0a0d */
[----:B------:R-:W-:Y:S01]  /*199b0*/  ISETP.GT.U32.AND P5, PT, R2, R18, PT ;  /* 0x000000120200720c */ /* 0x000fe20003fa4070 */
[----:B------:R-:W-:Y:S02]  /*199c0*/  VIADD R4, R29, 0x13 ;  /* 0x000000131d047836 */ /* 0x000fe40000000000 */
[--C-:B------:R-:W-:Y:S02]  /*199d0*/  @!P6 IMAD.IADD R14, R14, 0x1, -R2.reuse ;  /* 0x000000010e0ee824 */ /* 0x100fe400078e0a02 */
[----:B------:R-:W-:Y:S02]  /*199e0*/  @!P1 IMAD.IADD R17, R17, 0x1, -R2 ;  /* 0x0000000111119824 */ /* 0x000fe400078e0a02 */
[C---:B------:R-:W-:Y:S02]  /*199f0*/  IMAD R19, R2.reuse, R7, R11 ;  /* 0x0000000702137224 */ /* 0x040fe400078e020b */
[----:B------:R-:W-:Y:S01]  /*19a00*/  VIADD R7, R29, 0x12 ;  /* 0x000000121d077836 */ /* 0x000fe20000000000 */
[----:B------:R-:W-:Y:S01]  /*19a10*/  IABS R12, R4 ;  /* 0x00000004000c7213 */ /* 0x000fe20000000000 */
[----:B------:R-:W-:Y:S01]  /*19a20*/  @!P4 IMAD.MOV R14, RZ, RZ, -R14 ;  /* 0x000000ffff0ec224 */ /* 0x000fe200078e0a0e */
[----:B------:R-:W-:-:S02]  /*19a30*/  ISETP.GT.U32.AND P3, PT, R2, R17, PT ;  /* 0x000000110200720c */ /* 0x000fc40003f64070 */
[----:B------:R-:W-:Y:S02]  /*19a40*/  ISETP.GT.U32.AND P4, PT, R2, R19, PT ;  /* 0x000000130200720c */ /* 0x000fe40003f84070 */
[----:B------:R-:W-:Y:S01]  /*19a50*/  IABS R21, R7 ;  /* 0x0000000700157213 */ /* 0x000fe20000000000 */
[----:B------:R-:W-:Y:S01]  /*19a60*/  @!P2 IMAD.IADD R15, R15, 0x1, -R2 ;  /* 0x000000010f0fa824 */ /* 0x000fe200078e0a02 */
[----:B------:R-:W-:Y:S01]  /*19a70*/  ISETP.GE.AND P6, PT, R8, RZ, PT ;  /* 0x000000ff0800720c */ /* 0x000fe20003fc6270 */
[----:B------:R-:W-:Y:S01]  /*19a80*/  IMAD.HI.U32 R8, R3, R12, RZ ;  /* 0x0000000c03087227 */ /* 0x000fe200078e00ff */
[----:B------:R-:W-:-:S03]  /*19a90*/  ISETP.GE.AND P2, PT, R9, RZ, PT ;  /* 0x000000ff0900720c */ /* 0x000fc60003f46270 */
[----:B------:R-:W-:Y:S01]  /*19aa0*/  @!P5 IMAD.IADD R18, R18, 0x1, -R2 ;  /* 0x000000011212d824 */ /* 0x000fe200078e0a02 */
[----:B------:R-:W-:Y:S01]  /*19ab0*/  ISETP.GE.AND P5, PT, R7, RZ, PT ;  /* 0x000000ff0700720c */ /* 0x000fe20003fa6270 */
[----:B------:R-:W-:-:S04]  /*19ac0*/  IMAD.HI.U32 R7, R3, R21, RZ ;  /* 0x0000001503077227 */ /* 0x000fc800078e00ff */
[----:B------:R-:W-:Y:S02]  /*19ad0*/  IMAD.MOV R8, RZ, RZ, -R8 ;  /* 0x000000ffff087224 */ /* 0x000fe400078e0a08 */
[----:B------:R-:W-:Y:S02]  /*19ae0*/  VIADD R6, R29, 0x11 ;  /* 0x000000111d067836 */ /* 0x000fe40000000000 */
[----:B------:R-:W-:Y:S02]  /*19af0*/  IMAD.MOV R7, RZ, RZ, -R7 ;  /* 0x000000ffff077224 */ /* 0x000fe400078e0a07 */
[----:B------:R-:W-:Y:S01]  /*19b00*/  IMAD R20, R2, R8, R12 ;  /* 0x0000000802147224 */ /* 0x000fe200078e020c */
[----:B------:R-:W-:Y:S01]  /*19b10*/  IABS R22, R6 ;  /* 0x0000000600167213 */ /* 0x000fe20000000000 */
[--C-:B------:R-:W-:Y:S02]  /*19b20*/  @!P3 IMAD.IADD R17, R17, 0x1, -R2.reuse ;  /* 0x000000011111b824 */ /* 0x100fe400078e0a02 */
[----:B------:R-:W-:-:S02]  /*19b30*/  @!P4 IMAD.IADD R19, R19, 0x1, -R2 ;  /* 0x000000011313c824 */ /* 0x000fc400078e0a02 */
[C---:B------:R-:W-:Y:S01]  /*19b40*/  IMAD R21, R2.reuse, R7, R21 ;  /* 0x0000000702157224 */ /* 0x040fe200078e0215 */
[----:B------:R-:W-:Y:S01]  /*19b50*/  ISETP.GT.U32.AND P3, PT, R2, R20, PT ;  /* 0x000000140200720c */ /* 0x000fe20003f64070 */
[----:B------:R-:W-:Y:S01]  /*19b60*/  @!P0 IMAD.MOV R15, RZ, RZ, -R15 ;  /* 0x000000ffff0f8224 */ /* 0x000fe200078e0a0f */
[----:B------:R-:W-:Y:S01]  /*19b70*/  ISETP.GE.AND P0, PT, R4, RZ, PT ;  /* 0x000000ff0400720c */ /* 0x000fe20003f06270 */
[----:B------:R-:W-:Y:S01]  /*19b80*/  @!P6 IMAD.MOV R17, RZ, RZ, -R17 ;  /* 0x000000ffff11e224 */ /* 0x000fe200078e0a11 */
[----:B------:R-:W-:Y:S01]  /*19b90*/  ISETP.GE.AND P4, PT, R6, RZ, PT ;  /* 0x000000ff0600720c */ /* 0x000fe20003f86270 */
[----:B------:R-:W-:Y:S01]  /*19ba0*/  VIADD R4, R29, 0x10 ;  /* 0x000000101d047836 */ /* 0x000fe20000000000 */
[----:B------:R-:W-:Y:S01]  /*19bb0*/  ISETP.GT.U32.AND P6, PT, R2, R19, PT ;  /* 0x000000130200720c */ /* 0x000fe20003fc4070 */
[----:B------:R-:W-:-:S04]  /*19bc0*/  IMAD.HI.U32 R6, R3, R22, RZ ;  /* 0x0000001603067227 */ /* 0x000fc800078e00ff */
[----:B------:R-:W-:Y:S01]  /*19bd0*/  @!P2 IMAD.MOV R18, RZ, RZ, -R18 ;  /* 0x000000ffff12a224 */ /* 0x000fe200078e0a12 */
[----:B------:R-:W-:Y:S01]  /*19be0*/  ISETP.GT.U32.AND P2, PT, R2, R21, PT ;  /* 0x000000150200720c */ /* 0x000fe20003f44070 */
[----:B------:R-:W-:Y:S01]  /*19bf0*/  IMAD.MOV R6, RZ, RZ, -R6 ;  /* 0x000000ffff067224 */ /* 0x000fe200078e0a06 */
[----:B------:R-:W-:Y:S02]  /*19c00*/  IABS R23, R4 ;  /* 0x0000000400177213 */ /* 0x000fe40000000000 */
[----:B------:R-:W-:Y:S01]  /*19c10*/  ISETP.GE.AND P1, PT, R10, RZ, PT ;  /* 0x000000ff0a00720c */ /* 0x000fe20003f26270 */
[----:B------:R-:W-:Y:S02]  /*19c20*/  IMAD R22, R2, R6, R22 ;  /* 0x0000000602167224 */ /* 0x000fe400078e0216 */
[----:B------:R-:W-:-:S04]  /*19c30*/  IMAD.HI.U32 R6, R3, R23, RZ ;  /* 0x0000001703067227 */ /* 0x000fc800078e00ff */
[--C-:B------:R-:W-:Y:S02]  /*19c40*/  @!P3 IMAD.IADD R20, R20, 0x1, -R2.reuse ;  /* 0x000000011414b824 */ /* 0x100fe400078e0a02 */
[----:B------:R-:W-:Y:S01]  /*19c50*/  @!P6 IMAD.IADD R19, R19, 0x1, -R2 ;  /* 0x000000011313e824 */ /* 0x000fe200078e0a02 */
[C---:B------:R-:W-:Y:S01]  /*19c60*/  ISETP.GT.U32.AND P6, PT, R2.reuse, R22, PT ;  /* 0x000000160200720c */ /* 0x040fe20003fc4070 */
[----:B------:R-:W-:Y:S02]  /*19c70*/  VIADD R7, R29, 0xe ;  /* 0x0000000e1d077836 */ /* 0x000fe40000000000 */
[----:B------:R-:W-:Y:S02]  /*19c80*/  IMAD.MOV R6, RZ, RZ, -R6 ;  /* 0x000000ffff067224 */ /* 0x000fe400078e0a06 */
[----:B------:R-:W-:Y:S01]  /*19c90*/  @!P2 IMAD.IADD R21, R21, 0x1, -R2 ;  /* 0x000000011515a824 */ /* 0x000fe200078e0a02 */
[C---:B------:R-:W-:Y:S01]  /*19ca0*/  ISETP.GT.U32.AND P3, PT, R2.reuse, R20, PT ;  /* 0x000000140200720c */ /* 0x040fe20003f64070 */
[----:B------:R-:W-:Y:S01]  /*19cb0*/  IMAD R23, R2, R6, R23 ;  /* 0x0000000602177224 */ /* 0x000fe200078e0217 */
[----:B------:R-:W-:-:S02]  /*19cc0*/  IABS R10, R7 ;  /* 0x00000007000a7213 */ /* 0x000fc40000000000 */
[C---:B------:R-:W-:Y:S01]  /*19cd0*/  ISETP.GT.U32.AND P2, PT, R2.reuse, R21, PT ;  /* 0x000000150200720c */ /* 0x040fe20003f44070 */
[----:B------:R-:W-:Y:S02]  /*19ce0*/  VIADD R8, R29, 0xf ;  /* 0x0000000f1d087836 */ /* 0x000fe40000000000 */
[----:B------:R-:W-:Y:S01]  /*19cf0*/  @!P1 IMAD.MOV R19, RZ, RZ, -R19 ;  /* 0x000000ffff139224 */ /* 0x000fe200078e0a13 */
[----:B------:R-:W-:Y:S01]  /*19d00*/  ISETP.GT.U32.AND P1, PT, R2, R23, PT ;  /* 0x000000170200720c */ /* 0x000fe20003f24070 */
[----:B------:R-:W-:Y:S01]  /*19d10*/  IMAD.HI.U32 R6, R3, R10, RZ ;  /* 0x0000000a03067227 */ /* 0x000fe200078e00ff */
[----:B------:R-:W-:-:S03]  /*19d20*/  IABS R16, R8 ;  /* 0x0000000800107213 */ /* 0x000fc60000000000 */
[----:B------:R-:W-:Y:S02]  /*19d30*/  @!P6 IMAD.IADD R22, R22, 0x1, -R2 ;  /* 0x000000011616e824 */ /* 0x000fe400078e0a02 */
[----:B------:R-:W-:Y:S02]  /*19d40*/  IMAD.MOV R6, RZ, RZ, -R6 ;  /* 0x000000ffff067224 */ /* 0x000fe400078e0a06 */
[----:B------:R-:W-:Y:S01]  /*19d50*/  @!P3 IMAD.IADD R20, R20, 0x1, -R2 ;  /* 0x000000011414b824 */ /* 0x000fe200078e0a02 */
[----:B------:R-:W-:Y:S01]  /*19d60*/  ISETP.GE.AND P3, PT, R4, RZ, PT ;  /* 0x000000ff0400720c */ /* 0x000fe20003f66270 */
[----:B------:R-:W-:Y:S01]  /*19d70*/  VIADD R4, R29, 0xd ;  /* 0x0000000d1d047836 */ /* 0x000fe20000000000 */
[----:B------:R-:W-:Y:S01]  /*19d80*/  ISETP.GT.U32.AND P6, PT, R2, R22, PT ;  /* 0x000000160200720c */ /* 0x000fe20003fc4070 */
[----:B------:R-:W-:-:S04]  /*19d90*/  IMAD.HI.U32 R9, R3, R16, RZ ;  /* 0x0000001003097227 */ /* 0x000fc800078e00ff */
[----:B------:R-:W-:Y:S02]  /*19da0*/  @!P2 IMAD.IADD R21, R21, 0x1, -R2 ;  /* 0x000000011515a824 */ /* 0x000fe400078e0a02 */
[----:B------:R-:W-:Y:S02]  /*19db0*/  IMAD R10, R2, R6, R10 ;  /* 0x00000006020a7224 */ /* 0x000fe400078e020a */
[----:B------:R-:W-:Y:S01]  /*19dc0*/  @!P0 IMAD.MOV R20, RZ, RZ, -R20 ;  /* 0x000000ffff148224 */ /* 0x000fe200078e0a14 */
[----:B------:R-:W-:Y:S01]  /*19dd0*/  ISETP.GE.AND P0, PT, R8, RZ, PT ;  /* 0x000000ff0800720c */ /* 0x000fe20003f06270 */
[----:B------:R-:W-:Y:S01]  /*19de0*/  IMAD.MOV R8, RZ, RZ, -R9 ;  /* 0x000000ffff087224 */ /* 0x000fe200078e0a09 */
[----:B------:R-:W-:Y:S01]  /*19df0*/  IABS R11, R4 ;  /* 0x00000004000b7213 */ /* 0x000fe20000000000 */
[----:B------:R-:W-:Y:S02]  /*19e00*/  @!P1 IMAD.IADD R23, R23, 0x1, -R2 ;  /* 0x0000000117179824 */ /* 0x000fe400078e0a02 */
[----:B------:R-:W-:Y:S01]  /*19e10*/  @!P5 IMAD.MOV R21, RZ, RZ, -R21 ;  /* 0x000000ffff15d224 */ /* 0x000fe200078e0a15 */
[C---:B------:R-:W-:Y:S01]  /*19e20*/  ISETP.GT.U32.AND P5, PT, R2.reuse, R10, PT ;  /* 0x0000000a0200720c */ /* 0x040fe20003fa4070 */
[C---:B------:R-:W-:Y:S01]  /*19e30*/  IMAD R16, R2.reuse, R8, R16 ;  /* 0x0000000802107224 */ /* 0x040fe200078e0210 */
[----:B------:R-:W-:Y:S01]  /*19e40*/  ISETP.GT.U32.AND P1, PT, R2, R23, PT ;  /* 0x000000170200720c */ /* 0x000fe20003f24070 */
[----:B------:R-:W-:-:S04]  /*19e50*/  IMAD.HI.U32 R6, R3, R11, RZ ;  /* 0x0000000b03067227 */ /* 0x000fc800078e00ff */
[----:B------:R-:W-:Y:S01]  /*19e60*/  @!P6 IMAD.IADD R22, R22, 0x1, -R2 ;  /* 0x000000011616e824 */ /* 0x000fe200078e0a02 */
[C---:B------:R-:W-:Y:S01]  /*19e70*/  ISETP.GT.U32.AND P6, PT, R2.reuse, R16, PT ;  /* 0x000000100200720c */ /* 0x040fe20003fc4070 */
[----:B------:R-:W-:Y:S01]  /*19e80*/  IMAD.MOV R6, RZ, RZ, -R6 ;  /* 0x000000ffff067224 */ /* 0x000fe200078e0a06 */
[----:B------:R-:W-:Y:S01]  /*19e90*/  ISETP.GE.AND P2, PT, R7, RZ, PT ;  /* 0x000000ff0700720c */ /* 0x000fe20003f46270 */
[----:B------:R-:W-:Y:S02]  /*19ea0*/  VIADD R7, R29, 0xb ;  /* 0x0000000b1d077836 */ /* 0x000fe40000000000 */
[----:B------:R-:W-:Y:S02]  /*19eb0*/  IMAD R11, R2, R6, R11 ;  /* 0x00000006020b7224 */ /* 0x000fe400078e020b */
[--C-:B------:R-:W-:Y:S01]  /*19ec0*/  @!P5 IMAD.IADD R10, R10, 0x1, -R2.reuse ;  /* 0x000000010a0ad824 */ /* 0x100fe200078e0a02 */
[----:B------:R0:W-:Y:S01]  /*19ed0*/  STL [R1+0x1c], R13 ;  /* 0x00001c0d01007387 */ /* 0x0001e20000100800 */
[----:B------:R-:W-:Y:S01]  /*19ee0*/  @!P1 IMAD.IADD R23, R23, 0x1, -R2 ;  /* 0x0000000117179824 */ /* 0x000fe200078e0a02 */
[----:B------:R-:W-:-:S02]  /*19ef0*/  ISETP.GT.U32.AND P1, PT, R2, R11, PT ;  /* 0x0000000b0200720c */ /* 0x000fc40003f24070 */
[----:B------:R-:W-:Y:S01]  /*19f00*/  ISETP.GT.U32.AND P5, PT, R2, R10, PT ;  /* 0x0000000a0200720c */ /* 0x000fe20003fa4070 */
[----:B------:R-:W-:Y:S01]  /*19f10*/  @!P6 IMAD.IADD R16, R16, 0x1, -R2 ;  /* 0x000000011010e824 */ /* 0x000fe200078e0a02 */
[----:B0-----:R-:W-:Y:S01]  /*19f20*/  IABS R13, R7 ;  /* 0x00000007000d7213 */ /* 0x001fe20000000000 */
[----:B------:R-:W-:-:S03]  /*19f30*/  VIADD R9, R29, 0xc ;  /* 0x0000000c1d097836 */ /* 0x000fc60000000000 */
[----:B------:R-:W-:Y:S01]  /*19f40*/  ISETP.GT.U32.AND P6, PT, R2, R16, PT ;  /* 0x000000100200720c */ /* 0x000fe20003fc4070 */
[----:B------:R-:W-:-:S04]  /*19f50*/  IMAD.HI.U32 R6, R3, R13, RZ ;  /* 0x0000000d03067227 */ /* 0x000fc800078e00ff */
[----:B------:R-:W-:Y:S01]  /*19f60*/  IMAD.MOV R6, RZ, RZ, -R6 ;  /* 0x000000ffff067224 */ /* 0x000fe200078e0a06 */
[----:B------:R-:W-:Y:S01]  /*19f70*/  IABS R12, R9 ;  /* 0x00000009000c7213 */ /* 0x000fe20000000000 */
[--C-:B------:R-:W-:Y:S02]  /*19f80*/  @!P1 IMAD.IADD R11, R11, 0x1, -R2.reuse ;  /* 0x000000010b0b9824 */ /* 0x100fe400078e0a02 */
[----:B------:R-:W-:Y:S02]  /*19f90*/  IMAD R13, R2, R6, R13 ;  /* 0x00000006020d7224 */ /* 0x000fe400078e020d */
[----:B------:R-:W-:Y:S01]  /*19fa0*/  @!P5 IMAD.IADD R10, R10, 0x1, -R2 ;  /* 0x000000010a0ad824 */ /* 0x000fe200078e0a02 */
[C---:B------:R-:W-:Y:S01]  /*19fb0*/  ISETP.GT.U32.AND P1, PT, R2.reuse, R11, PT ;  /* 0x0000000b0200720c */ /* 0x040fe20003f24070 */
[----:B------:R-:W-:Y:S02]  /*19fc0*/  @!P4 IMAD.MOV R22, RZ, RZ, -R22 ;  /* 0x000000ffff16c224 */ /* 0x000fe400078e0a16 */
[----:B------:R-:W-:Y:S01]  /*19fd0*/  @!P2 IMAD.MOV R10, RZ, RZ, -R10 ;  /* 0x000000ffff0aa224 */ /* 0x000fe200078e0a0a */
[----:B------:R-:W-:Y:S01]  /*19fe0*/  ISETP.GT.U32.AND P2, PT, R2, R13, PT ;  /* 0x0000000d0200720c */ /* 0x000fe20003f44070 */
[----:B------:R-:W-:Y:S01]  /*19ff0*/  IMAD.HI.U32 R8, R3, R12, RZ ;  /* 0x0000000c03087227 */ /* 0x000fe200078e00ff */
[----:B------:R-:W-:-:S03]  /*1a000*/  ISETP.GE.AND P4, PT, R4, RZ, PT ;  /* 0x000000ff0400720c */ /* 0x000fc60003f86270 */
[----:B------:R-:W-:Y:S02]  /*1a010*/  VIADD R4, R29, 0xa ;  /* 0x0000000a1d047836 */ /* 0x000fe40000000000 */
[----:B------:R-:W-:Y:S02]  /*1a020*/  @!P6 IMAD.IADD R16, R16, 0x1, -R2 ;  /* 0x000000011010e824 */ /* 0x000fe400078e0a02 */
[----:B------:R-:W-:Y:S02]  /*1a030*/  IMAD.MOV R8, RZ, RZ, -R8 ;  /* 0x000000ffff087224 */ /* 0x000fe400078e0a08 */
[----:B------:R-:W-:Y:S01]  /*1a040*/  @!P3 IMAD.MOV R23, RZ, RZ, -R23 ;  /* 0x000000ffff17b224 */ /* 0x000fe200078e0a17 */
[----:B------:R-:W-:Y:S01]  /*1a050*/  ISETP.GE.AND P3, PT, R9, RZ, PT ;  /* 0x000000ff0900720c */ /* 0x000fe20003f66270 */
[----:B------:R-:W-:Y:S01]  /*1a060*/  @!P0 IMAD.MOV R16, RZ, RZ, -R16 ;  /* 0x000000ffff108224 */ /* 0x000fe200078e0a10 */
[----:B------:R-:W-:Y:S01]  /*1a070*/  IABS R9, R4 ;  /* 0x0000000400097213 */ /* 0x000fe20000000000 */
[----:B------:R-:W-:Y:S01]  /*1a080*/  IMAD R12, R2, R8, R12 ;  /* 0x00000008020c7224 */ /* 0x000fe200078e020c */
[----:B------:R-:W-:Y:S01]  /*1a090*/  ISETP.GE.AND P0, PT, R4, RZ, PT ;  /* 0x000000ff0400720c */ /* 0x000fe20003f06270 */
[----:B------:R-:W-:-:S02]  /*1a0a0*/  VIADD R4, R29, 0x9 ;  /* 0x000000091d047836 */ /* 0x000fc40000000000 */
[--C-:B------:R-:W-:Y:S01]  /*1a0b0*/  @!P1 IMAD.IADD R11, R11, 0x1, -R2.reuse ;  /* 0x000000010b0b9824 */ /* 0x100fe200078e0a02 */
[----:B------:R-:W-:Y:S01]  /*1a0c0*/  ISETP.GT.U32.AND P5, PT, R2, R12, PT ;  /* 0x0000000c0200720c */ /* 0x000fe20003fa4070 */
[----:B------:R-:W-:Y:S01]  /*1a0d0*/  @!P2 IMAD.IADD R13, R13, 0x1, -R2 ;  /* 0x000000010d0da824 */ /* 0x000fe200078e0a02 */
[----:B------:R-:W-:Y:S01]  /*1a0e0*/  IABS R8, R4 ;  /* 0x0000000400087213 */ /* 0x000fe20000000000 */
[----:B------:R-:W-:-:S03]  /*1a0f0*/  @!P4 IMAD.MOV R11, RZ, RZ, -R11 ;  /* 0x000000ffff0bc224 */ /* 0x000fc600078e0a0b */
[----:B------:R-:W-:Y:S01]  /*1a100*/  ISETP.GT.U32.AND P4, PT, R2, R13, PT ;  /* 0x0000000d0200720c */ /* 0x000fe20003f84070 */
[----:B------:R-:W-:-:S04]  /*1a110*/  IMAD.HI.U32 R24, R3, R8, RZ ;  /* 0x0000000803187227 */ /* 0x000fc800078e00ff */
[----:B------:R-:W-:Y:S02]  /*1a120*/  IMAD.MOV R24, RZ, RZ, -R24 ;  /* 0x000000ffff187224 */ /* 0x000fe400078e0a18 */
[----:B------:R-:W-:Y:S02]  /*1a130*/  @!P5 IMAD.IADD R12, R12, 0x1, -R2 ;  /* 0x000000010c0cd824 */ /* 0x000fe400078e0a02 */
[C---:B------:R-:W-:Y:S02]  /*1a140*/  IMAD R8, R2.reuse, R24, R8 ;  /* 0x0000001802087224 */ /* 0x040fe400078e0208 */
[----:B------:R-:W-:Y:S01]  /*1a150*/  IMAD.HI.U32 R6, R3, R9, RZ ;  /* 0x0000000903067227 */ /* 0x000fe200078e00ff */
[----:B------:R-:W-:-:S03]  /*1a160*/  ISETP.GT.U32.AND P5, PT, R2, R12, PT ;  /* 0x0000000c0200720c */ /* 0x000fc60003fa4070 */
[----:B------:R-:W-:Y:S01]  /*1a170*/  @!P4 IMAD.IADD R13, R13, 0x1, -R2 ;  /* 0x000000010d0dc824 */ /* 0x000fe200078e0a02 */
[C---:B------:R-:W-:Y:S01]  /*1a180*/  ISETP.GT.U32.AND P4, PT, R2.reuse, R8, PT ;  /* 0x000000080200720c */ /* 0x040fe20003f84070 */
[----:B------:R-:W-:Y:S02]  /*1a190*/  IMAD.MOV R6, RZ, RZ, -R6 ;  /* 0x000000ffff067224 */ /* 0x000fe400078e0a06 */
[----:B------:R-:W-:Y:S02]  /*1a1a0*/  VIADD R28, R29, 0x7 ;  /* 0x000000071d1c7836 */ /* 0x000fe40000000000 */
[----:B------:R-:W-:-:S03]  /*1a1b0*/  IMAD R9, R2, R6, R9 ;  /* 0x0000000602097224 */ /* 0x000fc600078e0209 */
[----:B------:R-:W-:Y:S01]  /*1a1c0*/  IABS R6, R28 ;  /* 0x0000001c00067213 */ /* 0x000fe20000000000 */
[----:B------:R-:W-:Y:S01]  /*1a1d0*/  @!P5 IMAD.IADD R12, R12, 0x1, -R2 ;  /* 0x000000010c0cd824 */ /* 0x000fe200078e0a02 */
[----:B------:R-:W-:-:S03]  /*1a1e0*/  ISETP.GT.U32.AND P5, PT, R2, R9, PT ;  /* 0x000000090200720c */ /* 0x000fc60003fa4070 */
[----:B------:R-:W-:Y:S02]  /*1a1f0*/  @!P4 IMAD.IADD R8, R8, 0x1, -R2 ;  /* 0x000000010808c824 */ /* 0x000fe400078e0a02 */
[----:B------:R-:W-:-:S03]  /*1a200*/  IMAD.HI.U32 R25, R3, R6, RZ ;  /* 0x0000000603197227 */ /* 0x000fc600078e00ff */
[----:B------:R-:W-:Y:S01]  /*1a210*/  ISETP.GT.U32.AND P4, PT, R2, R8, PT ;  /* 0x000000080200720c */ /* 0x000fe20003f84070 */
[----:B------:R-:W-:-:S04]  /*1a220*/  IMAD.MOV R25, RZ, RZ, -R25 ;  /* 0x000000ffff197224 */ /* 0x000fc800078e0a19 */
[----:B------:R-:W-:Y:S02]  /*1a230*/  @!P5 IMAD.IADD R9, R9, 0x1, -R2 ;  /* 0x000000010909d824 */ /* 0x000fe400078e0a02 */
[C---:B------:R-:W-:Y:S02]  /*1a240*/  IMAD R6, R2.reuse, R25, R6 ;  /* 0x0000001902067224 */ /* 0x040fe400078e0206 */
[----:B------:R-:W-:Y:S01]  /*1a250*/  VIADD R26, R29, 0x8 ;  /* 0x000000081d1a7836 */ /* 0x000fe20000000000 */
[----:B------:R-:W-:-:S03]  /*1a260*/  ISETP.GT.U32.AND P5, PT, R2, R9, PT ;  /* 0x000000090200720c */ /* 0x000fc60003fa4070 */
[----:B------:R-:W-:Y:S01]  /*1a270*/  @!P4 IMAD.IADD R8, R8, 0x1, -R2 ;  /* 0x000000010808c824 */ /* 0x000fe200078e0a02 */
[----:B------:R-:W-:Y:S02]  /*1a280*/  ISETP.GT.U32.AND P4, PT, R2, R6, PT ;  /* 0x000000060200720c */ /* 0x000fe40003f84070 */
[----:B------:R-:W-:Y:S02]  /*1a290*/  ISETP.GE.AND P6, PT, R7, RZ, PT ;  /* 0x000000ff0700720c */ /* 0x000fe40003fc6270 */
[----:B------:R-:W-:Y:S01]  /*1a2a0*/  ISETP.GE.AND P2, PT, R26, RZ, PT ;  /* 0x000000ff1a00720c */ /* 0x000fe20003f46270 */
[----:B------:R-:W-:Y:S01]  /*1a2b0*/  STL [R1+0x1758], R14 ;  /* 0x0017580e01007387 */ /* 0x000fe20000100800 */
[----:B------:R-:W-:-:S03]  /*1a2c0*/  IABS R26, R26 ;  /* 0x0000001a001a7213 */ /* 0x000fc60000000000 */
[----:B------:R-:W-:Y:S02]  /*1a2d0*/  STL [R1+0x175c], R15 ;  /* 0x00175c0f01007387 */ /* 0x000fe40000100800 */
[----:B------:R-:W-:Y:S02]  /*1a2e0*/  IMAD.HI.U32 R27, R3, R26, RZ ;  /* 0x0000001a031b7227 */ /* 0x000fe400078e00ff */
[----:B------:R-:W-:Y:S04]  /*1a2f0*/  STL [R1+0x1760], R17 ;  /* 0x0017601101007387 */ /* 0x000fe80000100800 */
[----:B------:R0:W-:Y:S01]  /*1a300*/  STL [R1+0x1764], R18 ;  /* 0x0017641201007387 */ /* 0x0001e20000100800 */
[----:B------:R-:W-:-:S03]  /*1a310*/  VIADD R7, R29, 0x6 ;  /* 0x000000061d077836 */ /* 0x000fc60000000000 */
[----:B------:R-:W-:Y:S01]  /*1a320*/  STL [R1+0x1768], R19 ;  /* 0x0017681301007387 */ /* 0x000fe20000100800 */
[----:B------:R-:W-:Y:S02]  /*1a330*/  IMAD.MOV R27, RZ, RZ, -R27 ;  /* 0x000000ffff1b7224 */ /* 0x000fe400078e0a1b */
[C---:B0-----:R-:W-:Y:S01]  /*1a340*/  VIADD R18, R29.reuse, 0x4 ;  /* 0x000000041d127836 */ /* 0x041fe20000000000 */
[----:B------:R-:W-:Y:S01]  /*1a350*/  STL [R1+0x176c], R20 ;  /* 0x00176c1401007387 */ /* 0x000fe20000100800 */
[----:B------:R-:W-:Y:S02]  /*1a360*/  VIADD R15, R29, 0x3 ;  /* 0x000000031d0f7836 */ /* 0x000fe40000000000 */
[--C-:B------:R-:W-:Y:S01]  /*1a370*/  @!P5 IMAD.IADD R9, R9, 0x1, -R2.reuse ;  /* 0x000000010909d824 */ /* 0x100fe200078e0a02 */
[----:B------:R-:W-:Y:S01]  /*1a380*/  STL [R1+0x1770], R21 ;  /* 0x0017701501007387 */ /* 0x000fe20000100800 */
[----:B------:R-:W-:Y:S01]  /*1a390*/  @!P4 IMAD.IADD R6, R6, 0x1, -R2 ;  /* 0x000000010606c824 */ /* 0x000fe200078e0a02 */
[----:B------:R-:W-:Y:S01]  /*1a3a0*/  IABS R25, R18 ;  /* 0x0000001200197213 */ /* 0x000fe20000000000 */
[----:B------:R-:W-:Y:S01]  /*1a3b0*/  @!P6 IMAD.MOV R13, RZ, RZ, -R13 ;  /* 0x000000ffff0de224 */ /* 0x000fe200078e0a0d */
[----:B------:R-:W-:Y:S01]  /*1a3c0*/  STL [R1+0x1774], R22 ;  /* 0x0017741601007387 */ /* 0x000fe20000100800 */
[----:B------:R-:W-:Y:S01]  /*1a3d0*/  ISETP.GE.AND P1, PT, R4, RZ, PT ;  /* 0x000000ff0400720c */ /* 0x000fe20003f26270 */
[----:B------:R-:W-:Y:S01]  /*1a3e0*/  @!P0 IMAD.MOV R9, RZ, RZ, -R9 ;  /* 0x000000ffff098224 */ /* 0x000fe200078e0a09 */
[----:B------:R-:W-:Y:S01]  /*1a3f0*/  IABS R4, R7 ;  /* 0x0000000700047213 */ /* 0x000fe20000000000 */
[----:B------:R-:W-:Y:S01]  /*1a400*/  STL [R1+0x1778], R23 ;  /* 0x0017781701007387 */ /* 0x000fe20000100800 */
[----:B------:R-:W-:Y:S01]  /*1a410*/  ISETP.GE.AND P6, PT, R7, RZ, PT ;  /* 0x000000ff0700720c */ /* 0x000fe20003fc6270 */
[----:B------:R-:W-:-:S02]  /*1a420*/  IMAD R7, R2, R27, R26 ;  /* 0x0000001b02077224 */ /* 0x000fc400078e021a */
[----:B------:R-:W-:Y:S01]  /*1a430*/  STL [R1+0x177c], R16 ;  /* 0x00177c1001007387 */ /* 0x000fe20000100800 */
[----:B------:R-:W-:Y:S02]  /*1a440*/  IABS R26, R15 ;  /* 0x0000000f001a7213 */ /* 0x000fe40000000000 */
[C---:B------:R-:W-:Y:S01]  /*1a450*/  ISETP.GT.U32.AND P0, PT, R2.reuse, R6, PT ;  /* 0x000000060200720c */ /* 0x040fe20003f04070 */
[----:B------:R0:W-:Y:S04]  /*1a460*/  STL [R1+0x1780], R10 ;  /* 0x0017800a01007387 */ /* 0x0001e80000100800 */
[----:B------:R1:W-:Y:S01]  /*1a470*/  STL [R1+0x1784], R11 ;  /* 0x0017840b01007387 */ /* 0x0003e20000100800 */
[----:B------:R-:W-:Y:S01]  /*1a480*/  ISETP.GT.U32.AND P5, PT, R2, R7, PT ;  /* 0x000000070200720c */ /* 0x000fe20003fa4070 */
[----:B------:R-:W2:Y:S01]  /*1a490*/  S2R R17, SR_TID.X ;  /* 0x0000000000117919 */ /* 0x000ea20000002100 */
[----:B0-----:R-:W-:-:S04]  /*1a4a0*/  IMAD.HI.U32 R10, R3, R26, RZ ;  /* 0x0000001a030a7227 */ /* 0x001fc800078e00ff */
[----:B-1----:R-:W-:-:S04]  /*1a4b0*/  IMAD.HI.U32 R11, R3, R25, RZ ;  /* 0x00000019030b7227 */ /* 0x002fc800078e00ff */
[----:B------:R-:W-:Y:S02]  /*1a4c0*/  IMAD.MOV R11, RZ, RZ, -R11 ;  /* 0x000000ffff0b7224 */ /* 0x000fe400078e0a0b */
[----:B------:R-:W-:-:S04]  /*1a4d0*/  IMAD.HI.U32 R24, R3, R4, RZ ;  /* 0x0000000403187227 */ /* 0x000fc800078e00ff */
[----:B------:R-:W-:Y:S02]  /*1a4e0*/  IMAD.MOV R10, RZ, RZ, -R10 ;  /* 0x000000ffff0a7224 */ /* 0x000fe400078e0a0a */
[C---:B------:R-:W-:Y:S02]  /*1a4f0*/  IMAD R25, R2.reuse, R11, R25 ;  /* 0x0000000b02197224 */ /* 0x040fe400078e0219 */
[----:B------:R-:W-:Y:S02]  /*1a500*/  IMAD.MOV R24, RZ, RZ, -R24 ;  /* 0x000000ffff187224 */ /* 0x000fe400078e0a18 */
[C---:B------:R-:W-:Y:S02]  /*1a510*/  VIADD R19, R29.reuse, 0x5 ;  /* 0x000000051d137836 */ /* 0x040fe40000000000 */
[----:B------:R-:W-:Y:S02]  /*1a520*/  IMAD R26, R2, R10, R26 ;  /* 0x0000000a021a7224 */ /* 0x000fe400078e021a */
[----:B------:R-:W-:Y:S01]  /*1a530*/  @!P0 IMAD.IADD R6, R6, 0x1, -R2 ;  /* 0x0000000106068824 */ /* 0x000fe200078e0a02 */
[----:B------:R-:W-:Y:S01]  /*1a540*/  ISETP.GT.U32.AND P0, PT, R2, R25, PT ;  /* 0x000000190200720c */ /* 0x000fe20003f04070 */
[----:B------:R-:W-:-:S02]  /*1a550*/  VIADD R14, R29, 0x2 ;  /* 0x000000021d0e7836 */ /* 0x000fc40000000000 */
[C---:B------:R-:W-:Y:S02]  /*1a560*/  IMAD R4, R2.reuse, R24, R4 ;  /* 0x0000001802047224 */ /* 0x040fe400078e0204 */
[----:B------:R-:W-:Y:S01]  /*1a570*/  VIADD R29, R29, 0x1 ;  /* 0x000000011d1d7836 */ /* 0x000fe20000000000 */
[----:B------:R-:W-:Y:S01]  /*1a580*/  IABS R24, R19 ;  /* 0x0000001300187213 */ /* 0x000fe20000000000 */
[----:B------:R-:W-:Y:S01]  /*1a590*/  @!P1 IMAD.MOV R8, RZ, RZ, -R8 ;  /* 0x000000ffff089224 */ /* 0x000fe200078e0a08 */
[----:B------:R-:W-:Y:S01]  /*1a5a0*/  ISETP.GT.U32.AND P1, PT, R2, R26, PT ;  /* 0x0000001a0200720c */ /* 0x000fe20003f24070 */
[----:B------:R-:W-:Y:S01]  /*1a5b0*/  @!P3 IMAD.MOV R12, RZ, RZ, -R12 ;  /* 0x000000ffff0cb224 */ /* 0x000fe200078e0a0c */
[----:B------:R-:W-:Y:S01]  /*1a5c0*/  ISETP.GE.AND P3, PT, R28, RZ, PT ;  /* 0x000000ff1c00720c */ /* 0x000fe20003f66270 */
[----:B------:R-:W-:Y:S01]  /*1a5d0*/  @!P5 IMAD.IADD R7, R7, 0x1, -R2 ;  /* 0x000000010707d824 */ /* 0x000fe200078e0a02 */
[----:B------:R-:W-:Y:S02]  /*1a5e0*/  IABS R27, R14 ;  /* 0x0000000e001b7213 */ /* 0x000fe40000000000 */
[----:B------:R-:W-:-:S02]  /*1a5f0*/  IABS R28, R29 ;  /* 0x0000001d001c7213 */ /* 0x000fc40000000000 */
[C---:B------:R-:W-:Y:S01]  /*1a600*/  ISETP.GT.U32.AND P5, PT, R2.reuse, R4, PT ;  /* 0x000000040200720c */ /* 0x040fe20003fa4070 */
[----:B------:R-:W-:Y:S01]  /*1a610*/  IMAD.HI.U32 R16, R3, R24, RZ ;  /* 0x0000001803107227 */ /* 0x000fe200078e00ff */
[----:B------:R0:W-:Y:S01]  /*1a620*/  STL [R1+0x1788], R12 ;  /* 0x0017880c01007387 */ /* 0x0001e20000100800 */
[----:B------:R-:W-:-:S03]  /*1a630*/  ISETP.GT.U32.AND P4, PT, R2, R7, PT ;  /* 0x000000070200720c */ /* 0x000fc60003f84070 */
[----:B------:R1:W-:Y:S01]  /*1a640*/  STL [R1+0x178c], R13 ;  /* 0x00178c0d01007387 */ /* 0x0003e20000100800 */
[----:B------:R-:W-:Y:S02]  /*1a650*/  @!P0 IMAD.IADD R25, R25, 0x1, -R2 ;  /* 0x0000000119198824 */ /* 0x000fe400078e0a02 */
[----:B0-----:R-:W-:-:S04]  /*1a660*/  IMAD.HI.U32 R12, R3, R28, RZ ;  /* 0x0000001c030c7227 */ /* 0x001fc800078e00ff */
[----:B-1----:R-:W-:-:S04]  /*1a670*/  IMAD.HI.U32 R13, R3, R27, RZ ;  /* 0x0000001b030d7227 */ /* 0x002fc800078e00ff */
[----:B------:R-:W-:Y:S02]  /*1a680*/  IMAD.MOV R3, RZ, RZ, -R16 ;  /* 0x000000ffff037224 */ /* 0x000fe400078e0a10 */
[----:B------:R-:W-:Y:S02]  /*1a690*/  @!P1 IMAD.IADD R26, R26, 0x1, -R2 ;  /* 0x000000011a1a9824 */ /* 0x000fe400078e0a02 */
[C---:B------:R-:W-:Y:S01]  /*1a6a0*/  IMAD R24, R2.reuse, R3, R24 ;  /* 0x0000000302187224 */ /* 0x040fe200078e0218 */
[----:B------:R-:W-:Y:S01]  /*1a6b0*/  ISETP.GT.U32.AND P1, PT, R2, R25, PT ;  /* 0x000000190200720c */ /* 0x000fe20003f24070 */
[----:B------:R-:W-:Y:S02]  /*1a6c0*/  IMAD.MOV R3, RZ, RZ, -R13 ;  /* 0x000000ffff037224 */ /* 0x000fe400078e0a0d */
[----:B------:R-:W-:Y:S01]  /*1a6d0*/  @!P5 IMAD.IADD R4, R4, 0x1, -R2 ;  /* 0x000000010404d824 */ /* 0x000fe200078e0a02 */
[----:B--2---:R-:W-:Y:S01]  /*1a6e0*/  SHF.R.U32.HI R17, RZ, 0x4, R17 ;  /* 0x00000004ff117819 */ /* 0x004fe20000011611 */
[----:B------:R-:W-:-:S02]  /*1a6f0*/  IMAD R27, R2, R3, R27 ;  /* 0x00000003021b7224 */ /* 0x000fc400078e021b */
[----:B------:R-:W-:Y:S01]  /*1a700*/  @!P4 IMAD.IADD R7, R7, 0x1, -R2 ;  /* 0x000000010707c824 */ /* 0x000fe200078e0a02 */
[C---:B------:R-:W-:Y:S01]  /*1a710*/  ISETP.GT.U32.AND P5, PT, R2.reuse, R4, PT ;  /* 0x000000040200720c */ /* 0x040fe20003fa4070 */
[----:B------:R-:W-:Y:S01]  /*1a720*/  @!P3 IMAD.MOV R6, RZ, RZ, -R6 ;  /* 0x000000ffff06b224 */ /* 0x000fe200078e0a06 */
[----:B------:R-:W-:Y:S02]  /*1a730*/  SGXT.U32 R17, R17, 0x3 ;  /* 0x000000031111781a */ /* 0x000fe40000000000 */
[C---:B------:R-:W-:Y:S01]  /*1a740*/  ISETP.GT.U32.AND P3, PT, R2.reuse, R27, PT ;  /* 0x0000001b0200720c */ /* 0x040fe20003f64070 */
[----:B------:R0:W-:Y:S01]  /*1a750*/  STL [R1+0x1790], R9 ;  /* 0x0017900901007387 */ /* 0x0001e20000100800 */
[----:B------:R-:W-:Y:S01]  /*1a760*/  @!P2 IMAD.MOV R7, RZ, RZ, -R7 ;  /* 0x000000ffff07a224 */ /* 0x000fe200078e0a07 */
[----:B------:R-:W-:Y:S01]  /*1a770*/  LOP3.LUT R17, R17, 0x70, RZ, 0xfc, !PT ;  /* 0x0000007011117812 */ /* 0x000fe200078efcff */
[----:B------:R-:W-:Y:S01]  /*1a780*/  @!P1 IMAD.IADD R25, R25, 0x1, -R2 ;  /* 0x0000000119199824 */ /* 0x000fe200078e0a02 */
[----:B------:R-:W-:Y:S01]  /*1a790*/  ISETP.GT.U32.AND P4, PT, R2, R24, PT ;  /* 0x000000180200720c */ /* 0x000fe20003f84070 */
[----:B------:R-:W-:Y:S01]  /*1a7a0*/  STL [R1+0x1794], R8 ;  /* 0x0017940801007387 */ /* 0x000fe20000100800 */
[----:B------:R-:W-:Y:S01]  /*1a7b0*/  ISETP.GE.AND P1, PT, R14, RZ, PT ;  /* 0x000000ff0e00720c */ /* 0x000fe20003f26270 */
[----:B0-----:R-:W-:-:S02]  /*1a7c0*/  IMAD.MOV R9, RZ, RZ, -R12 ;  /* 0x000000ffff097224 */ /* 0x001fc400078e0a0c */
[----:B------:R-:W-:Y:S01]  /*1a7d0*/  STL [R1+0x1798], R7 ;  /* 0x0017980701007387 */ /* 0x000fe20000100800 */
[----:B------:R-:W-:Y:S02]  /*1a7e0*/  IMAD R3, R17, UR8, RZ ;  /* 0x0000000811037c24 */ /* 0x000fe4000f8e02ff */
[----:B------:R-:W-:Y:S01]  /*1a7f0*/  IMAD R28, R2, R9, R28 ;  /* 0x00000009021c7224 */ /* 0x000fe200078e021c */
[----:B------:R-:W0:Y:S01]  /*1a800*/  S2R R14, SR_TID.X ;  /* 0x00000000000e7919 */ /* 0x000e220000002100 */
[--C-:B------:R-:W-:Y:S01]  /*1a810*/  @!P5 IMAD.IADD R4, R4, 0x1, -R2.reuse ;  /* 0x000000010404d824 */ /* 0x100fe200078e0a02 */
[----:B------:R1:W-:Y:S02]  /*1a820*/  STL [R1+0x179c], R6 ;  /* 0x00179c0601007387 */ /* 0x0003e40000100800 */
[----:B------:R-:W-:Y:S01]  /*1a830*/  ISETP.GT.U32.AND P5, PT, R2, R28, PT ;  /* 0x0000001c0200720c */ /* 0x000fe20003fa4070 */
[----:B------:R-:W-:Y:S02]  /*1a840*/  @!P3 IMAD.IADD R27, R27, 0x1, -R2 ;  /* 0x000000011b1bb824 */ /* 0x000fe400078e0a02 */
[----:B-1----:R-:W-:-:S04]  /*1a850*/  IMAD R6, RZ, RZ, -UR8 ;  /* 0x80000008ff067e24 */ /* 0x002fc8000f8e02ff */
[----:B------:R-:W-:Y:S02]  /*1a860*/  IMAD R3, R6, 0x8, R3 ;  /* 0x0000000806037824 */ /* 0x000fe400078e0203 */
[----:B------:R-:W-:Y:S01]  /*1a870*/  @!P6 IMAD.MOV R4, RZ, RZ, -R4 ;  /* 0x000000ffff04e224 */ /* 0x000fe200078e0a04 */
[----:B------:R-:W-:Y:S01]  /*1a880*/  ISETP.GT.U32.AND P6, PT, R2, R27, PT ;  /* 0x0000001b0200720c */ /* 0x000fe20003fc4070 */
[--C-:B------:R-:W-:Y:S01]  /*1a890*/  @!P4 IMAD.IADD R24, R24, 0x1, -R2.reuse ;  /* 0x000000011818c824 */ /* 0x100fe200078e0a02 */
[----:B------:R1:W-:Y:S01]  /*1a8a0*/  STL [R1+0x1660], R3 ;  /* 0x0016600301007387 */ /* 0x0003e20000100800 */
[----:B------:R-:W-:-:S03]  /*1a8b0*/  @!P5 IMAD.IADD R28, R28, 0x1, -R2 ;  /* 0x000000011c1cd824 */ /* 0x000fc600078e0a02 */
[----:B------:R-:W-:Y:S01]  /*1a8c0*/  ISETP.GT.U32.AND P0, PT, R2, R24, PT ;  /* 0x000000180200720c */ /* 0x000fe20003f04070 */
[----:B------:R-:W-:Y:S01]  /*1a8d0*/  STL [R1+0x17a0], R4 ;  /* 0x0017a00401007387 */ /* 0x000fe20000100800 */
[----:B-1----:R-:W-:Y:S01]  /*1a8e0*/  IMAD R3, R6, 0x8, R3 ;  /* 0x0000000806037824 */ /* 0x002fe200078e0203 */
[----:B------:R-:W-:-:S04]  /*1a8f0*/  ISETP.GE.AND P2, PT, R19, RZ, PT ;  /* 0x000000ff1300720c */ /* 0x000fc80003f46270 */
[----:B------:R1:W-:Y:S01]  /*1a900*/  STL [R1+0x1664], R3 ;  /* 0x0016640301007387 */ /* 0x0003e20000100800 */
[C---:B------:R-:W-:Y:S01]  /*1a910*/  ISETP.GT.U32.AND P3, PT, R2.reuse, R26, PT ;  /* 0x0000001a0200720c */ /* 0x040fe20003f64070 */
[----:B------:R-:W-:Y:S01]  /*1a920*/  @!P6 IMAD.IADD R27, R27, 0x1, -R2 ;  /* 0x000000011b1be824 */ /* 0x000fe200078e0a02 */
[----:B------:R-:W-:Y:S01]  /*1a930*/  ISETP.GT.U32.AND P5, PT, R2, R28, PT ;  /* 0x0000001c0200720c */ /* 0x000fe20003fa4070 */
[----:B-1----:R-:W-:Y:S01]  /*1a940*/  IMAD R3, R6, 0x8, R3 ;  /* 0x0000000806037824 */ /* 0x002fe200078e0203 */
[----:B------:R-:W-:-:S03]  /*1a950*/  ISETP.GE.AND P6, PT, R5, RZ, PT ;  /* 0x000000ff0500720c */ /* 0x000fc60003fc6270 */
[----:B------:R-:W-:Y:S01]  /*1a960*/  IMAD R4, R6, 0x8, R3 ;  /* 0x0000000806047824 */ /* 0x000fe200078e0203 */
[----:B------:R0:W-:Y:S01]  /*1a970*/  STL [R1+0x1648], R3 ;  /* 0x0016480301007387 */ /* 0x0001e20000100800 */
[----:B------:R-:W-:-:S03]  /*1a980*/  @!P0 IMAD.IADD R24, R24, 0x1, -R2 ;  /* 0x0000000118188824 */ /* 0x000fc600078e0a02 */
[----:B------:R-:W2:Y:S04]  /*1a990*/  LDL.LU R5, [R1+0x1878] ;  /* 0x0018780001057983 */ /* 0x000ea80000300800 */
[----:B------:R1:W-:Y:S01]  /*1a9a0*/  STL [R1+0x164c], R4 ;  /* 0x00164c0401007387 */ /* 0x0003e20000100800 */
[----:B------:R-:W-:Y:S01]  /*1a9b0*/  @!P2 IMAD.MOV R24, RZ, RZ, -R24 ;  /* 0x000000ffff18a224 */ /* 0x000fe200078e0a18 */
[----:B0-----:R-:W-:Y:S01]  /*1a9c0*/  LOP3.LUT R3, R14, 0x7f, RZ, 0xc0, !PT ;  /* 0x0000007f0e037812 */ /* 0x001fe200078ec0ff */
[----:B-1----:R-:W-:Y:S02]  /*1a9d0*/  IMAD R4, R6, 0x8, R4 ;  /* 0x0000000806047824 */ /* 0x002fe400078e0204 */
[----:B------:R-:W-:-:S03]  /*1a9e0*/  @!P3 IMAD.IADD R26, R26, 0x1, -R2 ;  /* 0x000000011a1ab824 */ /* 0x000fc600078e0a02 */
[----:B------:R0:W-:Y:S01]  /*1a9f0*/  STL [R1+0x1654], R4 ;  /* 0x0016540401007387 */ /* 0x0001e20000100800 */
[----:B------:R-:W-:Y:S02]  /*1aa00*/  @!P5 IMAD.IADD R28, R28, 0x1, -R2 ;  /* 0x000000011c1cd824 */ /* 0x000fe400078e0a02 */
[----:B------:R-:W-:Y:S01]  /*1aa10*/  IMAD R2, R3, UR4, RZ ;  /* 0x0000000403027c24 */ /* 0x000fe2000f8e02ff */
[----:B------:R-:W-:Y:S01]  /*1aa20*/  STL [R1+0x17a4], R24 ;  /* 0x0017a41801007387 */ /* 0x000fe20000100800 */
[----:B------:R-:W-:Y:S02]  /*1aa30*/  ISETP.GE.AND P3, PT, R29, RZ, PT ;  /* 0x000000ff1d00720c */ /* 0x000fe40003f66270 */
[----:B------:R-:W-:Y:S01]  /*1aa40*/  ISETP.GE.AND P4, PT, R18, RZ, PT ;  /* 0x000000ff1200720c */ /* 0x000fe20003f86270 */
[----:B------:R-:W-:Y:S02]  /*1aa50*/  @!P1 IMAD.MOV R27, RZ, RZ, -R27 ;  /* 0x000000ffff1b9224 */ /* 0x000fe400078e0a1b */
[----:B0-----:R-:W-:Y:S01]  /*1aa60*/  IMAD R4, R6, 0x8, R4 ;  /* 0x0000000806047824 */ /* 0x001fe200078e0204 */
[----:B-----5:R-:W-:Y:S01]  /*1aa70*/  LEA R3, P5, R2, UR6, 0x1 ;  /* 0x0000000602037c11 */ /* 0x020fe2000f8a08ff */
[----:B------:R-:W-:Y:S01]  /*1aa80*/  @!P6 IMAD.MOV R0, RZ, RZ, -R0 ;  /* 0x000000ffff00e224 */ /* 0x000fe200078e0a00 */
[----:B------:R-:W-:Y:S01]  /*1aa90*/  ISETP.GE.AND P0, PT, R15, RZ, PT ;  /* 0x000000ff0f00720c */ /* 0x000fe20003f06270 */
[----:B------:R-:W0:Y:S01]  /*1aaa0*/  LDCU UR4, c[0x0][0x3a4] ;  /* 0x00007480ff0477ac */ /* 0x000e220008000800 */
[----:B------:R1:W-:Y:S02]  /*1aab0*/  STL [R1+0x1650], R4 ;  /* 0x0016500401007387 */ /* 0x0003e40000100800 */
[----:B-1----:R-:W-:-:S05]  /*1aac0*/  IMAD R4, R6, 0x10, R4 ;  /* 0x0000001006047824 */ /* 0x002fca00078e0204 */
[----:B------:R-:W-:Y:S04]  /*1aad0*/  STL [R1+0x1658], R4 ;  /* 0x0016580401007387 */ /* 0x000fe80000100800 */
[----:B------:R1:W-:Y:S04]  /*1aae0*/  STL [R1+0x17a8], R2 ;  /* 0x0017a80201007387 */ /* 0x0003e80000100800 */
[----:B------:R3:W-:Y:S04]  /*1aaf0*/  STL [R1+0x1680], R3 ;  /* 0x0016800301007387 */ /* 0x0007e80000100800 */
[----:B-1----:R-:W4:Y:S01]  /*1ab00*/  LDL.LU R2, [R1+0x3c] ;  /* 0x00003c0001027983 */ /* 0x002f220000300800 */
[----:B---3--:R-:W-:-:S03]  /*1ab10*/  IMAD R3, R6, 0x8, R4 ;  /* 0x0000000806037824 */ /* 0x008fc600078e0204 */
[----:B------:R-:W3:Y:S04]  /*1ab20*/  LDL.LU R29, [R1+0x48] ;  /* 0x00004800011d7983 */ /* 0x000ee80000300800 */
[----:B------:R-:W-:Y:S04]  /*1ab30*/  STL [R1+0x165c], R3 ;  /* 0x00165c0301007387 */ /* 0x000fe80000100800 */
[----:B------:R-:W5:Y:S04]  /*1ab40*/  LDL.LU R24, [R1+0x50] ;  /* 0x0000500001187983 */ /* 0x000f680000300800 */
        /* <DEDUP_REMOVED lines=16> */
[----:B------:R-:W5:Y:S01]  /*1ac50*/  LDL.LU R17, [R1+0x5dc] ;  /* 0x0005dc0001117983 */ /* 0x000f620000300800 */
[----:B------:R-:W-:-:S02]  /*1ac60*/  @!P4 IMAD.MOV R25, RZ, RZ, -R25 ;  /* 0x000000ffff19c224 */ /* 0x000fc400078e0a19 */
[----:B------:R-:W-:Y:S01]  /*1ac70*/  @!P0 IMAD.MOV R26, RZ, RZ, -R26 ;  /* 0x000000ffff1a8224 */ /* 0x000fe200078e0a1a */
[----:B------:R-:W5:Y:S01]  /*1ac80*/  LDL.LU R15, [R1+0xd8] ;  /* 0x0000d800010f7983 */ /* 0x000f620000300800 */
[----:B------:R-:W-:-:S03]  /*1ac90*/  @!P3 IMAD.MOV R28, RZ, RZ, -R28 ;  /* 0x000000ffff1cb224 */ /* 0x000fc600078e0a1c */
[----:B------:R-:W5:Y:S04]  /*1aca0*/  LDL.LU R14, [R1+0xe0] ;  /* 0x0000e000010e7983 */ /* 0x000f680000300800 */
[----:B------:R-:W-:Y:S04]  /*1acb0*/  STL [R1+0x17ac], R25 ;  /* 0x0017ac1901007387 */ /* 0x000fe80000100800 */
[----:B------:R-:W-:Y:S04]  /*1acc0*/  STL [R1+0x17b0], R26 ;  /* 0x0017b01a01007387 */ /* 0x000fe80000100800 */
[----:B------:R-:W-:Y:S04]  /*1acd0*/  STL [R1+0x17b4], R27 ;  /* 0x0017b41b01007387 */ /* 0x000fe80000100800 */
[----:B------:R-:W-:Y:S04]  /*1ace0*/  STL [R1+0x17b8], R28 ;  /* 0x0017b81c01007387 */ /* 0x000fe80000100800 */
[----:B------:R4:W-:Y:S01]  /*1acf0*/  STL [R1+0x17bc], R0 ;  /* 0x0017bc0001007387 */ /* 0x0009e20000100800 */
[----:B--2---:R-:W-:-:S02]  /*1ad00*/  ISETP.NE.AND P2, PT, R5, RZ, PT ;  /* 0x000000ff0500720c */ /* 0x004fc40003f45270 */
[----:B------:R-:W-:-:S04]  /*1ad10*/  LOP3.LUT R5, RZ, R5, RZ, 0x33, !PT ;  /* 0x00000005ff057212 */ /* 0x000fc800078e33ff */
[C---:B----4-:R-:W-:Y:S02]  /*1ad20*/  SEL R0, R5.reuse, R2, !P2 ;  /* 0x0000000205007207 */ /* 0x050fe40005000000 */
[----:B---3--:R-:W-:-:S05]  /*1ad30*/  SEL R29, R5, R29, !P2 ;  /* 0x0000001d051d7207 */ /* 0x008fca0005000000 */
[----:B------:R-:W-:Y:S01]  /*1ad40*/  STL [R1+0x17c0], R29 ;  /* 0x0017c01d01007387 */ /* 0x000fe20000100800 */
[----:B-----5:R-:W-:-:S03]  /*1ad50*/  SEL R2, R5, R24, !P2 ;  /* 0x0000001805027207 */ /* 0x020fc60005000000 */
[----:B------:R1:W-:Y:S04]  /*1ad60*/  STL [R1], R0 ;  /* 0x0000000001007387 */ /* 0x0003e80000100800 */
[----:B------:R2:W-:Y:S01]  /*1ad70*/  STL [R1+0x4], R2 ;  /* 0x0000040201007387 */ /* 0x0005e20000100800 */
[C---:B------:R-:W-:Y:S02]  /*1ad80*/  SEL R3, R5.reuse, R6, !P2 ;  /* 0x0000000605037207 */ /* 0x040fe40005000000 */
[C---:B-1----:R-:W-:Y:S02]  /*1ad90*/  SEL R0, R5.reuse, R4, !P2 ;  /* 0x0000000405007207 */ /* 0x042fe40005000000 */
[----:B--2---:R-:W-:-:S03]  /*1ada0*/  SEL R2, R5, R7, !P2 ;  /* 0x0000000705027207 */ /* 0x004fc60005000000 */
[----:B------:R1:W-:Y:S04]  /*1adb0*/  STL [R1+0x10], R0 ;  /* 0x0000100001007387 */ /* 0x0003e80000100800 */
[----:B------:R2:W-:Y:S01]  /*1adc0*/  STL [R1+0x2c], R3 ;  /* 0x00002c0301007387 */ /* 0x0005e20000100800 */
[----:B-1----:R-:W-:-:S03]  /*1add0*/  SEL R0, R5, R8, !P2 ;  /* 0x0000000805007207 */ /* 0x002fc60005000000 */
[----:B------:R1:W-:Y:S01]  /*1ade0*/  STL [R1+0x34], R2 ;  /* 0x0000340201007387 */ /* 0x0003e20000100800 */
[----:B--2---:R-:W-:-:S03]  /*1adf0*/  SEL R3, R5, R9, !P2 ;  /* 0x0000000905037207 */ /* 0x004fc60005000000 */
[----:B------:R2:W-:Y:S04]  /*1ae00*/  STL [R1+0x3c], R0 ;  /* 0x00003c0001007387 */ /* 0x0005e80000100800 */
[----:B------:R3:W-:Y:S01]  /*1ae10*/  STL [R1+0x48], R3 ;  /* 0x0000480301007387 */ /* 0x0007e20000100800 */
[C---:B-1----:R-:W-:Y:S02]  /*1ae20*/  SEL R2, R5.reuse, R13, !P2 ;  /* 0x0000000d05027207 */ /* 0x042fe40005000000 */
[----:B--2---:R-:W-:-:S03]  /*1ae30*/  SEL R0, R5, R12, !P2 ;  /* 0x0000000c05007207 */ /* 0x004fc60005000000 */
[----:B------:R1:W-:Y:S01]  /*1ae40*/  STL [R1+0x50], R2 ;  /* 0x0000500201007387 */ /* 0x0003e20000100800 */
[----:B---3--:R-:W-:-:S03]  /*1ae50*/  SEL R3, R5, R11, !P2 ;  /* 0x0000000b05037207 */ /* 0x008fc60005000000 */
        /* <DEDUP_REMOVED lines=19> */
[----:B------:R-:W-:Y:S04]  /*1af90*/  STL [R1+0xc8], R3 ;  /* 0x0000c80301007387 */ /* 0x000fe80000100800 */
[----:B------:R-:W3:Y:S01]  /*1afa0*/  LDL.LU R29, [R1+0x104] ;  /* 0x00010400011d7983 */ /* 0x000ee20000300800 */
[C---:B-1----:R-:W-:Y:S02]  /*1afb0*/  SEL R2, R5.reuse, R15, !P2 ;  /* 0x0000000f05027207 */ /* 0x042fe40005000000 */
[----:B--2---:R-:W-:-:S03]  /*1afc0*/  SEL R0, R5, R14, !P2 ;  /* 0x0000000e05007207 */ /* 0x004fc60005000000 */
[----:B------:R-:W-:Y:S04]  /*1afd0*/  STL [R1+0xd8], R2 ;  /* 0x0000d80201007387 */ /* 0x000fe80000100800 */
[----:B---3--:R1:W-:Y:S04]  /*1afe0*/  STL [R1+0x186c], R29 ;  /* 0x00186c1d01007387 */ /* 0x0083e80000100800 */
[----:B------:R-:W-:Y:S04]  /*1aff0*/  STL [R1+0xe0], R0 ;  /* 0x0000e00001007387 */ /* 0x000fe80000100800 */
[----:B-1----:R-:W2:Y:S04]  /*1b000*/  LDL.LU R29, [R1+0xfc] ;  /* 0x0000fc00011d7983 */ /* 0x002ea80000300800 */
[----:B--2---:R1:W-:Y:S04]  /*1b010*/  STL [R1+0x1870], R29 ;  /* 0x0018701d01007387 */ /* 0x0043e80000100800 */
[----:B-1----:R-:W2:Y:S04]  /*1b020*/  LDL.LU R29, [R1+0xf4] ;  /* 0x0000f400011d7983 */ /* 0x002ea80000300800 */
[----:B--2---:R1:W-:Y:S04]  /*1b030*/  STL [R1+0x1874], R29 ;  /* 0x0018741d01007387 */ /* 0x0043e80000100800 */
[----:B-1----:R-:W2:Y:S04]  /*1b040*/  LDL.LU R29, [R1+0xe8] ;  /* 0x0000e800011d7983 */ /* 0x002ea80000300800 */
[----:B------:R-:W3:Y:S04]  /*1b050*/  LDL.LU R0, [R1+0x10c] ;  /* 0x00010c0001007983 */ /* 0x000ee80000300800 */
[----:B------:R-:W4:Y:S04]  /*1b060*/  LDL.LU R28, [R1+0x16c] ;  /* 0x00016c00011c7983 */ /* 0x000f280000300800 */
[----:B------:R-:W5:Y:S04]  /*1b070*/  LDL.LU R27, [R1+0x170] ;  /* 0x00017000011b7983 */ /* 0x000f680000300800 */
[----:B------:R-:W3:Y:S04]  /*1b080*/  LDL.LU R26, [R1+0x174] ;  /* 0x00017400011a7983 */ /* 0x000ee80000300800 */
        /* <DEDUP_REMOVED lines=22> */
[----:B------:R-:W3:Y:S01]  /*1b1f0*/  LDL.LU R14, [R1+0x270] ;  /* 0x00027000010e7983 */ /* 0x000ee20000300800 */
[----:B--2---:R-:W-:-:S05]  /*1b200*/  SEL R29, R5, R29, !P2 ;  /* 0x0000001d051d7207 */ /* 0x004fca0005000000 */
[----:B------:R1:W-:Y:S04]  /*1b210*/  STL [R1+0xe8], R29 ;  /* 0x0000e81d01007387 */ /* 0x0003e80000100800 */
[----:B-1----:R-:W2:Y:S02]  /*1b220*/  LDL.LU R29, [R1+0x1874] ;  /* 0x00187400011d7983 */ /* 0x002ea40000300800 */
[----:B--2---:R-:W-:-:S05]  /*1b230*/  SEL R29, R5, R29, !P2 ;  /* 0x0000001d051d7207 */ /* 0x004fca0005000000 */
[----:B------:R1:W-:Y:S04]  /*1b240*/  STL [R1+0xf4], R29 ;  /* 0x0000f41d01007387 */ /* 0x0003e80000100800 */
[----:B-1----:R-:W2:Y:S02]  /*1b250*/  LDL.LU R29, [R1+0x1870] ;  /* 0x00187000011d7983 */ /* 0x002ea40000300800 */
[----:B--2---:R-:W-:-:S05]  /*1b260*/  SEL R29, R5, R29, !P2 ;  /* 0x0000001d051d7207 */ /* 0x004fca0005000000 */
[----:B------:R1:W-:Y:S04]  /*1b270*/  STL [R1+0xfc], R29 ;  /* 0x0000fc1d01007387 */ /* 0x0003e80000100800 */
[----:B-1----:R-:W2:Y:S01]  /*1b280*/  LDL.LU R29, [R1+0x186c] ;  /* 0x00186c00011d7983 */ /* 0x002ea20000300800 */
[C---:B----4-:R-:W-:Y:S02]  /*1b290*/  SEL R28, R5.reuse, R28, !P2 ;  /* 0x0000001c051c7207 */ /* 0x050fe40005000000 */
[C---:B---3--:R-:W-:Y:S02]  /*1b2a0*/  SEL R26, R5.reuse, R26, !P2 ;  /* 0x0000001a051a7207 */ /* 0x048fe40005000000 */
[C---:B------:R-:W-:Y:S02]  /*1b2b0*/  SEL R25, R5.reuse, R25, !P2 ;  /* 0x0000001905197207 */ /* 0x040fe40005000000 */
[----:B--2---:R-:W-:-:S05]  /*1b2c0*/  SEL R29, R5, R29, !P2 ;  /* 0x0000001d051d7207 */ /* 0x004fca0005000000 */
[----:B------:R1:W-:Y:S02]  /*1b2d0*/  STL [R1+0x104], R29 ;  /* 0x0001041d01007387 */ /* 0x0003e40000100800 */
[C---:B-1----:R-:W-:Y:S02]  /*1b2e0*/  SEL R29, R5.reuse, R0, !P2 ;  /* 0x00000000051d7207 */ /* 0x042fe40005000000 */
[----:B-----5:R-:W-:-:S03]  /*1b2f0*/  SEL R0, R5, R27, !P2 ;  /* 0x0000001b05007207 */ /* 0x020fc60005000000 */
[----:B------:R-:W-:Y:S04]  /*1b300*/  STL [R1+0x10c], R29 ;  /* 0x00010c1d01007387 */ /* 0x000fe80000100800 */
[----:B------:R-:W-:Y:S04]  /*1b310*/  STL [R1+0x16c], R28 ;  /* 0x00016c1c01007387 */ /* 0x000fe80000100800 */
[----:B------:R1:W-:Y:S04]  /*1b320*/  STL [R1+0x170], R0 ;  /* 0x0001700001007387 */ /* 0x0003e80000100800 */
[----:B------:R-:W-:Y:S01]  /*1b330*/  STL [R1+0x174], R26 ;  /* 0x0001741a01007387 */ /* 0x000fe20000100800 */
[----:B-1----:R-:W-:-:S02]  /*1b340*/  SEL R0, R5, R3, !P2 ;  /* 0x0000000305007207 */ /* 0x002fc40005000000 */
[C---:B------:R-:W-:Y:S01]  /*1b350*/  SEL R3, R5.reuse, R2, !P2 ;  /* 0x0000000205037207 */ /* 0x040fe20005000000 */
[----:B------:R-:W-:Y:S01]  /*1b360*/  STL [R1+0x17c], R25 ;  /* 0x00017c1901007387 */ /* 0x000fe20000100800 */
[----:B------:R-:W-:-:S03]  /*1b370*/  SEL R2, R5, R24, !P2 ;  /* 0x0000001805027207 */ /* 0x000fc60005000000 */
        /* <DEDUP_REMOVED lines=1371> */
[C---:B---3--:R-:W-:Y:S02]  /*20930*/  SEL R0, R5.reuse, R0, !P2 ;  /* 0x0000000005007207 */ /* 0x048fe40005000000 */
[C---:B----4-:R-:W-:Y:S02]  /*20940*/  SEL R28, R5.reuse, R28, !P2 ;  /* 0x0000001c051c7207 */ /* 0x050fe40005000000 */
[C---:B-----5:R-:W-:Y:S02]  /*20950*/  SEL R27, R5.reuse, R27, !P2 ;  /* 0x0000001b051b7207 */ /* 0x060fe40005000000 */
[----:B------:R-:W-:-:S02]  /*20960*/  SEL R26, R5, R26, !P2 ;  /* 0x0000001a051a7207 */ /* 0x000fc40005000000 */
[C---:B------:R-:W-:Y:S02]  /*20970*/  SEL R25, R5.reuse, R25, !P2 ;  /* 0x0000001905197207 */ /* 0x040fe40005000000 */
[C---:B------:R-:W-:Y:S02]  /*20980*/  SEL R2, R5.reuse, R2, !P2 ;  /* 0x0000000205027207 */ /* 0x040fe40005000000 */
[C---:B------:R-:W-:Y:S02]  /*20990*/  SEL R24, R5.reuse, R24, !P2 ;  /* 0x0000001805187207 */ /* 0x040fe40005000000 */
[C---:B------:R-:W-:Y:S02]  /*209a0*/  SEL R4, R5.reuse, R4, !P2 ;  /* 0x0000000405047207 */ /* 0x040fe40005000000 */
[C---:B------:R-:W-:Y:S02]  /*209b0*/  SEL R6, R5.reuse, R6, !P2 ;  /* 0x0000000605067207 */ /* 0x040fe40005000000 */
        /* <DEDUP_REMOVED lines=17> */
[----:B--2---:R-:W-:-:S05]  /*20ad0*/  SEL R29, R5, R29, !P2 ;  /* 0x0000001d051d7207 */ /* 0x004fca0005000000 */
[----:B------:R1:W-:Y:S04]  /*20ae0*/  STL [R1+0x140], R29 ;  /* 0x0001401d01007387 */ /* 0x0003e80000100800 */
[----:B-1----:R-:W2:Y:S04]  /*20af0*/  LDL.LU R29, [R1+0x17c0] ;  /* 0x0017c000011d7983 */ /* 0x002ea80000300800 */
[----:B------:R1:W-:Y:S04]  /*20b00*/  STL [R1+0x13c], R0 ;  /* 0x00013c0001007387 */ /* 0x0003e80000100800 */
[----:B-1----:R-:W3:Y:S04]  /*20b10*/  LDL.LU R0, [R1+0x17bc] ;  /* 0x0017bc0001007983 */ /* 0x002ee80000300800 */
[----:B------:R1:W-:Y:S04]  /*20b20*/  STL [R1+0x138], R28 ;  /* 0x0001381c01007387 */ /* 0x0003e80000100800 */
[----:B-1----:R-:W4:Y:S04]  /*20b30*/  LDL.LU R28, [R1+0x17b8] ;  /* 0x0017b800011c7983 */ /* 0x002f280000300800 */
[----:B------:R1:W-:Y:S04]  /*20b40*/  STL [R1+0x134], R27 ;  /* 0x0001341b01007387 */ /* 0x0003e80000100800 */
[----:B-1----:R-:W5:Y:S04]  /*20b50*/  LDL.LU R27, [R1+0x17b4] ;  /* 0x0017b400011b7983 */ /* 0x002f680000300800 */
[----:B------:R1:W-:Y:S04]  /*20b60*/  STL [R1+0x130], R26 ;  /* 0x0001301a01007387 */ /* 0x0003e80000100800 */
[----:B-1----:R-:W2:Y:S04]  /*20b70*/  LDL.LU R26, [R1+0x17b0] ;  /* 0x0017b000011a7983 */ /* 0x002ea80000300800 */
        /* <DEDUP_REMOVED lines=9> */
[----:B-1----:R-:W3:Y:S04]  /*20c10*/  LDL.LU R6, [R1+0x179c] ;  /* 0x00179c0001067983 */ /* 0x002ee80000300800 */
[----:B------:R1:W-:Y:S04]  /*20c20*/  STL [R1+0x118], R7 ;  /* 0x0001180701007387 */ /* 0x0003e80000100800 */
[----:B-1----:R-:W4:Y:S04]  /*20c30*/  LDL.LU R7, [R1+0x1798] ;  /* 0x0017980001077983 */ /* 0x002f280000300800 */
[----:B------:R1:W-:Y:S04]  /*20c40*/  STL [R1+0x114], R8 ;  /* 0x0001140801007387 */ /* 0x0003e80000100800 */
[----:B-1----:R-:W4:Y:S04]  /*20c50*/  LDL.LU R8, [R1+0x1794] ;  /* 0x0017940001087983 */ /* 0x002f280000300800 */
[----:B------:R1:W-:Y:S04]  /*20c60*/  STL [R1+0x110], R9 ;  /* 0x0001100901007387 */ /* 0x0003e80000100800 */
[----:B-1----:R-:W5:Y:S04]  /*20c70*/  LDL.LU R9, [R1+0x1790] ;  /* 0x0017900001097983 */ /* 0x002f680000300800 */
        /* <DEDUP_REMOVED lines=27> */
[----:B-1----:R-:W5:Y:S01]  /*20e30*/  LDL.LU R14, [R1+0x1758] ;  /* 0x00175800010e7983 */ /* 0x002f620000300800 */
[----:B------:R-:W-:-:S05]  /*20e40*/  SEL R3, R5, R3, !P2 ;  /* 0x0000000305037207 */ /* 0x000fca0005000000 */
[----:B------:R1:W-:Y:S01]  /*20e50*/  STL [R1+0xb0], R3 ;  /* 0x0000b00301007387 */ /* 0x0003e20000100800 */
[C---:B--2---:R-:W-:Y:S02]  /*20e60*/  SEL R4, R5.reuse, R4, !P2 ;  /* 0x0000000405047207 */ /* 0x044fe40005000000 */
[C---:B---3--:R-:W-:Y:S02]  /*20e70*/  SEL R6, R5.reuse, R6, !P2 ;  /* 0x0000000605067207 */ /* 0x048fe40005000000 */
[C---:B----4-:R-:W-:Y:S02]  /*20e80*/  SEL R8, R5.reuse, R8, !P2 ;  /* 0x0000000805087207 */ /* 0x050fe40005000000 */
[C---:B-----5:R-:W-:Y:S02]  /*20e90*/  SEL R9, R5.reuse, R9, !P2 ;  /* 0x0000000905097207 */ /* 0x060fe40005000000 */
[C---:B------:R-:W-:Y:S02]  /*20ea0*/  SEL R11, R5.reuse, R11, !P2 ;  /* 0x0000000b050b7207 */ /* 0x040fe40005000000 */
[----:B-1----:R-:W-:-:S02]  /*20eb0*/  SEL R3, R5, R14, !P2 ;  /* 0x0000000e05037207 */ /* 0x002fc40005000000 */
[----:B------:R-:W-:-:S03]  /*20ec0*/  SEL R14, R5, R15, !P2 ;  /* 0x0000000f050e7207 */ /* 0x000fc60005000000 */
[----:B------:R1:W-:Y:S01]  /*20ed0*/  STL [R1+0xa8], R3 ;  /* 0x0000a80301007387 */ /* 0x0003e20000100800 */
[----:B------:R-:W-:-:S03]  /*20ee0*/  SEL R15, R5, R18, !P2 ;  /* 0x00000012050f7207 */ /* 0x000fc60005000000 */
[----:B------:R2:W-:Y:S01]  /*20ef0*/  STL [R1+0xa0], R14 ;  /* 0x0000a00e01007387 */ /* 0x0005e20000100800 */
[C---:B-1----:R-:W-:Y:S02]  /*20f00*/  SEL R3, R5.reuse, R17, !P2 ;  /* 0x0000001105037207 */ /* 0x042fe40005000000 */
[----:B--2---:R-:W-:-:S03]  /*20f10*/  SEL R14, R5, R19, !P2 ;  /* 0x00000013050e7207 */ /* 0x004fc60005000000 */
[----:B------:R1:W-:Y:S04]  /*20f20*/  STL [R1+0x98], R3 ;  /* 0x0000980301007387 */ /* 0x0003e80000100800 */
[----:B------:R2:W-:Y:S01]  /*20f30*/  STL [R1+0x90], R15 ;  /* 0x0000900f01007387 */ /* 0x0005e20000100800 */
[----:B-1----:R-:W-:-:S03]  /*20f40*/  SEL R3, R5, R20, !P2 ;  /* 0x0000001405037207 */ /* 0x002fc60005000000 */
[----:B------:R1:W-:Y:S01]  /*20f50*/  STL [R1+0x88], R14 ;  /* 0x0000880e01007387 */ /* 0x0003e20000100800 */
[----:B--2---:R-:W-:-:S03]  /*20f60*/  SEL R15, R5, R21, !P2 ;  /* 0x00000015050f7207 */ /* 0x004fc60005000000 */
[----:B------:R2:W-:Y:S01]  /*20f70*/  STL [R1+0x80], R3 ;  /* 0x0000800301007387 */ /* 0x0005e20000100800 */
[----:B-1----:R-:W-:-:S03]  /*20f80*/  SEL R14, R5, R22, !P2 ;  /* 0x00000016050e7207 */ /* 0x002fc60005000000 */
[----:B------:R-:W-:Y:S01]  /*20f90*/  STL [R1+0x78], R15 ;  /* 0x0000780f01007387 */ /* 0x000fe20000100800 */
[----:B--2---:R-:W-:-:S03]  /*20fa0*/  SEL R3, R5, R23, !P2 ;  /* 0x0000001705037207 */ /* 0x004fc60005000000 */
[----:B------:R-:W2:Y:S04]  /*20fb0*/  LDL.LU R19, [R1] ;  /* 0x0000000001137983 */ /* 0x000ea80000300800 */
[----:B------:R1:W-:Y:S04]  /*20fc0*/  STL [R1+0x70], R14 ;  /* 0x0000700e01007387 */ /* 0x0003e80000100800 */
[----:B------:R3:W-:Y:S01]  /*20fd0*/  STL [R1+0x68], R3 ;  /* 0x0000680301007387 */ /* 0x0007e20000100800 */
[----:B-1----:R-:W-:-:S03]  /*20fe0*/  SEL R14, R5, R16, !P2 ;  /* 0x00000010050e7207 */ /* 0x002fc60005000000 */
[----:B------:R-:W4:Y:S01]  /*20ff0*/  LDL R16, [R1+0x165c] ;  /* 0x00165c0001107983 */ /* 0x000f220000100800 */
[----:B---3--:R-:W-:-:S03]  /*21000*/  SEL R3, R5, R10, !P2 ;  /* 0x0000000a05037207 */ /* 0x008fc60005000000 */
[----:B------:R1:W-:Y:S01]  /*21010*/  STL [R1+0x64], R14 ;  /* 0x0000640e01007387 */ /* 0x0003e20000100800 */
[----:B------:R-:W-:-:S03]  /*21020*/  SEL R10, R5, R12, !P2 ;  /* 0x0000000c050a7207 */ /* 0x000fc60005000000 */
[----:B------:R-:W3:Y:S04]  /*21030*/  LDL.LU R15, [R1+0x4] ;  /* 0x00000400010f7983 */ /* 0x000ee80000300800 */
[----:B------:R5:W-:Y:S04]  /*21040*/  STL [R1+0x60], R3 ;  /* 0x0000600301007387 */ /* 0x000be80000100800 */
[----:B------:R-:W-:Y:S04]  /*21050*/  STL [R1+0x5c], R11 ;  /* 0x00005c0b01007387 */ /* 0x000fe80000100800 */
[----:B-1----:R-:W3:Y:S01]  /*21060*/  LDL.LU R14, [R1+0x10] ;  /* 0x00001000010e7983 */ /* 0x002ee20000300800 */
[----:B-----5:R-:W-:-:S03]  /*21070*/  SEL R3, R5, R13, !P2 ;  /* 0x0000000d05037207 */ /* 0x020fc60005000000 */
[----:B------:R-:W-:Y:S04]  /*21080*/  STL [R1+0x54], R10 ;  /* 0x0000540a01007387 */ /* 0x000fe80000100800 */
[----:B------:R1:W-:Y:S04]  /*21090*/  STL [R1+0x4c], R3 ;  /* 0x00004c0301007387 */ /* 0x0003e80000100800 */
[----:B------:R-:W-:Y:S04]  /*210a0*/  STL [R1+0x44], R9 ;  /* 0x0000440901007387 */ /* 0x000fe80000100800 */
[----:B------:R-:W5:Y:S01]  /*210b0*/  LDL.LU R17, [R1+0x2c] ;  /* 0x00002c0001117983 */ /* 0x000f620000300800 */
[----:B-1----:R-:W-:-:S03]  /*210c0*/  SEL R3, R5, R7, !P2 ;  /* 0x0000000705037207 */ /* 0x002fc60005000000 */
[----:B------:R-:W-:Y:S04]  /*210d0*/  STL [R1+0x40], R8 ;  /* 0x0000400801007387 */ /* 0x000fe80000100800 */
[----:B------:R1:W-:Y:S04]  /*210e0*/  STL [R1+0x38], R3 ;  /* 0x0000380301007387 */ /* 0x0003e80000100800 */
[----:B------:R0:W-:Y:S04]  /*210f0*/  STL [R1+0x30], R6 ;  /* 0x0000300601007387 */ /* 0x0001e80000100800 */
[----:B------:R-:W5:Y:S01]  /*21100*/  LDL.LU R18, [R1+0x34] ;  /* 0x0000340001127983 */ /* 0x000f620000300800 */
[----:B-1----:R-:W-:-:S03]  /*21110*/  SEL R3, R5, R24, !P2 ;  /* 0x0000001805037207 */ /* 0x002fc60005000000 */
[----:B------:R1:W-:Y:S01]  /*21120*/  STL [R1+0x28], R4 ;  /* 0x0000280401007387 */ /* 0x0003e20000100800 */
[----:B0-----:R-:W-:-:S03]  /*21130*/  SEL R6, R5, R25, !P2 ;  /* 0x0000001905067207 */ /* 0x001fc60005000000 */
[----:B------:R0:W-:Y:S01]  /*21140*/  STL [R1+0x24], R3 ;  /* 0x0000240301007387 */ /* 0x0001e20000100800 */
[----:B-1----:R-:W-:-:S03]  /*21150*/  SEL R4, R5, R26, !P2 ;  /* 0x0000001a05047207 */ /* 0x002fc60005000000 */
[----:B------:R-:W-:Y:S01]  /*21160*/  STL [R1+0x20], R6 ;  /* 0x0000200601007387 */ /* 0x000fe20000100800 */
[----:B0-----:R-:W-:-:S03]  /*21170*/  SEL R3, R5, R27, !P2 ;  /* 0x0000001b05037207 */ /* 0x001fc60005000000 */
[----:B------:R-:W5:Y:S04]  /*21180*/  LDL.LU R20, [R1+0x3c] ;  /* 0x00003c0001147983 */ /* 0x000f680000300800 */
[----:B------:R-:W-:Y:S04]  /*21190*/  STL [R1+0x1c], R4 ;  /* 0x00001c0401007387 */ /* 0x000fe80000100800 */
[----:B------:R-:W5:Y:S04]  /*211a0*/  LDL.LU R21, [R1+0x48] ;  /* 0x0000480001157983 */ /* 0x000f680000300800 */
[----:B------:R0:W-:Y:S02]  /*211b0*/  STL [R1+0x18], R3 ;  /* 0x0000180301007387 */ /* 0x0001e40000100800 */
[----:B0-----:R-:W-:-:S05]  /*211c0*/  SEL R3, R5, R28, !P2 ;  /* 0x0000001c05037207 */ /* 0x001fca0005000000 */
[----:B------:R-:W-:Y:S04]  /*211d0*/  STL [R1+0x1684], R3 ;  /* 0x0016840301007387 */ /* 0x000fe80000100800 */
[----:B------:R-:W5:Y:S01]  /*211e0*/  LDL.LU R22, [R1+0x50] ;  /* 0x0000500001167983 */ /* 0x000f620000300800 */
[----:B------:R-:W-:Y:S01]  /*211f0*/  SEL R0, R5, R0, !P2 ;  /* 0x0000000005007207 */ /* 0x000fe20005000000 */
[----:B------:R-:W-:Y:S01]  /*21200*/  IMAD R23, RZ, RZ, -UR8 ;  /* 0x80000008ff177e24 */ /* 0x000fe2000f8e02ff */
[----:B------:R-:W-:Y:S01]  /*21210*/  LEA.HI.X.SX32 R2, R2, UR7, 0x1, P5 ;  /* 0x0000000702027c11 */ /* 0x000fe2000a8f0eff */
[----:B------:R-:W5:Y:S01]  /*21220*/  LDL.LU R10, [R1+0x58] ;  /* 0x00005800010a7983 */ /* 0x000f620000300800 */
[----:B------:R-:W0:Y:S03]  /*21230*/  LDCU.64 UR6, c[0x0][0x380] ;  /* 0x00007000ff0677ac */ /* 0x000e260008000a00 */
[----:B------:R-:W-:Y:S04]  /*21240*/  STL [R1+0xc], R0 ;  /* 0x00000c0001007387 */ /* 0x000fe80000100800 */
[----:B------:R2:W-:Y:S02]  /*21250*/  STL [R1+0x167c], R2 ;  /* 0x00167c0201007387 */ /* 0x0005e40000100800 */
[----:B--2---:R-:W-:-:S02]  /*21260*/  IMAD R2, R19, UR5, RZ ;  /* 0x0000000513027c24 */ /* 0x004fc4000f8e02ff */
[----:B----4-:R-:W-:Y:S02]  /*21270*/  IMAD R0, R23, 0x8, R16 ;  /* 0x0000000817007824 */ /* 0x010fe400078e0210 */
[----:B------:R-:W2:Y:S04]  /*21280*/  LDL.LU R23, [R1+0x6c] ;  /* 0x00006c0001177983 */ /* 0x000ea80000300800 */
[----:B------:R1:W-:Y:S04]  /*21290*/  STL [R1+0x1644], R0 ;  /* 0x0016440001007387 */ /* 0x0003e80000100800 */
[----:B------:R-:W4:Y:S01]  /*212a0*/  LDL.LU R11, [R1+0x7c] ;  /* 0x00007c00010b7983 */ /* 0x000f220000300800 */
[----:B-1----:R-:W-:-:S03]  /*212b0*/  IMAD R0, R29, UR5, RZ ;  /* 0x000000051d007c24 */ /* 0x002fc6000f8e02ff */
[----:B------:R-:W-:Y:S01]  /*212c0*/  STL [R1+0x8], R2 ;  /* 0x0000080201007387 */ /* 0x000fe20000100800 */
[----:B---3--:R-:W-:-:S03]  /*212d0*/  IMAD R29, R15, UR5, RZ ;  /* 0x000000050f1d7c24 */ /* 0x008fc6000f8e02ff */
[----:B------:R1:W-:Y:S04]  /*212e0*/  STL [R1], R0 ;  /* 0x0000000001007387 */ /* 0x0003e80000100800 */
[----:B------:R-:W3:Y:S04]  /*212f0*/  LDL.LU R12, [R1+0x84] ;  /* 0x00008400010c7983 */ /* 0x000ee80000300800 */
[----:B------:R-:W3:Y:S01]  /*21300*/  LDL.LU R13, [R1+0x8c] ;  /* 0x00008c00010d7983 */ /* 0x000ee20000300800 */
[----:B-1----:R-:W-:-:S03]  /*21310*/  IMAD R0, R14, UR5, RZ ;  /* 0x000000050e007c24 */ /* 0x002fc6000f8e02ff */
[----:B------:R-:W-:Y:S01]  /*21320*/  STL [R1+0x1688], R29 ;  /* 0x0016881d01007387 */ /* 0x000fe20000100800 */
[----:B-----5:R-:W-:-:S03]  /*21330*/  IMAD R4, R17, UR5, RZ ;  /* 0x0000000511047c24 */ /* 0x020fc6000f8e02ff */
[----:B------:R-:W5:Y:S04]  /*21340*/  LDL.LU R14, [R1+0x94] ;  /* 0x00009400010e7983 */ /* 0x000f680000300800 */
[----:B------:R-:W5:Y:S04]  /*21350*/  LDL.LU R15, [R1+0x9c] ;  /* 0x00009c00010f7983 */ /* 0x000f680000300800 */
[----:B------:R-:W-:Y:S04]  /*21360*/  STL [R1+0x168c], R0 ;  /* 0x00168c0001007387 */ /* 0x000fe80000100800 */
[----:B------:R-:W5:Y:S01]  /*21370*/  LDL.LU R16, [R1+0xa4] ;  /* 0x0000a40001107983 */ /* 0x000f620000300800 */
[----:B------:R-:W-:-:S03]  /*21380*/  IMAD R5, R18, UR5, RZ ;  /* 0x0000000512057c24 */ /* 0x000fc6000f8e02ff */
[----:B------:R-:W5:Y:S04]  /*21390*/  LDL.LU R17, [R1+0xac] ;  /* 0x0000ac0001117983 */ /* 0x000f680000300800 */
[----:B------:R-:W-:Y:S04]  /*213a0*/  STL [R1+0x1690], R4 ;  /* 0x0016900401007387 */ /* 0x000fe80000100800 */
[----:B------:R-:W5:Y:S04]  /*213b0*/  LDL.LU R18, [R1+0xb4] ;  /* 0x0000b40001127983 */ /* 0x000f680000300800 */
[----:B------:R-:W5:Y:S04]  /*213c0*/  LDL.LU R19, [R1+0xc8] ;  /* 0x0000c80001137983 */ /* 0x000f680000300800 */
[----:B------:R-:W-:Y:S01]  /*213d0*/  STL [R1+0x1694], R5 ;  /* 0x0016940501007387 */ /* 0x000fe20000100800 */
[----:B------:R-:W-:-:S03]  /*213e0*/  IMAD R6, R20, UR5, RZ ;  /* 0x0000000514067c24 */ /* 0x000fc6000f8e02ff */
[----:B------:R-:W5:Y:S04]  /*213f0*/  LDL.LU R20, [R1+0xd8] ;  /* 0x0000d80001147983 */ /* 0x000f680000300800 */
[----:B------:R-:W-:Y:S01]  /*21400*/  STL [R1+0x1698], R6 ;  /* 0x0016980601007387 */ /* 0x000fe20000100800 */
[----:B------:R-:W-:-:S03]  /*21410*/  IMAD R7, R21, UR5, RZ ;  /* 0x0000000515077c24 */ /* 0x000fc6000f8e02ff */
[----:B------:R-:W5:Y:S04]  /*21420*/  LDL.LU R21, [R1+0xe0] ;  /* 0x0000e00001157983 */ /* 0x000f680000300800 */
[----:B------:R-:W-:Y:S01]  /*21430*/  STL [R1+0x169c], R7 ;  /* 0x00169c0701007387 */ /* 0x000fe20000100800 */
[----:B------:R-:W-:-:S03]  /*21440*/  IMAD R8, R22, UR5, RZ ;  /* 0x0000000516087c24 */ /* 0x000fc6000f8e02ff */
[----:B------:R-:W5:Y:S01]  /*21450*/  LDL.LU R22, [R1+0xe8] ;  /* 0x0000e80001167983 */ /* 0x000f620000300800 */
[----:B------:R-:W-:-:S03]  /*21460*/  IMAD R9, R10, UR5, RZ ;  /* 0x000000050a097c24 */ /* 0x000fc6000f8e02ff */
[----:B------:R-:W-:Y:S04]  /*21470*/  STL [R1+0x1678], R8 ;  /* 0x0016780801007387 */ /* 0x000fe80000100800 */
[----:B------:R-:W-:Y:S01]  /*21480*/  STL [R1+0x1674], R9 ;  /* 0x0016740901007387 */ /* 0x000fe20000100800 */
[----:B--2---:R-:W-:-:S03]  /*21490*/  IMAD R10, R23, UR5, RZ ;  /* 0x00000005170a7c24 */ /* 0x004fc6000f8e02ff */
[----:B------:R-:W2:Y:S01]  /*214a0*/  LDL.LU R23, [R1+0xf4] ;  /* 0x0000f40001177983 */ /* 0x000ea20000300800 */
[----:B----4-:R-:W-:-:S03]  /*214b0*/  IMAD R11, R11, UR5, RZ ;  /* 0x000000050b0b7c24 */ /* 0x010fc6000f8e02ff */
[----:B------:R-:W-:Y:S04]  /*214c0*/  STL [R1+0x16a0], R10 ;  /* 0x0016a00a01007387 */ /* 0x000fe80000100800 */
[----:B------:R-:W-:Y:S01]  /*214d0*/  STL [R1+0x16a4], R11 ;  /* 0x0016a40b01007387 */ /* 0x000fe20000100800 */
[----:B---3--:R-:W-:Y:S02]  /*214e0*/  IMAD R12, R12, UR5, RZ ;  /* 0x000000050c0c7c24 */ /* 0x008fe4000f8e02ff */
[----:B------:R-:W-:-:S03]  /*214f0*/  IMAD R13, R13, UR5, RZ ;  /* 0x000000050d0d7c24 */ /* 0x000fc6000f8e02ff */
[----:B------:R-:W-:Y:S01]  /*21500*/  STL [R1+0x16a8], R12 ;  /* 0x0016a80c01007387 */ /* 0x000fe20000100800 */
[----:B-----5:R-:W-:-:S03]  /*21510*/  IMAD R14, R14, UR5, RZ ;  /* 0x000000050e0e7c24 */ /* 0x020fc6000f8e02ff */
[----:B------:R-:W-:Y:S01]  /*21520*/  STL [R1+0x16ac], R13 ;  /* 0x0016ac0d01007387 */ /* 0x000fe20000100800 */
[----:B------:R-:W-:-:S03]  /*21530*/  IMAD R15, R15, UR5, RZ ;  /* 0x000000050f0f7c24 */ /* 0x000fc6000f8e02ff */
        /* <DEDUP_REMOVED lines=8> */
[----:B------:R-:W-:Y:S04]  /*215c0*/  STL [R1+0x16c0], R18 ;  /* 0x0016c01201007387 */ /* 0x000fe80000100800 */
[----:B------:R1:W-:Y:S01]  /*215d0*/  STL [R1+0x16c4], R19 ;  /* 0x0016c41301007387 */ /* 0x0003e20000100800 */
[----:B------:R-:W-:-:S03]  /*215e0*/  IMAD R20, R20, UR5, RZ ;  /* 0x0000000514147c24 */ /* 0x000fc6000f8e02ff */
[----:B------:R-:W3:Y:S04]  /*215f0*/  LDL.LU R24, [R1+0xfc] ;  /* 0x0000fc0001187983 */ /* 0x000ee80000300800 */
[----:B------:R4:W-:Y:S01]  /*21600*/  STL [R1+0x16c8], R20 ;  /* 0x0016c81401007387 */ /* 0x0009e20000100800 */
[----:B------:R-:W-:-:S03]  /*21610*/  IMAD R21, R21, UR5, RZ ;  /* 0x0000000515157c24 */ /* 0x000fc6000f8e02ff */
[----:B------:R-:W5:Y:S04]  /*21620*/  LDL.LU R25, [R1+0x104] ;  /* 0x0001040001197983 */ /* 0x000f680000300800 */
[----:B------:R-:W4:Y:S04]  /*21630*/  LDL.LU R26, [R1+0x10c] ;  /* 0x00010c00011a7983 */ /* 0x000f280000300800 */
[----:B------:R-:W-:Y:S04]  /*21640*/  STL [R1+0x16cc], R21 ;  /* 0x0016cc1501007387 */ /* 0x000fe80000100800 */
[----:B------:R-:W4:Y:S04]  /*21650*/  LDL.LU R27, [R1+0x16c] ;  /* 0x00016c00011b7983 */ /* 0x000f280000300800 */
[----:B------:R-:W4:Y:S01]  /*21660*/  LDL.LU R28, [R1+0x170] ;  /* 0x00017000011c7983 */ /* 0x000f220000300800 */
[----:B------:R-:W-:-:S05]  /*21670*/  IMAD R22, R22, UR5, RZ ;  /* 0x0000000516167c24 */ /* 0x000fca000f8e02ff */
[----:B------:R-:W-:Y:S04]  /*21680*/  STL [R1+0x16d0], R22 ;  /* 0x0016d01601007387 */ /* 0x000fe80000100800 */
[----:B-1----:R-:W4:Y:S04]  /*21690*/  LDL.LU R19, [R1+0x174] ;  /* 0x0001740001137983 */ /* 0x002f280000300800 */
[----:B------:R-:W4:Y:S04]  /*216a0*/  LDL.LU R18, [R1+0x17c] ;  /* 0x00017c0001127983 */ /* 0x000f280000300800 */
        /* <DEDUP_REMOVED lines=17> */
[----:B------:R-:W4:Y:S01]  /*217c0*/  LDL.LU R3, [R1+0x254] ;  /* 0x0002540001037983 */ /* 0x000f220000300800 */
[----:B--2---:R-:W-:-:S05]  /*217d0*/  IMAD R23, R23, UR5, RZ ;  /* 0x0000000517177c24 */ /* 0x004fca000f8e02ff */
[----:B------:R-:W-:Y:S01]  /*217e0*/  STL [R1+0x16d4], R23 ;  /* 0x0016d41701007387 */ /* 0x000fe20000100800 */
[----:B---3--:R-:W-:Y:S02]  /*217f0*/  IMAD R24, R24, UR5, RZ ;  /* 0x0000000518187c24 */ /* 0x008fe4000f8e02ff */
[----:B-----5:R-:W-:-:S03]  /*21800*/  IMAD R25, R25, UR5, RZ ;  /* 0x0000000519197c24 */ /* 0x020fc6000f8e02ff */
[----:B------:R-:W-:Y:S01]  /*21810*/  STL [R1+0x16d8], R24 ;  /* 0x0016d81801007387 */ /* 0x000fe20000100800 */
[----:B----4-:R-:W-:-:S03]  /*21820*/  IMAD R26, R26, UR5, RZ ;  /* 0x000000051a1a7c24 */ /* 0x010fc6000f8e02ff */
[----:B------:R-:W-:Y:S01]  /*21830*/  STL [R1+0x16dc], R25 ;  /* 0x0016dc1901007387 */ /* 0x000fe20000100800 */
[----:B------:R-:W-:-:S03]  /*21840*/  IMAD R27, R27, UR5, RZ ;  /* 0x000000051b1b7c24 */ /* 0x000fc6000f8e02ff */
[----:B------:R-:W-:Y:S01]  /*21850*/  STL [R1+0x16e0], R26 ;  /* 0x0016e01a01007387 */ /* 0x000fe20000100800 */
[----:B------:R-:W-:-:S03]  /*21860*/  IMAD R28, R28, UR5, RZ ;  /* 0x000000051c1c7c24 */ /* 0x000fc6000f8e02ff */
[----:B------:R-:W-:Y:S04]  /*21870*/  STL [R1+0x16e4], R27 ;  /* 0x0016e41b01007387 */ /* 0x000fe80000100800 */
[----:B------:R1:W-:Y:S01]  /*21880*/  STL [R1+0x16e8], R28 ;  /* 0x0016e81c01007387 */ /* 0x0003e20000100800 */
[----:B------:R-:W-:Y:S02]  /*21890*/  IMAD R20, R19, UR5, RZ ;  /* 0x0000000513147c24 */ /* 0x000fe4000f8e02ff */
        /* <DEDUP_REMOVED lines=33> */
[----:B------:R2:W-:Y:S04]  /*21ab0*/  STL [R1+0xb4], R0 ;  /* 0x0000b40001007387 */ /* 0x0005e80000100800 */
[----:B------:R-:W-:Y:S04]  /*21ac0*/  STL [R1+0xc8], R4 ;  /* 0x0000c80401007387 */ /* 0x000fe80000100800 */
[----:B-1----:R-:W3:Y:S01]  /*21ad0*/  LDL.LU R28, [R1+0x26c] ;  /* 0x00026c00011c7983 */ /* 0x002ee20000300800 */
[----:B------:R-:W-:Y:S02]  /*21ae0*/  IMAD R2, R2, UR5, RZ ;  /* 0x0000000502027c24 */ /* 0x000fe4000f8e02ff */
[----:B--2---:R-:W-:-:S03]  /*21af0*/  IMAD R0, R3, UR5, RZ ;  /* 0x0000000503007c24 */ /* 0x004fc6000f8e02ff */
[----:B------:R-:W-:Y:S04]  /*21b00*/  STL [R1+0xd8], R2 ;  /* 0x0000d80201007387 */ /* 0x000fe80000100800 */
[----:B---3--:R1:W-:Y:S04]  /*21b10*/  STL [R1+0x1750], R28 ;  /* 0x0017501c01007387 */ /* 0x0083e80000100800 */
[----:B------:R-:W-:Y:S04]  /*21b20*/  STL [R1+0xe0], R0 ;  /* 0x0000e00001007387 */ /* 0x000fe80000100800 */
        /* <DEDUP_REMOVED lines=31> */
[----:B--2---:R-:W-:-:S05]  /*21d20*/  IMAD R28, R28, UR5, RZ ;  /* 0x000000051c1c7c24 */ /* 0x004fca000f8e02ff */
[----:B------:R1:W-:Y:S04]  /*21d30*/  STL [R1+0xe8], R28 ;  /* 0x0000e81c01007387 */ /* 0x0003e80000100800 */
[----:B-1----:R-:W2:Y:S02]  /*21d40*/  LDL.LU R28, [R1+0x1754] ;  /* 0x00175400011c7983 */ /* 0x002ea40000300800 */
[----:B--2---:R-:W-:-:S05]  /*21d50*/  IMAD R28, R28, UR5, RZ ;  /* 0x000000051c1c7c24 */ /* 0x004fca000f8e02ff */
[----:B------:R1:W-:Y:S04]  /*21d60*/  STL [R1+0xf4], R28 ;  /* 0x0000f41c01007387 */ /* 0x0003e80000100800 */
[----:B-1----:R-:W2:Y:S01]  /*21d70*/  LDL.LU R28, [R1+0x1750] ;  /* 0x00175000011c7983 */ /* 0x002ea20000300800 */
[----:B---3--:R-:W-:Y:S02]  /*21d80*/  IMAD R0, R0, UR5, RZ ;  /* 0x0000000500007c24 */ /* 0x008fe4000f8e02ff */
[----:B--2---:R-:W-:-:S05]  /*21d90*/  IMAD R28, R28, UR5, RZ ;  /* 0x000000051c1c7c24 */ /* 0x004fca000f8e02ff */
[----:B------:R1:W-:Y:S02]  /*21da0*/  STL [R1+0xfc], R28 ;  /* 0x0000fc1c01007387 */ /* 0x0003e40000100800 */
[----:B-1----:R-:W-:Y:S02]  /*21db0*/  IMAD R28, R27, UR5, RZ ;  /* 0x000000051b1c7c24 */ /* 0x002fe4000f8e02ff */
[----:B----4-:R-:W-:Y:S02]  /*21dc0*/  IMAD R27, R26, UR5, RZ ;  /* 0x000000051a1b7c24 */ /* 0x010fe4000f8e02ff */
[----:B-----5:R-:W-:Y:S02]  /*21dd0*/  IMAD R26, R25, UR5, RZ ;  /* 0x00000005191a7c24 */ /* 0x020fe4000f8e02ff */
[----:B------:R-:W-:Y:S01]  /*21de0*/  IMAD R25, R24, UR5, RZ ;  /* 0x0000000518197c24 */ /* 0x000fe2000f8e02ff */
[----:B------:R1:W-:Y:S01]  /*21df0*/  STL [R1+0x104], R28 ;  /* 0x0001041c01007387 */ /* 0x0003e20000100800 */
[----:B------:R-:W-:-:S02]  /*21e00*/  IMAD R24, R23, UR5, RZ ;  /* 0x0000000517187c24 */ /* 0x000fc4000f8e02ff */
[----:B------:R-:W-:Y:S01]  /*21e10*/  IMAD R23, R22, UR5, RZ ;  /* 0x0000000516177c24 */ /* 0x000fe2000f8e02ff */
[----:B------:R-:W-:Y:S01]  /*21e20*/  STL [R1+0x10c], R27 ;  /* 0x00010c1b01007387 */ /* 0x000fe20000100800 */
[----:B------:R-:W-:Y:S02]  /*21e30*/  IMAD R22, R21, UR5, RZ ;  /* 0x0000000515167c24 */ /* 0x000fe4000f8e02ff */
[----:B------:R-:W-:Y:S01]  /*21e40*/  IMAD R21, R20, UR5, RZ ;  /* 0x0000000514157c24 */ /* 0x000fe2000f8e02ff */
[----:B------:R-:W-:Y:S01]  /*21e50*/  STL [R1+0x16c], R26 ;  /* 0x00016c1a01007387 */ /* 0x000fe20000100800 */
[----:B------:R-:W-:Y:S02]  /*21e60*/  IMAD R20, R19, UR5, RZ ;  /* 0x0000000513147c24 */ /* 0x000fe4000f8e02ff */
[----:B------:R-:W-:Y:S01]  /*21e70*/  IMAD R19, R18, UR5, RZ ;  /* 0x0000000512137c24 */ /* 0x000fe2000f8e02ff */
        /* <DEDUP_REMOVED lines=31> */
[----:B------:R-:W-:Y:S04]  /*22070*/  STL [R1+0x1ec], R9 ;  /* 0x0001ec0901007387 */ /* 0x000fe80000100800 */
[----:B------:R-:W-:Y:S04]  /*22080*/  STL [R1+0x21c], R8 ;  /* 0x00021c0801007387 */ /* 0x000fe80000100800 */
[----:B------:R-:W-:Y:S04]  /*22090*/  STL [R1+0x244], R7 ;  /* 0x0002440701007387 */ /* 0x000fe80000100800 */
[----:B------:R-:W-:Y:S04]  /*220a0*/  STL [R1+0x24c], R6 ;  /* 0x00024c0601007387 */ /* 0x000fe80000100800 */
[----:B------:R-:W-:Y:S04]  /*220b0*/  STL [R1+0x254], R5 ;  /* 0x0002540501007387 */ /* 0x000fe80000100800 */
[----:B------:R2:W-:Y:S04]  /*220c0*/  STL [R1+0x25c], R0 ;  /* 0x00025c0001007387 */ /* 0x0005e80000100800 */
[----:B------:R-:W-:Y:S04]  /*220d0*/  STL [R1+0x264], R4 ;  /* 0x0002640401007387 */ /* 0x000fe80000100800 */
[----:B-1----:R-:W3:Y:S01]  /*220e0*/  LDL.LU R28, [R1+0x2f8] ;  /* 0x0002f800011c7983 */ /* 0x002ee20000300800 */
[----:B------:R-:W-:-:S02]  /*220f0*/  IMAD R2, R2, UR5, RZ ;  /* 0x0000000502027c24 */ /* 0x000fc4000f8e02ff */
        /* <DEDUP_REMOVED lines=1012> */
[----:B----4-:R-:W-:Y:S02]  /*26040*/  IMAD R26, R26, UR5, RZ ;  /* 0x000000051a1a7c24 */ /* 0x010fe4000f8e02ff */
[----:B-----5:R-:W-:Y:S02]  /*26050*/  IMAD R25, R25, UR5, RZ ;  /* 0x0000000519197c24 */ /* 0x020fe4000f8e02ff */
[----:B------:R-:W-:-:S02]  /*26060*/  IMAD R24, R24, UR5, RZ ;  /* 0x0000000518187c24 */ /* 0x000fc4000f8e02ff */
[----:B------:R-:W-:Y:S02]  /*26070*/  IMAD R23, R23, UR5, RZ ;  /* 0x0000000517177c24 */ /* 0x000fe4000f8e02ff */
[----:B------:R-:W-:Y:S02]  /*26080*/  IMAD R22, R22, UR5, RZ ;  /* 0x0000000516167c24 */ /* 0x000fe4000f8e02ff */
[----:B------:R-:W-:Y:S02]  /*26090*/  IMAD R21, R21, UR5, RZ ;  /* 0x0000000515157c24 */ /* 0x000fe4000f8e02ff */
[----:B------:R-:W-:Y:S02]  /*260a0*/  IMAD R20, R20, UR5, RZ ;  /* 0x0000000514147c24 */ /* 0x000fe4000f8e02ff */
[----:B------:R-:W-:Y:S02]  /*260b0*/  IMAD R19, R19, UR5, RZ ;  /* 0x0000000513137c24 */ /* 0x000fe4000f8e02ff */
        /* <DEDUP_REMOVED lines=16> */
[----:B--2---:R-:W-:-:S05]  /*261c0*/  IMAD R28, R28, UR5, RZ ;  /* 0x000000051c1c7c24 */ /* 0x004fca000f8e02ff */
[----:B------:R-:W-:Y:S04]  /*261d0*/  STL [R1+0x354], R28 ;  /* 0x0003541c01007387 */ /* 0x000fe80000100800 */
        /* <DEDUP_REMOVED lines=22> */
[----:B------:R1:W-:Y:S04]  /*26340*/  STL [R1+0x23c], R5 ;  /* 0x00023c0501007387 */ /* 0x0003e80000100800 */
[----:B------:R2:W-:Y:S01]  /*26350*/  STL [R1+0x238], R4 ;  /* 0x0002380401007387 */ /* 0x0005e20000100800 */
[----:B-1----:R-:W-:-:S03]  /*26360*/  IMAD R5, R29, UR5, RZ ;  /* 0x000000051d057c24 */ /* 0x002fc6000f8e02ff */
[----:B------:R1:W-:Y:S01]  /*26370*/  STL [R1+0x234], R0 ;  /* 0x0002340001007387 */ /* 0x0003e20000100800 */
[----:B--2---:R-:W-:-:S03]  /*26380*/  IMAD R4, R2, UR5, RZ ;  /* 0x0000000502047c24 */ /* 0x004fc6000f8e02ff */
[----:B------:R-:W-:Y:S04]  /*26390*/  STL [R1+0x230], R5 ;  /* 0x0002300501007387 */ /* 0x000fe80000100800 */
[----:B------:R-:W2:Y:S04]  /*263a0*/  LDL.LU R2, [R1+0x224] ;  /* 0x0002240001027983 */ /* 0x000ea80000300800 */
[----:B------:R-:W-:Y:S04]  /*263b0*/  STL [R1+0x22c], R4 ;  /* 0x00022c0401007387 */ /* 0x000fe80000100800 */
[----:B------:R-:W3:Y:S01]  /*263c0*/  LDL.LU R28, [R1+0x218] ;  /* 0x00021800011c7983 */ /* 0x000ee20000300800 */
[----:B-1----:R-:W-:-:S05]  /*263d0*/  IMAD R0, R3, UR5, RZ ;  /* 0x0000000503007c24 */ /* 0x002fca000f8e02ff */
[----:B------:R-:W-:Y:S04]  /*263e0*/  STL [R1+0x228], R0 ;  /* 0x0002280001007387 */ /* 0x000fe80000100800 */
[----:B---3--:R1:W-:Y:S04]  /*263f0*/  STL [R1+0x16f4], R28 ;  /* 0x0016f41c01007387 */ /* 0x0083e80000100800 */
[----:B-1----:R-:W3:Y:S04]  /*26400*/  LDL.LU R28, [R1+0x220] ;  /* 0x00022000011c7983 */ /* 0x002ee80000300800 */
[----:B------:R-:W4:Y:S04]  /*26410*/  LDL.LU R27, [R1+0x214] ;  /* 0x00021400011b7983 */ /* 0x000f280000300800 */
[----:B------:R-:W5:Y:S04]  /*26420*/  LDL.LU R26, [R1+0x210] ;  /* 0x00021000011a7983 */ /* 0x000f680000300800 */
        /* <DEDUP_REMOVED lines=17> */
[----:B--2---:R-:W-:-:S03]  /*26540*/  IMAD R2, R2, UR5, RZ ;  /* 0x0000000502027c24 */ /* 0x004fc6000f8e02ff */
[----:B------:R-:W2:Y:S04]  /*26550*/  LDL.LU R8, [R1+0x1c0] ;  /* 0x0001c00001087983 */ /* 0x000ea80000300800 */
[----:B------:R-:W2:Y:S04]  /*26560*/  LDL.LU R7, [R1+0x1bc] ;  /* 0x0001bc0001077983 */ /* 0x000ea80000300800 */
[----:B------:R-:W2:Y:S04]  /*26570*/  LDL.LU R6, [R1+0x1a0] ;  /* 0x0001a00001067983 */ /* 0x000ea80000300800 */
[----:B------:R-:W2:Y:S04]  /*26580*/  LDL.LU R5, [R1+0x194] ;  /* 0x0001940001057983 */ /* 0x000ea80000300800 */
[----:B------:R-:W2:Y:S04]  /*26590*/  LDL.LU R4, [R1+0x184] ;  /* 0x0001840001047983 */ /* 0x000ea80000300800 */
[----:B------:R-:W4:Y:S04]  /*265a0*/  LDL.LU R0, [R1+0x178] ;  /* 0x0001780001007983 */ /* 0x000f280000300800 */
[----:B------:R-:W4:Y:S04]  /*265b0*/  LDL.LU R29, [R1+0x168] ;  /* 0x00016800011d7983 */ /* 0x000f280000300800 */
[----:B------:R-:W4:Y:S04]  /*265c0*/  LDL.LU R3, [R1+0x164] ;  /* 0x0001640001037983 */ /* 0x000f280000300800 */
[----:B------:R1:W-:Y:S04]  /*265d0*/  STL [R1+0x224], R2 ;  /* 0x0002240201007387 */ /* 0x0003e80000100800 */
[----:B-1----:R-:W4:Y:S01]  /*265e0*/  LDL.LU R2, [R1+0x160] ;  /* 0x0001600001027983 */ /* 0x002f220000300800 */
[----:B---3--:R-:W-:-:S05]  /*265f0*/  IMAD R28, R28, UR5, RZ ;  /* 0x000000051c1c7c24 */ /* 0x008fca000f8e02ff */
[----:B------:R1:W-:Y:S04]  /*26600*/  STL [R1+0x220], R28 ;  /* 0x0002201c01007387 */ /* 0x0003e80000100800 */
[----:B-1----:R-:W3:Y:S01]  /*26610*/  LDL.LU R28, [R1+0x16f4] ;  /* 0x0016f400011c7983 */ /* 0x002ee20000300800 */
[----:B--2---:R-:W-:Y:S02]  /*26620*/  IMAD R4, R4, UR5, RZ ;  /* 0x0000000504047c24 */ /* 0x004fe4000f8e02ff */
[----:B---3--:R-:W-:-:S05]  /*26630*/  IMAD R28, R28, UR5, RZ ;  /* 0x000000051c1c7c24 */ /* 0x008fca000f8e02ff */
[----:B------:R4:W-:Y:S02]  /*26640*/  STL [R1+0x218], R28 ;  /* 0x0002181c01007387 */ /* 0x0009e40000100800 */
[----:B----4-:R-:W-:Y:S02]  /*26650*/  IMAD R28, R27, UR5, RZ ;  /* 0x000000051b1c7c24 */ /* 0x010fe4000f8e02ff */
[----:B-----5:R-:W-:Y:S02]  /*26660*/  IMAD R27, R26, UR5, RZ ;  /* 0x000000051a1b7c24 */ /* 0x020fe4000f8e02ff */
[----:B------:R-:W-:Y:S02]  /*26670*/  IMAD R26, R25, UR5, RZ ;  /* 0x00000005191a7c24 */ /* 0x000fe4000f8e02ff */
[----:B------:R-:W-:Y:S01]  /*26680*/  IMAD R25, R24, UR5, RZ ;  /* 0x0000000518197c24 */ /* 0x000fe2000f8e02ff */
[----:B------:R-:W-:Y:S01]  /*26690*/  STL [R1+0x214], R28 ;  /* 0x0002141c01007387 */ /* 0x000fe20000100800 */
        /* <DEDUP_REMOVED lines=35> */
[----:B------:R-:W-:Y:S01]  /*268d0*/  STL [R1+0x1c8], R11 ;  /* 0x0001c80b01007387 */ /* 0x000fe20000100800 */
[----:B------:R-:W-:-:S03]  /*268e0*/  IMAD R5, R0, UR5, RZ ;  /* 0x0000000500057c24 */ /* 0x000fc6000f8e02ff */
[----:B------:R-:W-:Y:S04]  /*268f0*/  STL [R1+0x1c4], R10 ;  /* 0x0001c40a01007387 */ /* 0x000fe80000100800 */
[----:B------:R-:W-:Y:S01]  /*26900*/  STL [R1+0x1c0], R9 ;  /* 0x0001c00901007387 */ /* 0x000fe20000100800 */
[----:B------:R-:W-:-:S03]  /*26910*/  IMAD R0, R29, UR5, RZ ;  /* 0x000000051d007c24 */ /* 0x000fc6000f8e02ff */
[----:B------:R-:W-:Y:S04]  /*26920*/  STL [R1+0x1bc], R8 ;  /* 0x0001bc0801007387 */ /* 0x000fe80000100800 */
[----:B------:R-:W-:Y:S04]  /*26930*/  STL [R1+0x1a0], R7 ;  /* 0x0001a00701007387 */ /* 0x000fe80000100800 */
[----:B------:R-:W-:Y:S04]  /*26940*/  STL [R1+0x194], R6 ;  /* 0x0001940601007387 */ /* 0x000fe80000100800 */
[----:B------:R1:W-:Y:S04]  /*26950*/  STL [R1+0x184], R4 ;  /* 0x0001840401007387 */ /* 0x0003e80000100800 */
[----:B------:R-:W-:Y:S01]  /*26960*/  STL [R1+0x178], R5 ;  /* 0x0001780501007387 */ /* 0x000fe20000100800 */
[----:B-1----:R-:W-:-:S03]  /*26970*/  IMAD R4, R3, UR5, RZ ;  /* 0x0000000503047c24 */ /* 0x002fc6000f8e02ff */
[----:B------:R-:W2:Y:S04]  /*26980*/  LDL.LU R3, [R1+0x15c] ;  /* 0x00015c0001037983 */ /* 0x000ea80000300800 */
[----:B------:R1:W-:Y:S04]  /*26990*/  STL [R1+0x168], R0 ;  /* 0x0001680001007387 */ /* 0x0003e80000100800 */
[----:B------:R-:W-:Y:S04]  /*269a0*/  STL [R1+0x164], R4 ;  /* 0x0001640401007387 */ /* 0x000fe80000100800 */
[----:B------:R-:W3:Y:S01]  /*269b0*/  LDL.LU R28, [R1+0x154] ;  /* 0x00015400011c7983 */ /* 0x000ee20000300800 */
[----:B-1----:R-:W-:-:S03]  /*269c0*/  IMAD R0, R2, UR5, RZ ;  /* 0x0000000502007c24 */ /* 0x002fc6000f8e02ff */
[----:B---3--:R1:W-:Y:S04]  /*269d0*/  STL [R1+0x16f0], R28 ;  /* 0x0016f01c01007387 */ /* 0x0083e80000100800 */
[----:B------:R3:W-:Y:S04]  /*269e0*/  STL [R1+0x160], R0 ;  /* 0x0001600001007387 */ /* 0x0007e80000100800 */
[----:B-1----:R-:W4:Y:S04]  /*269f0*/  LDL.LU R28, [R1+0x158] ;  /* 0x00015800011c7983 */ /* 0x002f280000300800 */
        /* <DEDUP_REMOVED lines=19> */
[----:B--2---:R-:W-:-:S03]  /*26b30*/  IMAD R3, R3, UR5, RZ ;  /* 0x0000000503037c24 */ /* 0x004fc6000f8e02ff */
[----:B------:R-:W2:Y:S04]  /*26b40*/  LDL.LU R8, [R1+0xf8] ;  /* 0x0000f80001087983 */ /* 0x000ea80000300800 */
[----:B------:R-:W2:Y:S04]  /*26b50*/  LDL.LU R7, [R1+0xf0] ;  /* 0x0000f00001077983 */ /* 0x000ea80000300800 */
[----:B------:R-:W2:Y:S04]  /*26b60*/  LDL.LU R6, [R1+0xec] ;  /* 0x0000ec0001067983 */ /* 0x000ea80000300800 */
[----:B------:R-:W2:Y:S04]  /*26b70*/  LDL.LU R5, [R1+0xe4] ;  /* 0x0000e40001057983 */ /* 0x000ea80000300800 */
[----:B------:R-:W2:Y:S04]  /*26b80*/  LDL.LU R4, [R1+0xdc] ;  /* 0x0000dc0001047983 */ /* 0x000ea80000300800 */
[----:B---3--:R-:W3:Y:S04]  /*26b90*/  LDL.LU R0, [R1+0xd4] ;  /* 0x0000d40001007983 */ /* 0x008ee80000300800 */
[----:B------:R-:W2:Y:S04]  /*26ba0*/  LDL.LU R2, [R1+0xd0] ;  /* 0x0000d00001027983 */ /* 0x000ea80000300800 */
[----:B------:R-:W2:Y:S04]  /*26bb0*/  LDL.LU R29, [R1+0x74] ;  /* 0x00007400011d7983 */ /* 0x000ea80000300800 */
[----:B------:R1:W-:Y:S04]  /*26bc0*/  STL [R1+0x15c], R3 ;  /* 0x00015c0301007387 */ /* 0x0003e80000100800 */
[----:B-1----:R-:W2:Y:S01]  /*26bd0*/  LDL.LU R3, [R1+0xcc] ;  /* 0x0000cc0001037983 */ /* 0x002ea20000300800 */
[----:B----4-:R-:W-:-:S05]  /*26be0*/  IMAD R28, R28, UR5, RZ ;  /* 0x000000051c1c7c24 */ /* 0x010fca000f8e02ff */
[----:B------:R1:W-:Y:S04]  /*26bf0*/  STL [R1+0x158], R28 ;  /* 0x0001581c01007387 */ /* 0x0003e80000100800 */
[----:B-1----:R-:W4:Y:S02]  /*26c00*/  LDL.LU R28, [R1+0x16f0] ;  /* 0x0016f000011c7983 */ /* 0x002f240000300800 */
[----:B----4-:R-:W-:-:S05]  /*26c10*/  IMAD R28, R28, UR5, RZ ;  /* 0x000000051c1c7c24 */ /* 0x010fca000f8e02ff */
[----:B------:R5:W-:Y:S02]  /*26c20*/  STL [R1+0x154], R28 ;  /* 0x0001541c01007387 */ /* 0x000be40000100800 */
[----:B-----5:R-:W-:Y:S02]  /*26c30*/  IMAD R28, R27, UR5, RZ ;  /* 0x000000051b1c7c24 */ /* 0x020fe4000f8e02ff */
[----:B------:R-:W-:Y:S02]  /*26c40*/  IMAD R27, R26, UR5, RZ ;  /* 0x000000051a1b7c24 */ /* 0x000fe4000f8e02ff */
[----:B------:R-:W-:Y:S02]  /*26c50*/  IMAD R26, R25, UR5, RZ ;  /* 0x00000005191a7c24 */ /* 0x000fe4000f8e02ff */
        /* <DEDUP_REMOVED lines=29> */
[----:B--2---:R-:W-:-:S03]  /*26e30*/  IMAD R9, R8, UR5, RZ ;  /* 0x0000000508097c24 */ /* 0x004fc6000f8e02ff */
        /* <DEDUP_REMOVED lines=9> */
[----:B---3--:R-:W-:-:S03]  /*26ed0*/  IMAD R4, R0, UR5, RZ ;  /* 0x0000000500047c24 */ /* 0x008fc6000f8e02ff */
[----:B------:R-:W-:Y:S01]  /*26ee0*/  STL [R1+0x100], R10 ;  /* 0x0001000a01007387 */ /* 0x000fe20000100800 */
[----:B------:R-:W-:-:S03]  /*26ef0*/  IMAD R0, R2, UR5, RZ ;  /* 0x0000000502007c24 */ /* 0x000fc6000f8e02ff */
[----:B------:R-:W-:Y:S04]  /*26f00*/  STL [R1+0xf8], R9 ;  /* 0x0000f80901007387 */ /* 0x000fe80000100800 */
[----:B------:R-:W-:Y:S04]  /*26f10*/  STL [R1+0xf0], R8 ;  /* 0x0000f00801007387 */ /* 0x000fe80000100800 */
[----:B------:R-:W-:Y:S04]  /*26f20*/  STL [R1+0xec], R7 ;  /* 0x0000ec0701007387 */ /* 0x000fe80000100800 */
[----:B------:R-:W-:Y:S04]  /*26f30*/  STL [R1+0xe4], R6 ;  /* 0x0000e40601007387 */ /* 0x000fe80000100800 */
[----:B------:R-:W-:Y:S04]  /*26f40*/  STL [R1+0xdc], R5 ;  /* 0x0000dc0501007387 */ /* 0x000fe80000100800 */
[----:B------:R-:W2:Y:S04]  /*26f50*/  LDL.LU R2, [R1+0xc4] ;  /* 0x0000c40001027983 */ /* 0x000ea80000300800 */
[----:B------:R3:W-:Y:S04]  /*26f60*/  STL [R1+0xd4], R4 ;  /* 0x0000d40401007387 */ /* 0x0007e80000100800 */
[----:B------:R4:W-:Y:S04]  /*26f70*/  STL [R1+0xd0], R0 ;  /* 0x0000d00001007387 */ /* 0x0009e80000100800 */
[----:B-1----:R-:W5:Y:S01]  /*26f80*/  LDL.LU R28, [R1+0xbc] ;  /* 0x0000bc00011c7983 */ /* 0x002f620000300800 */
[----:B---3--:R-:W-:Y:S01]  /*26f90*/  IMAD R4, R29, UR4, RZ ;  /* 0x000000041d047c24 */ /* 0x008fe2000f8e02ff */
[----:B------:R-:W1:Y:S01]  /*26fa0*/  LDCU UR4, c[0x0][0x3a8] ;  /* 0x00007500ff0477ac */ /* 0x000e620008000800 */
[----:B----4-:R-:W-:-:S03]  /*26fb0*/  IMAD R0, R3, UR5, RZ ;  /* 0x0000000503007c24 */ /* 0x010fc6000f8e02ff */
[----:B------:R-:W-:Y:S04]  /*26fc0*/  STL [R1+0x74], R4 ;  /* 0x0000740401007387 */ /* 0x000fe80000100800 */
[----:B-----5:R3:W-:Y:S04]  /*26fd0*/  STL [R1+0x16ec], R28 ;  /* 0x0016ec1c01007387 */ /* 0x0207e80000100800 */
[----:B------:R4:W-:Y:S04]  /*26fe0*/  STL [R1+0xcc], R0 ;  /* 0x0000cc0001007387 */ /* 0x0009e80000100800 */
[----:B---3--:R-:W3:Y:S04]  /*26ff0*/  LDL.LU R28, [R1+0xc0] ;  /* 0x0000c000011c7983 */ /* 0x008ee80000300800 */
        /* <DEDUP_REMOVED lines=23> */
[----:B----4-:R-:W4:Y:S04]  /*27170*/  LDL.LU R0, [R1+0x20] ;  /* 0x0000200001007983 */ /* 0x010f280000300800 */
[----:B------:R-:W4:Y:S04]  /*27180*/  LDL.LU R29, [R1+0x1c] ;  /* 0x00001c00011d7983 */ /* 0x000f280000300800 */
[----:B------:R-:W4:Y:S04]  /*27190*/  LDL.LU R3, [R1+0x18] ;  /* 0x0000180001037983 */ /* 0x000f280000300800 */
[----:B------:R-:W4:Y:S04]  /*271a0*/  LDL.LU R2, [R1+0xc] ;  /* 0x00000c0001027983 */ /* 0x000f280000300800 */
[----:B------:R-:W4:Y:S04]  /*271b0*/  LDL.LU R8, [R1+0x8] ;  /* 0x0000080001087983 */ /* 0x000f280000300800 */
[----:B------:R0:W-:Y:S04]  /*271c0*/  STL [R1+0xc4], R9 ;  /* 0x0000c40901007387 */ /* 0x0001e80000100800 */
[----:B0-----:R-:W4:Y:S01]  /*271d0*/  LDL.LU R9, [R1] ;  /* 0x0000000001097983 */ /* 0x001f220000300800 */
[----:B---3--:R-:W-:-:S05]  /*271e0*/  IMAD R28, R28, UR5, RZ ;  /* 0x000000051c1c7c24 */ /* 0x008fca000f8e02ff */
[----:B------:R0:W-:Y:S04]  /*271f0*/  STL [R1+0xc0], R28 ;  /* 0x0000c01c01007387 */ /* 0x0001e80000100800 */
[----:B0-----:R-:W3:Y:S01]  /*27200*/  LDL.LU R28, [R1+0x16ec] ;  /* 0x0016ec00011c7983 */ /* 0x001ee20000300800 */
[----:B-----5:R-:W-:Y:S02]  /*27210*/  IMAD R27, R27, UR5, RZ ;  /* 0x000000051b1b7c24 */ /* 0x020fe4000f8e02ff */
        /* <DEDUP_REMOVED lines=18> */
[----:B--2---:R-:W-:Y:S02]  /*27340*/  IMAD R6, R6, UR5, RZ ;  /* 0x0000000506067c24 */ /* 0x004fe4000f8e02ff */
[----:B------:R-:W-:Y:S02]  /*27350*/  IMAD R5, R5, UR5, RZ ;  /* 0x0000000505057c24 */ /* 0x000fe4000f8e02ff */
[----:B------:R-:W-:-:S02]  /*27360*/  IMAD R4, R4, UR5, RZ ;  /* 0x0000000504047c24 */ /* 0x000fc4000f8e02ff */
[----:B----4-:R-:W-:Y:S02]  /*27370*/  IMAD R0, R0, UR5, RZ ;  /* 0x0000000500007c24 */ /* 0x010fe4000f8e02ff */
[----:B------:R-:W-:Y:S02]  /*27380*/  IMAD R29, R29, UR5, RZ ;  /* 0x000000051d1d7c24 */ /* 0x000fe4000f8e02ff */
[----:B------:R-:W-:Y:S02]  /*27390*/  IMAD R3, R3, UR5, RZ ;  /* 0x0000000503037c24 */ /* 0x000fe4000f8e02ff */
[----:B---3--:R-:W-:-:S05]  /*273a0*/  IMAD R28, R28, UR5, RZ ;  /* 0x000000051c1c7c24 */ /* 0x008fca000f8e02ff */
[----:B------:R0:W-:Y:S04]  /*273b0*/  STL [R1+0xbc], R28 ;  /* 0x0000bc1c01007387 */ /* 0x0001e80000100800 */
[----:B0-----:R-:W2:Y:S04]  /*273c0*/  LDL.LU R28, [R1+0x16e8] ;  /* 0x0016e800011c7983 */ /* 0x001ea80000300800 */
[----:B------:R0:W-:Y:S04]  /*273d0*/  STL [R1+0xb8], R27 ;  /* 0x0000b81b01007387 */ /* 0x0001e80000100800 */
[----:B0-----:R-:W3:Y:S04]  /*273e0*/  LDL.LU R27, [R1+0x16e4] ;  /* 0x0016e400011b7983 */ /* 0x001ee80000300800 */
[----:B------:R0:W-:Y:S04]  /*273f0*/  STL [R1+0xb0], R26 ;  /* 0x0000b01a01007387 */ /* 0x0001e80000100800 */
[----:B0-----:R-:W4:Y:S04]  /*27400*/  LDL.LU R26, [R1+0x16e0] ;  /* 0x0016e000011a7983 */ /* 0x001f280000300800 */
[----:B------:R0:W-:Y:S04]  /*27410*/  STL [R1+0xa8], R25 ;  /* 0x0000a81901007387 */ /* 0x0001e80000100800 */
[----:B0-----:R-:W5:Y:S04]  /*27420*/  LDL.LU R25, [R1+0x16dc] ;  /* 0x0016dc0001197983 */ /* 0x001f680000300800 */
[----:B------:R0:W-:Y:S04]  /*27430*/  STL [R1+0xa0], R24 ;  /* 0x0000a01801007387 */ /* 0x0001e80000100800 */
[----:B0-----:R-:W2:Y:S04]  /*27440*/  LDL.LU R24, [R1+0x16d8] ;  /* 0x0016d80001187983 */ /* 0x001ea80000300800 */
        /* <DEDUP_REMOVED lines=41> */
[----:B0-----:R-:W2:Y:S02]  /*276e0*/  LDL.LU R3, [R1+0x1684] ;  /* 0x0016840001037983 */ /* 0x001ea40000300800 */
[----:B--2---:R-:W-:-:S05]  /*276f0*/  IMAD R3, R3, UR5, RZ ;  /* 0x0000000503037c24 */ /* 0x004fca000f8e02ff */
[----:B------:R0:W-:Y:S04]  /*27700*/  STL [R1+0x14], R3 ;  /* 0x0000140301007387 */ /* 0x0001e80000100800 */
[----:B0-----:R-:W2:Y:S01]  /*27710*/  LDL.LU R3, [R1+0x1680] ;  /* 0x0016800001037983 */ /* 0x001ea20000300800 */
[----:B------:R-:W-:-:S05]  /*27720*/  IMAD R2, R2, UR5, RZ ;  /* 0x0000000502027c24 */ /* 0x000fca000f8e02ff */
[----:B------:R2:W-:Y:S02]  /*27730*/  STL [R1+0xc], R2 ;  /* 0x00000c0201007387 */ /* 0x0005e40000100800 */
[----:B--2---:R-:W-:-:S05]  /*27740*/  LEA R2, P6, R8, R3, 0x1 ;  /* 0x0000000308027211 */ /* 0x004fca00078c08ff */
[----:B------:R0:W-:Y:S02]  /*27750*/  STL [R1+0x1628], R2 ;  /* 0x0016280201007387 */ /* 0x0001e40000100800 */
[----:B0-----:R-:W-:-:S05]  /*27760*/  LEA R2, P0, R9, R3, 0x1 ;  /* 0x0000000309027211 */ /* 0x001fca00078008ff */
        /* <DEDUP_REMOVED lines=10> */
[----:B------:R0:W-:Y:S04]  /*27810*/  STL [R1+0x1640], R2 ;  /* 0x0016400201007387 */ /* 0x0001e80000100800 */
[----:B0-----:R-:W2:Y:S02]  /*27820*/  LDL.LU R2, [R1+0x167c] ;  /* 0x00167c0001027983 */ /* 0x001ea40000300800 */
[----:B--2---:R-:W-:-:S05]  /*27830*/  LEA.HI.X.SX32 R8, R8, R2, 0x1, P6 ;  /* 0x0000000208087211 */ /* 0x004fca00030f0eff */
[----:B------:R0:W-:Y:S02]  /*27840*/  STL [R1+0x1620], R8 ;  /* 0x0016200801007387 */ /* 0x0001e40000100800 */
[----:B0-----:R-:W-:-:S05]  /*27850*/  LEA R8, P6, R7, R3, 0x1 ;  /* 0x0000000307087211 */ /* 0x001fca00078c08ff */
[----:B------:R0:W-:Y:S04]  /*27860*/  STL [R1+0x1624], R8 ;  /* 0x0016240801007387 */ /* 0x0001e80000100800 */
[----:B0-----:R-:W2:Y:S01]  /*27870*/  LDL.LU R8, [R1+0x1678] ;  /* 0x0016780001087983 */ /* 0x001ea20000300800 */
[----:B------:R-:W-:-:S05]  /*27880*/  LEA.HI.X.SX32 R9, R9, R2, 0x1, P0 ;  /* 0x0000000209097211 */ /* 0x000fca00000f0eff */
[----:B------:R2:W-:Y:S02]  /*27890*/  STL [R1+0x1618], R9 ;  /* 0x0016180901007387 */ /* 0x0005e40000100800 */
[----:B--2---:R-:W-:-:S05]  /*278a0*/  LEA R9, P0, R8, R3, 0x1 ;  /* 0x0000000308097211 */ /* 0x004fca00078008ff */
[----:B------:R0:W-:Y:S04]  /*278b0*/  STL [R1+0x161c], R9 ;  /* 0x00161c0901007387 */ /* 0x0001e80000100800 */
[----:B0-----:R-:W2:Y:S01]  /*278c0*/  LDL.LU R9, [R1+0x1674] ;  /* 0x0016740001097983 */ /* 0x001ea20000300800 */
[----:B------:R-:W-:-:S05]  /*278d0*/  LEA.HI.X.SX32 R29, R29, R2, 0x1, P1 ;  /* 0x000000021d1d7211 */ /* 0x000fca00008f0eff */
[----:B------:R2:W-:Y:S01]  /*278e0*/  STL [R1+0x1610], R29 ;  /* 0x0016101d01007387 */ /* 0x0005e20000100800 */
[----:B------:R-:W-:Y:S02]  /*278f0*/  LEA.HI.X.SX32 R0, R0, R2, 0x1, P2 ;  /* 0x0000000200007211 */ /* 0x000fe400010f0eff */
[----:B--2---:R-:W-:-:S05]  /*27900*/  LEA R29, P1, R9, R3, 0x1 ;  /* 0x00000003091d7211 */ /* 0x004fca00078208ff */
[----:B------:R0:W-:Y:S04]  /*27910*/  STL [R1+0x1614], R29 ;  /* 0x0016141d01007387 */ /* 0x0001e80000100800 */
[----:B------:R2:W-:Y:S01]  /*27920*/  STL [R1+0x1608], R0 ;  /* 0x0016080001007387 */ /* 0x0005e20000100800 */
[----:B0-----:R-:W-:Y:S02]  /*27930*/  LEA R29, P2, R10, R3, 0x1 ;  /* 0x000000030a1d7211 */ /* 0x001fe400078408ff */
[----:B--2---:R-:W-:-:S03]  /*27940*/  LEA.HI.X.SX32 R0, R4, R2, 0x1, P3 ;  /* 0x0000000204007211 */ /* 0x004fc600018f0eff */
[----:B------:R0:W-:Y:S01]  /*27950*/  STL [R1+0x160c], R29 ;  /* 0x00160c1d01007387 */ /* 0x0001e20000100800 */
[----:B------:R-:W-:-:S03]  /*27960*/  LEA.HI.X.SX32 R4, R5, R2, 0x1, P4 ;  /* 0x0000000205047211 */ /* 0x000fc600020f0eff */
[----:B------:R2:W-:Y:S01]  /*27970*/  STL [R1+0x1600], R0 ;  /* 0x0016000001007387 */ /* 0x0005e20000100800 */
[-C--:B0-----:R-:W-:Y:S02]  /*27980*/  LEA R29, P3, R11, R3.reuse, 0x1 ;  /* 0x000000030b1d7211 */ /* 0x081fe400078608ff */
[----:B--2---:R-:W-:-:S03]  /*27990*/  LEA R0, P4, R12, R3, 0x1 ;  /* 0x000000030c007211 */ /* 0x004fc600078808ff */
[----:B------:R-:W-:Y:S01]  /*279a0*/  STL [R1+0x1604], R29 ;  /* 0x0016041d01007387 */ /* 0x000fe20000100800 */
[----:B------:R-:W-:-:S03]  /*279b0*/  LEA.HI.X.SX32 R5, R6, R2, 0x1, P5 ;  /* 0x0000000206057211 */ /* 0x000fc600028f0eff */
[----:B------:R0:W-:Y:S04]  /*279c0*/  STL [R1+0x15f8], R4 ;  /* 0x0015f80401007387 */ /* 0x0001e80000100800 */
[----:B------:R2:W-:Y:S01]  /*279d0*/  STL [R1+0x15fc], R0 ;  /* 0x0015fc0001007387 */ /* 0x0005e20000100800 */
[----:B0-----:R-:W-:-:S03]  /*279e0*/  LEA R4, P5, R13, R3, 0x1 ;  /* 0x000000030d047211 */ /* 0x001fc600078a08ff */
[----:B------:R0:W-:Y:S01]  /*279f0*/  STL [R1+0x15f0], R5 ;  /* 0x0015f00501007387 */ /* 0x0001e20000100800 */
[----:B--2---:R-:W-:-:S03]  /*27a00*/  LEA.HI.X.SX32 R0, R7, R2, 0x1, P6 ;  /* 0x0000000207007211 */ /* 0x004fc600030f0eff */
[----:B------:R2:W-:Y:S04]  /*27a10*/  STL [R1+0x15f4], R4 ;  /* 0x0015f40401007387 */ /* 0x0005e80000100800 */
[----:B------:R1:W-:Y:S01]  /*27a20*/  STL [R1+0x15e8], R0 ;  /* 0x0015e80001007387 */ /* 0x0003e20000100800 */
[----:B0-----:R-:W-:Y:S02]  /*27a30*/  LEA R5, P6, R14, R3, 0x1 ;  /* 0x000000030e057211 */ /* 0x001fe400078c08ff */
[----:B--2---:R-:W-:-:S03]  /*27a40*/  LEA.HI.X.SX32 R4, R8, R2, 0x1, P0 ;  /* 0x0000000208047211 */ /* 0x004fc600000f0eff */
[----:B------:R0:W-:Y:S01]  /*27a50*/  STL [R1+0x15ec], R5 ;  /* 0x0015ec0501007387 */ /* 0x0001e20000100800 */
[----:B-1----:R-:W-:-:S03]  /*27a60*/  LEA R0, P0, R15, R3, 0x1 ;  /* 0x000000030f007211 */ /* 0x002fc600078008ff */
[----:B------:R1:W-:Y:S04]  /*27a70*/  STL [R1+0x15e0], R4 ;  /* 0x0015e00401007387 */ /* 0x0003e80000100800 */
[----:B------:R2:W-:Y:S01]  /*27a80*/  STL [R1+0x15e4], R0 ;  /* 0x0015e40001007387 */ /* 0x0005e20000100800 */
[----:B0-----:R-:W-:Y:S02]  /*27a90*/  LEA.HI.X.SX32 R5, R9, R2, 0x1, P1 ;  /* 0x0000000209057211 */ /* 0x001fe400008f0eff */
[----:B-1----:R-:W-:-:S03]  /*27aa0*/  LEA R4, P1, R16, R3, 0x1 ;  /* 0x0000000310047211 */ /* 0x002fc600078208ff */
[----:B------:R0:W-:Y:S01]  /*27ab0*/  STL [R1+0x15d8], R5 ;  /* 0x0015d80501007387 */ /* 0x0001e20000100800 */
[----:B--2---:R-:W-:-:S03]  /*27ac0*/  LEA.HI.X.SX32 R0, R10, R2, 0x1, P2 ;  /* 0x000000020a007211 */ /* 0x004fc600010f0eff */
[----:B------:R1:W-:Y:S04]  /*27ad0*/  STL [R1+0x15dc], R4 ;  /* 0x0015dc0401007387 */ /* 0x0003e80000100800 */
[----:B------:R2:W-:Y:S01]  /*27ae0*/  STL [R1+0x15d0], R0 ;  /* 0x0015d00001007387 */ /* 0x0005e20000100800 */
[----:B0-----:R-:W-:Y:S02]  /*27af0*/  LEA R5, P2, R17, R3, 0x1 ;  /* 0x0000000311057211 */ /* 0x001fe400078408ff */
[----:B-1----:R-:W-:-:S03]  /*27b00*/  LEA.HI.X.SX32 R4, R11, R2, 0x1, P3 ;  /* 0x000000020b047211 */ /* 0x002fc600018f0eff */
[----:B------:R0:W-:Y:S01]  /*27b10*/  STL [R1+0x15d4], R5 ;  /* 0x0015d40501007387 */ /* 0x0001e20000100800 */
[----:B--2---:R-:W-:-:S03]  /*27b20*/  LEA R0, P3, R18, R3, 0x1 ;  /* 0x0000000312007211 */ /* 0x004fc600078608ff */
[----:B------:R1:W-:Y:S01]  /*27b30*/  STL [R1+0x15c8], R4 ;  /* 0x0015c80401007387 */ /* 0x0003e20000100800 */
[-C--:B------:R-:W-:Y:S02]  /*27b40*/  LEA.HI.X.SX32 R6, R13, R2.reuse, 0x1, P5 ;  /* 0x000000020d067211 */ /* 0x080fe400028f0eff */
[----:B0-----:R-:W-:Y:S01]  /*27b50*/  LEA.HI.X.SX32 R5, R12, R2, 0x1, P4 ;  /* 0x000000020c057211 */ /* 0x001fe200020f0eff */
[----:B-1----:R-:W2:Y:S04]  /*27b60*/  LDL.LU R4, [R1+0x4] ;  /* 0x0000040001047983 */ /* 0x002ea80000300800 */
[----:B------:R0:W-:Y:S04]  /*27b70*/  STL [R1+0x15cc], R0 ;  /* 0x0015cc0001007387 */ /* 0x0001e80000100800 */
[----:B------:R1:W-:Y:S01]  /*27b80*/  STL [R1+0x15c0], R5 ;  /* 0x0015c00501007387 */ /* 0x0003e20000100800 */
[----:B0-----:R-:W-:-:S02]  /*27b90*/  LEA R0, P4, R19, R3, 0x1 ;  /* 0x0000000313007211 */ /* 0x001fc400078808ff */
[----:B-1----:R-:W-:-:S03]  /*27ba0*/  LEA R5, P5, R20, R3, 0x1 ;  /* 0x0000000314057211 */ /* 0x002fc600078a08ff */
[----:B------:R0:W-:Y:S04]  /*27bb0*/  STL [R1+0x15c4], R0 ;  /* 0x0015c40001007387 */ /* 0x0001e80000100800 */
[----:B------:R1:W-:Y:S04]  /*27bc0*/  STL [R1+0x15b8], R6 ;  /* 0x0015b80601007387 */ /* 0x0003e80000100800 */
[----:B------:R-:W2:Y:S01]  /*27bd0*/  LDL.LU R7, [R1+0x2c] ;  /* 0x00002c0001077983 */ /* 0x000ea20000300800 */
[----:B0-----:R-:W-:-:S03]  /*27be0*/  LEA.HI.X.SX32 R0, R14, R2, 0x1, P6 ;  /* 0x000000020e007211 */ /* 0x001fc600030f0eff */
[----:B------:R0:W-:Y:S04]  /*27bf0*/  STL [R1+0x15bc], R5 ;  /* 0x0015bc0501007387 */ /* 0x0001e80000100800 */
[----:B------:R3:W-:Y:S04]  /*27c00*/  STL [R1+0x15b0], R0 ;  /* 0x0015b00001007387 */ /* 0x0007e80000100800 */
[----:B-1----:R-:W2:Y:S01]  /*27c10*/  LDL.LU R6, [R1+0x34] ;  /* 0x0000340001067983 */ /* 0x002ea20000300800 */
[----:B0-----:R-:W-:Y:S02]  /*27c20*/  LEA R5, P6, R21, R3, 0x1 ;  /* 0x0000000315057211 */ /* 0x001fe400078c08ff */
[----:B---3--:R-:W-:-:S03]  /*27c30*/  LEA.HI.X.SX32 R0, R15, R2, 0x1, P0 ;  /* 0x000000020f007211 */ /* 0x008fc600000f0eff */
[----:B------:R0:W-:Y:S04]  /*27c40*/  STL [R1+0x15b4], R5 ;  /* 0x0015b40501007387 */ /* 0x0001e80000100800 */
[----:B------:R1:W-:Y:S01]  /*27c50*/  STL [R1+0x15a8], R0 ;  /* 0x0015a80001007387 */ /* 0x0003e20000100800 */
[----:B0-----:R-:W-:Y:S02]  /*27c60*/  LEA R5, P0, R22, R3, 0x1 ;  /* 0x0000000316057211 */ /* 0x001fe400078008ff */
[-C--:B-1----:R-:W-:Y:S02]  /*27c70*/  LEA.HI.X.SX32 R0, R16, R2.reuse, 0x1, P1 ;  /* 0x0000000210007211 */ /* 0x082fe400008f0eff */
[----:B------:R-:W3:Y:S04]  /*27c80*/  LDL.LU R16, [R1+0x3c] ;  /* 0x00003c0001107983 */ /* 0x000ee80000300800 */
[----:B------:R-:W-:Y:S04]  /*27c90*/  STL [R1+0x15ac], R5 ;  /* 0x0015ac0501007387 */ /* 0x000fe80000100800 */
[----:B------:R0:W-:Y:S02]  /*27ca0*/  STL [R1+0x15a0], R0 ;  /* 0x0015a00001007387 */ /* 0x0001e40000100800 */
[----:B0-----:R-:W-:-:S02]  /*27cb0*/  LEA.HI.X.SX32 R0, R17, R2, 0x1, P2 ;  /* 0x0000000211007211 */ /* 0x001fc400010f0eff */
[----:B------:R-:W3:Y:S01]  /*27cc0*/  LDL.LU R17, [R1+0x10] ;  /* 0x0000100001117983 */ /* 0x000ee20000300800 */
[----:B------:R-:W-:-:S05]  /*27cd0*/  LEA R5, P1, R23, R3, 0x1 ;  /* 0x0000000317057211 */ /* 0x000fca00078208ff */
[----:B------:R0:W-:Y:S04]  /*27ce0*/  STL [R1+0x15a4], R5 ;  /* 0x0015a40501007387 */ /* 0x0001e80000100800 */
[----:B------:R-:W3:Y:S01]  /*27cf0*/  LDL.LU R29, [R1+0x48] ;  /* 0x00004800011d7983 */ /* 0x000ee20000300800 */
[----:B------:R-:W-:-:S03]  /*27d00*/  LEA R8, P2, R24, R3, 0x1 ;  /* 0x0000000318087211 */ /* 0x000fc600078408ff */
[----:B------:R1:W-:Y:S01]  /*27d10*/  STL [R1+0x1598], R0 ;  /* 0x0015980001007387 */ /* 0x0003e20000100800 */
[----:B0-----:R-:W-:-:S03]  /*27d20*/  LEA.HI.X.SX32 R5, R18, R2, 0x1, P3 ;  /* 0x0000000212057211 */ /* 0x001fc600018f0eff */
[----:B-1----:R-:W3:Y:S04]  /*27d30*/  LDL.LU R0, [R1+0x50] ;  /* 0x0000500001007983 */ /* 0x002ee80000300800 */
[----:B------:R5:W-:Y:S04]  /*27d40*/  STL [R1+0x159c], R8 ;  /* 0x00159c0801007387 */ /* 0x000be80000100800 */
[----:B------:R0:W-:Y:S04]  /*27d50*/  STL [R1+0x1590], R5 ;  /* 0x0015900501007387 */ /* 0x0001e80000100800 */
[----:B------:R-:W3:Y:S01]  /*27d60*/  LDL.LU R15, [R1+0x58] ;  /* 0x00005800010f7983 */ /* 0x000ee20000300800 */
[----:B-----5:R-:W-:-:S02]  /*27d70*/  LEA R8, P3, R25, R3, 0x1 ;  /* 0x0000000319087211 */ /* 0x020fc400078608ff */
[----:B0-----:R-:W-:-:S03]  /*27d80*/  LEA.HI.X.SX32 R5, R19, R2, 0x1, P4 ;  /* 0x0000000213057211 */ /* 0x001fc600020f0eff */
[----:B------:R4:W-:Y:S04]  /*27d90*/  STL [R1+0x1594], R8 ;  /* 0x0015940801007387 */ /* 0x0009e80000100800 */
[----:B------:R0:W-:Y:S04]  /*27da0*/  STL [R1+0x1588], R5 ;  /* 0x0015880501007387 */ /* 0x0001e80000100800 */
[----:B------:R-:W5:Y:S01]  /*27db0*/  LDL.LU R14, [R1+0x6c] ;  /* 0x00006c00010e7983 */ /* 0x000f620000300800 */
[----:B----4-:R-:W-:Y:S02]  /*27dc0*/  LEA R8, P4, R26, R3, 0x1 ;  /* 0x000000031a087211 */ /* 0x010fe400078808ff */
[----:B0-----:R-:W-:-:S03]  /*27dd0*/  LEA.HI.X.SX32 R5, R20, R2, 0x1, P5 ;  /* 0x0000000214057211 */ /* 0x001fc600028f0eff */
[----:B------:R0:W-:Y:S04]  /*27de0*/  STL [R1+0x158c], R8 ;  /* 0x00158c0801007387 */ /* 0x0001e80000100800 */
[----:B------:R1:W-:Y:S04]  /*27df0*/  STL [R1+0x1580], R5 ;  /* 0x0015800501007387 */ /* 0x0003e80000100800 */
[----:B------:R-:W4:Y:S01]  /*27e00*/  LDL.LU R13, [R1+0x7c] ;  /* 0x00007c00010d7983 */ /* 0x000f220000300800 */
[----:B0-----:R-:W-:Y:S02]  /*27e10*/  LEA R8, P5, R27, R3, 0x1 ;  /* 0x000000031b087211 */ /* 0x001fe400078a08ff */
[----:B-1----:R-:W-:-:S03]  /*27e20*/  LEA.HI.X.SX32 R5, R21, R2, 0x1, P6 ;  /* 0x0000000215057211 */ /* 0x002fc600030f0eff */
[----:B------:R0:W-:Y:S04]  /*27e30*/  STL [R1+0x1584], R8 ;  /* 0x0015840801007387 */ /* 0x0001e80000100800 */
[----:B------:R1:W-:Y:S04]  /*27e40*/  STL [R1+0x1578], R5 ;  /* 0x0015780501007387 */ /* 0x0003e80000100800 */
[----:B------:R-:W4:Y:S01]  /*27e50*/  LDL.LU R12, [R1+0x84] ;  /* 0x00008400010c7983 */ /* 0x000f220000300800 */
[----:B0-----:R-:W-:Y:S02]  /*27e60*/  LEA R8, P6, R28, R3, 0x1 ;  /* 0x000000031c087211 */ /* 0x001fe400078c08ff */
[----:B-1----:R-:W-:-:S03]  /*27e70*/  LEA.HI.X.SX32 R5, R22, R2, 0x1, P0 ;  /* 0x0000000216057211 */ /* 0x002fc600000f0eff */
[----:B------:R-:W-:Y:S04]  /*27e80*/  STL [R1+0x157c], R8 ;  /* 0x00157c0801007387 */ /* 0x000fe80000100800 */
[----:B------:R0:W-:Y:S04]  /*27e90*/  STL [R1+0x1570], R5 ;  /* 0x0015700501007387 */ /* 0x0001e80000100800 */
[----:B------:R-:W4:Y:S01]  /*27ea0*/  LDL.LU R11, [R1+0x8c] ;  /* 0x00008c00010b7983 */ /* 0x000f220000300800 */
[----:B0-----:R-:W-:Y:S02]  /*27eb0*/  LEA.HI.X.SX32 R5, R23, R2, 0x1, P1 ;  /* 0x0000000217057211 */ /* 0x001fe400008f0eff */
[----:B--2---:R-:W-:-:S05]  /*27ec0*/  LEA R8, P0, R4, R3, 0x1 ;  /* 0x0000000304087211 */ /* 0x004fca00078008ff */
[----:B------:R-:W-:Y:S04]  /*27ed0*/  STL [R1+0x1574], R8 ;  /* 0x0015740801007387 */ /* 0x000fe80000100800 */
[----:B------:R0:W-:Y:S04]  /*27ee0*/  STL [R1+0x1568], R5 ;  /* 0x0015680501007387 */ /* 0x0001e80000100800 */
[----:B------:R-:W2:Y:S01]  /*27ef0*/  LDL.LU R18, [R1+0x94] ;  /* 0x0000940001127983 */ /* 0x000ea20000300800 */
[----:B0-----:R-:W-:Y:S02]  /*27f00*/  LEA.HI.X.SX32 R5, R24, R2, 0x1, P2 ;  /* 0x0000000218057211 */ /* 0x001fe400010f0eff */
[----:B---3--:R-:W-:-:S05]  /*27f10*/  LEA R8, P1, R17, R3, 0x1 ;  /* 0x0000000311087211 */ /* 0x008fca00078208ff */
[----:B------:R0:W-:Y:S04]  /*27f20*/  STL [R1+0x156c], R8 ;  /* 0x00156c0801007387 */ /* 0x0001e80000100800 */
[----:B------:R1:W-:Y:S04]  /*27f30*/  STL [R1+0x1560], R5 ;  /* 0x0015600501007387 */ /* 0x0003e80000100800 */
[----:B------:R-:W3:Y:S01]  /*27f40*/  LDL.LU R10, [R1+0x9c] ;  /* 0x00009c00010a7983 */ /* 0x000ee20000300800 */
[----:B0-----:R-:W-:Y:S02]  /*27f50*/  LEA R8, P2, R7, R3, 0x1 ;  /* 0x0000000307087211 */ /* 0x001fe400078408ff */
[----:B-1----:R-:W-:-:S03]  /*27f60*/  LEA.HI.X.SX32 R5, R25, R2, 0x1, P3 ;  /* 0x0000000219057211 */ /* 0x002fc600018f0eff */
[----:B------:R0:W-:Y:S04]  /*27f70*/  STL [R1+0x1564], R8 ;  /* 0x0015640801007387 */ /* 0x0001e80000100800 */
[----:B------:R1:W-:Y:S04]  /*27f80*/  STL [R1+0x1558], R5 ;  /* 0x0015580501007387 */ /* 0x0003e80000100800 */
[----:B------:R-:W3:Y:S01]  /*27f90*/  LDL.LU R9, [R1+0xa4] ;  /* 0x0000a40001097983 */ /* 0x000ee20000300800 */
[----:B0-----:R-:W-:Y:S02]  /*27fa0*/  LEA R8, P3, R6, R3, 0x1 ;  /* 0x0000000306087211 */ /* 0x001fe400078608ff */
[----:B-1----:R-:W-:-:S03]  /*27fb0*/  LEA.HI.X.SX32 R5, R26, R2, 0x1, P4 ;  /* 0x000000021a057211 */ /* 0x002fc600020f0eff */
[----:B------:R0:W-:Y:S01]  /*27fc0*/  STL [R1+0x155c], R8 ;  /* 0x00155c0801007387 */ /* 0x0001e20000100800 */
[----:B------:R-:W-:-:S03]  /*27fd0*/  LEA R19, P4, R16, R3, 0x1 ;  /* 0x0000000310137211 */ /* 0x000fc600078808ff */
[----:B------:R1:W-:Y:S04]  /*27fe0*/  STL [R1+0x1550], R5 ;  /* 0x0015500501007387 */ /* 0x0003e80000100800 */
[----:B0-----:R-:W3:Y:S01]  /*27ff0*/  LDL.LU R8, [R1+0xac] ;  /* 0x0000ac0001087983 */ /* 0x001ee20000300800 */
[----:B-1----:R-:W-:-:S03]  /*28000*/  LEA.HI.X.SX32 R5, R27, R2, 0x1, P5 ;  /* 0x000000021b057211 */ /* 0x002fc600028f0eff */
[----:B------:R0:W-:Y:S01]  /*28010*/  STL [R1+0x1554], R19 ;  /* 0x0015541301007387 */ /* 0x0001e20000100800 */
[----:B------:R-:W-:-:S03]  /*28020*/  LEA R20, P5, R29, R3, 0x1 ;  /* 0x000000031d147211 */ /* 0x000fc600078a08ff */
[----:B------:R1:W-:Y:S01]  /*28030*/  STL [R1+0x1548], R5 ;  /* 0x0015480501007387 */ /* 0x0003e20000100800 */
[----:B0-----:R-:W-:-:S03]  /*28040*/  LEA.HI.X.SX32 R19, R28, R2, 0x1, P6 ;  /* 0x000000021c137211 */ /* 0x001fc600030f0eff */
[----:B-1----:R-:W3:Y:S04]  /*28050*/  LDL.LU R5, [R1+0xb4] ;  /* 0x0000b40001057983 */ /* 0x002ee80000300800 */
[----:B------:R0:W-:Y:S04]  /*28060*/  STL [R1+0x154c], R20 ;  /* 0x00154c1401007387 */ /* 0x0001e80000100800 */
[----:B------:R1:W-:Y:S01]  /*28070*/  STL [R1+0x664], R19 ;  /* 0x0006641301007387 */ /* 0x0003e20000100800 */
[----:B0-----:R-:W-:Y:S02]  /*28080*/  LEA R20, P6, R0, R3, 0x1 ;  /* 0x0000000300147211 */ /* 0x001fe400078c08ff */
[----:B-1----:R-:W-:-:S02]  /*28090*/  LEA.HI.X.SX32 R19, R4, R2, 0x1, P0 ;  /* 0x0000000204137211 */ /* 0x002fc400000f0eff */
[----:B------:R-:W3:Y:S04]  /*280a0*/  LDL.LU R4, [R1+0xc8] ;  /* 0x0000c80001047983 */ /* 0x000ee80000300800 */
[----:B------:R0:W-:Y:S04]  /*280b0*/  STL [R1+0x684], R20 ;  /* 0x0006841401007387 */ /* 0x0001e80000100800 */
[----:B------:R1:W-:Y:S01]  /*280c0*/  STL [R1+0x668], R19 ;  /* 0x0006681301007387 */ /* 0x0003e20000100800 */
[----:B0-----:R-:W-:Y:S02]  /*280d0*/  LEA R20, P0, R15, R3, 0x1 ;  /* 0x000000030f147211 */ /* 0x001fe400078008ff */
[----:B-1----:R-:W-:-:S02]  /*280e0*/  LEA.HI.X.SX32 R19, R17, R2, 0x1, P1 ;  /* 0x0000000211137211 */ /* 0x002fc400008f0eff */
[----:B------:R-:W3:Y:S04]  /*280f0*/  LDL.LU R17, [R1+0xd8] ;  /* 0x0000d80001117983 */ /* 0x000ee80000300800 */
[----:B------:R5:W-:Y:S04]  /*28100*/  STL [R1+0x68c], R20 ;  /* 0x00068c1401007387 */ /* 0x000be80000100800 */
[----:B------:R0:W-:Y:S01]  /*28110*/  STL [R1+0x66c], R19 ;  /* 0x00066c1301007387 */ /* 0x0001e20000100800 */
[----:B-----5:R-:W-:Y:S02]  /*28120*/  LEA R20, P1, R14, R3, 0x1 ;  /* 0x000000030e147211 */ /* 0x020fe400078208ff */
[----:B0-----:R-:W-:-:S02]  /*28130*/  LEA.HI.X.SX32 R19, R7, R2, 0x1, P2 ;  /* 0x0000000207137211 */ /* 0x001fc400010f0eff */
[----:B------:R-:W5:Y:S04]  /*28140*/  LDL.LU R7, [R1+0xe0] ;  /* 0x0000e00001077983 */ /* 0x000f680000300800 */
[----:B------:R4:W-:Y:S04]  /*28150*/  STL [R1+0x694], R20 ;  /* 0x0006941401007387 */ /* 0x0009e80000100800 */
[----:B------:R0:W-:Y:S01]  /*28160*/  STL [R1+0x670], R19 ;  /* 0x0006701301007387 */ /* 0x0001e20000100800 */
[----:B----4-:R-:W-:Y:S02]  /*28170*/  LEA R20, P2, R13, R3, 0x1 ;  /* 0x000000030d147211 */ /* 0x010fe400078408ff */
[----:B0-----:R-:W-:-:S02]  /*28180*/  LEA.HI.X.SX32 R19, R6, R2, 0x1, P3 ;  /* 0x0000000206137211 */ /* 0x001fc400018f0eff */
[----:B------:R-:W4:Y:S04]  /*28190*/  LDL.LU R6, [R1+0xe8] ;  /* 0x0000e80001067983 */ /* 0x000f280000300800 */
[----:B------:R0:W-:Y:S04]  /*281a0*/  STL [R1+0x69c], R20 ;  /* 0x00069c1401007387 */ /* 0x0001e80000100800 */
[----:B------:R1:W-:Y:S01]  /*281b0*/  STL [R1+0x674], R19 ;  /* 0x0006741301007387 */ /* 0x0003e20000100800 */
[----:B0-----:R-:W-:Y:S02]  /*281c0*/  LEA R20, P3, R12, R3, 0x1 ;  /* 0x000000030c147211 */ /* 0x001fe400078608ff */
[----:B-1----:R-:W-:-:S02]  /*281d0*/  LEA.HI.X.SX32 R19, R16, R2, 0x1, P4 ;  /* 0x0000000210137211 */ /* 0x002fc400020f0eff */
[----:B------:R-:W4:Y:S04]  /*281e0*/  LDL.LU R16, [R1+0xf4] ;  /* 0x0000f40001107983 */ /* 0x000f280000300800 */
[----:B------:R0:W-:Y:S04]  /*281f0*/  STL [R1+0x6a4], R20 ;  /* 0x0006a41401007387 */ /* 0x0001e80000100800 */
[----:B------:R1:W-:Y:S01]  /*28200*/  STL [R1+0x678], R19 ;  /* 0x0006781301007387 */ /* 0x0003e20000100800 */
[----:B0-----:R-:W-:Y:S02]  /*28210*/  LEA R20, P4, R11, R3, 0x1 ;  /* 0x000000030b147211 */ /* 0x001fe400078808ff */
[----:B-1----:R-:W-:-:S02]  /*28220*/  LEA.HI.X.SX32 R19, R29, R2, 0x1, P5 ;  /* 0x000000021d137211 */ /* 0x002fc400028f0eff */
[----:B------:R-:W4:Y:S04]  /*28230*/  LDL.LU R29, [R1+0xfc] ;  /* 0x0000fc00011d7983 */ /* 0x000f280000300800 */
[----:B------:R-:W-:Y:S04]  /*28240*/  STL [R1+0x6ac], R20 ;  /* 0x0006ac1401007387 */ /* 0x000fe80000100800 */
[----:B------:R0:W-:Y:S02]  /*28250*/  STL [R1+0x67c], R19 ;  /* 0x00067c1301007387 */ /* 0x0001e40000100800 */
[----:B0-----:R-:W-:-:S02]  /*28260*/  LEA.HI.X.SX32 R19, R0, R2, 0x1, P6 ;  /* 0x0000000200137211 */ /* 0x001fc400030f0eff */
[----:B------:R-:W4:Y:S01]  /*28270*/  LDL.LU R0, [R1+0x104] ;  /* 0x0001040001007983 */ /* 0x000f220000300800 */
[----:B--2---:R-:W-:-:S05]  /*28280*/  LEA R20, P5, R18, R3, 0x1 ;  /* 0x0000000312147211 */ /* 0x004fca00078a08ff */
[----:B------:R-:W-:Y:S04]  /*28290*/  STL [R1+0x6b4], R20 ;  /* 0x0006b41401007387 */ /* 0x000fe80000100800 */
[----:B------:R0:W-:Y:S02]  /*282a0*/  STL [R1+0x680], R19 ;  /* 0x0006801301007387 */ /* 0x0001e40000100800 */
[----:B0-----:R-:W-:Y:S02]  /*282b0*/  LEA.HI.X.SX32 R19, R15, R2, 0x1, P0 ;  /* 0x000000020f137211 */ /* 0x001fe400000f0eff */
[----:B------:R-:W2:Y:S01]  /*282c0*/  LDL.LU R15, [R1+0x10c] ;  /* 0x00010c00010f7983 */ /* 0x000ea20000300800 */
[----:B---3--:R-:W-:-:S05]  /*282d0*/  LEA R20, P6, R10, R3, 0x1 ;  /* 0x000000030a147211 */ /* 0x008fca00078c08ff */
        /* <DEDUP_REMOVED lines=11> */
[----:B------:R1:W-:Y:S01]  /*28390*/  STL [R1+0x698], R19 ;  /* 0x0006981301007387 */ /* 0x0003e20000100800 */
[-C--:B0-----:R-:W-:Y:S02]  /*283a0*/  LEA R20, P2, R5, R3.reuse, 0x1 ;  /* 0x0000000305147211 */ /* 0x081fe400078408ff */
[----:B-1----:R-:W-:Y:S02]  /*283b0*/  LEA.HI.X.SX32 R19, R12, R2, 0x1, P3 ;  /* 0x000000020c137211 */ /* 0x002fe400018f0eff */
[----:B------:R-:W3:Y:S04]  /*283c0*/  LDL.LU R12, [R1+0x174] ;  /* 0x00017400010c7983 */ /* 0x000ee80000300800 */
[----:B------:R0:W-:Y:S04]  /*283d0*/  STL [R1+0x6d4], R20 ;  /* 0x0006d41401007387 */ /* 0x0001e80000100800 */
[----:B------:R1:W-:Y:S01]  /*283e0*/  STL [R1+0x6a0], R19 ;  /* 0x0006a01301007387 */ /* 0x0003e20000100800 */
[----:B0-----:R-:W-:-:S02]  /*283f0*/  LEA R20, P3, R4, R3, 0x1 ;  /* 0x0000000304147211 */ /* 0x001fc400078608ff */
        /* <DEDUP_REMOVED lines=9> */
[----:B-----5:R-:W-:-:S02]  /*28490*/  LEA R20, P5, R7, R3, 0x1 ;  /* 0x0000000307147211 */ /* 0x020fc400078a08ff */
[----:B0-----:R-:W-:Y:S02]  /*284a0*/  LEA.HI.X.SX32 R19, R10, R2, 0x1, P6 ;  /* 0x000000020a137211 */ /* 0x001fe400030f0eff */
[----:B------:R-:W5:Y:S04]  /*284b0*/  LDL.LU R10, [R1+0x188] ;  /* 0x00018800010a7983 */ /* 0x000f680000300800 */
[----:B------:R4:W-:Y:S04]  /*284c0*/  STL [R1+0x6ec], R20 ;  /* 0x0006ec1401007387 */ /* 0x0009e80000100800 */
[----:B------:R0:W-:Y:S01]  /*284d0*/  STL [R1+0x6b8], R19 ;  /* 0x0006b81301007387 */ /* 0x0001e20000100800 */
[----:B----4-:R-:W-:-:S02]  /*284e0*/  LEA R20, P6, R6, R3, 0x1 ;  /* 0x0000000306147211 */ /* 0x010fc400078c08ff */
[----:B0-----:R-:W-:Y:S02]  /*284f0*/  LEA.HI.X.SX32 R19, R9, R2, 0x1, P0 ;  /* 0x0000000209137211 */ /* 0x001fe400000f0eff */
[----:B------:R-:W4:Y:S04]  /*28500*/  LDL.LU R9, [R1+0x18c] ;  /* 0x00018c0001097983 */ /* 0x000f280000300800 */
[----:B------:R0:W-:Y:S04]  /*28510*/  STL [R1+0x6f4], R20 ;  /* 0x0006f41401007387 */ /* 0x0001e80000100800 */
[----:B------:R1:W-:Y:S01]  /*28520*/  STL [R1+0x6c0], R19 ;  /* 0x0006c01301007387 */ /* 0x0003e20000100800 */
[----:B0-----:R-:W-:-:S02]  /*28530*/  LEA R20, P0, R16, R3, 0x1 ;  /* 0x0000000310147211 */ /* 0x001fc400078008ff */
[----:B-1----:R-:W-:Y:S02]  /*28540*/  LEA.HI.X.SX32 R19, R8, R2, 0x1, P1 ;  /* 0x0000000208137211 */ /* 0x002fe400008f0eff */
        /* <DEDUP_REMOVED lines=9> */
[-C--:B-1----:R-:W-:Y:S02]  /*285e0*/  LEA.HI.X.SX32 R19, R4, R2.reuse, 0x1, P3 ;  /* 0x0000000204137211 */ /* 0x082fe400018f0eff */
        /* <DEDUP_REMOVED lines=11> */
[----:B------:R-:W-:Y:S04]  /*286a0*/  STL [R1+0x71c], R20 ;  /* 0x00071c1401007387 */ /* 0x000fe80000100800 */
[----:B------:R0:W-:Y:S02]  /*286b0*/  STL [R1+0x6e8], R19 ;  /* 0x0006e81301007387 */ /* 0x0001e40000100800 */
[-C--:B0-----:R-:W-:Y:S02]  /*286c0*/  LEA.HI.X.SX32 R19, R6, R2.reuse, 0x1, P6 ;  /* 0x0000000206137211 */ /* 0x081fe400030f0eff */
[----:B------:R-:W-:Y:S01]  /*286d0*/  LEA R20, P5, R13, R3, 0x1 ;  /* 0x000000030d147211 */ /* 0x000fe200078a08ff */
        /* <DEDUP_REMOVED lines=66> */
[----:B------:R-:W-:Y:S04]  /*28b00*/  STL [R1+0x78c], R20 ;  /* 0x00078c1401007387 */ /* 0x000fe80000100800 */
[----:B------:R0:W-:Y:S02]  /*28b10*/  STL [R1+0x758], R19 ;  /* 0x0007581301007387 */ /* 0x0001e40000100800 */
[----:B0-----:R-:W-:Y:S02]  /*28b20*/  LEA.HI.X.SX32 R19, R4, R2, 0x1, P6 ;  /* 0x0000000204137211 */ /* 0x001fe400030f0eff */
[-C--:B------:R-:W-:Y:S01]  /*28b30*/  LEA R20, P5, R0, R3.reuse, 0x1 ;  /* 0x0000000300147211 */ /* 0x080fe200078a08ff */
        /* <DEDUP_REMOVED lines=59> */
[----:B------:R-:W3:Y:S01]  /*28ef0*/  LDL.LU R18, [R1+0x2a8] ;  /* 0x0002a80001127983 */ /* 0x000ee20000300800 */
[----:B-----5:R-:W-:-:S05]  /*28f00*/  LEA R20, P3, R17, R3, 0x1 ;  /* 0x0000000311147211 */ /* 0x020fca00078608ff */
[----:B------:R-:W-:Y:S04]  /*28f10*/  STL [R1+0x7f4], R20 ;  /* 0x0007f41401007387 */ /* 0x000fe80000100800 */
[----:B------:R0:W-:Y:S02]  /*28f20*/  STL [R1+0x7c0], R19 ;  /* 0x0007c01301007387 */ /* 0x0001e40000100800 */
[----:B0-----:R-:W-:Y:S02]  /*28f30*/  LEA.HI.X.SX32 R19, R10, R2, 0x1, P5 ;  /* 0x000000020a137211 */ /* 0x001fe400028f0eff */
[-C--:B----4-:R-:W-:Y:S01]  /*28f40*/  LEA R20, P4, R7, R3.reuse, 0x1 ;  /* 0x0000000307147211 */ /* 0x090fe200078808ff */
[----:B------:R-:W4:Y:S04]  /*28f50*/  LDL.LU R10, [R1+0x2ac] ;  /* 0x0002ac00010a7983 */ /* 0x000f280000300800 */
[----:B------:R0:W-:Y:S04]  /*28f60*/  STL [R1+0x7fc], R20 ;  /* 0x0007fc1401007387 */ /* 0x0001e80000100800 */
[----:B------:R1:W-:Y:S01]  /*28f70*/  STL [R1+0x7c8], R19 ;  /* 0x0007c81301007387 */ /* 0x0003e20000100800 */
[----:B0-----:R-:W-:-:S02]  /*28f80*/  LEA R20, P5, R6, R3, 0x1 ;  /* 0x0000000306147211 */ /* 0x001fc400078a08ff */
[----:B-1----:R-:W-:Y:S02]  /*28f90*/  LEA.HI.X.SX32 R19, R9, R2, 0x1, P6 ;  /* 0x0000000209137211 */ /* 0x002fe400030f0eff */
[----:B------:R-:W5:Y:S04]  /*28fa0*/  LDL.LU R9, [R1+0x2b4] ;  /* 0x0002b40001097983 */ /* 0x000f680000300800 */
        /* <DEDUP_REMOVED lines=23> */
[-C--:B-1----:R-:W-:Y:S02]  /*29120*/  LEA.HI.X.SX32 R19, R7, R2.reuse, 0x1, P4 ;  /* 0x0000000207137211 */ /* 0x082fe400020f0eff */
[----:B------:R-:W5:Y:S04]  /*29130*/  LDL.LU R7, [R1+0x2cc] ;  /* 0x0002cc0001077983 */ /* 0x000f680000300800 */
[----:B------:R-:W-:Y:S04]  /*29140*/  STL [R1+0x82c], R20 ;  /* 0x00082c1401007387 */ /* 0x000fe80000100800 */
[----:B------:R0:W-:Y:S02]  /*29150*/  STL [R1+0x7f8], R19 ;  /* 0x0007f81301007387 */ /* 0x0001e40000100800 */
[----:B0-----:R-:W-:-:S02]  /*29160*/  LEA.HI.X.SX32 R19, R6, R2, 0x1, P5 ;  /* 0x0000000206137211 */ /* 0x001fc400028f0eff */
[----:B------:R-:W5:Y:S01]  /*29170*/  LDL.LU R6, [R1+0x2d0] ;  /* 0x0002d00001067983 */ /* 0x000f620000300800 */
        /* <DEDUP_REMOVED lines=20> */
[----:B----4-:R-:W-:-:S05]  /*292c0*/  LEA R20, P1, R10, R3, 0x1 ;  /* 0x000000030a147211 */ /* 0x010fca00078208ff */
[----:B------:R-:W-:Y:S04]  /*292d0*/  STL [R1+0x854], R20 ;  /* 0x0008541401007387 */ /* 0x000fe80000100800 */
[----:B------:R0:W-:Y:S02]  /*292e0*/  STL [R1+0x820], R19 ;  /* 0x0008201301007387 */ /* 0x0001e40000100800 */
[----:B0-----:R-:W-:Y:S02]  /*292f0*/  LEA.HI.X.SX32 R19, R14, R2, 0x1, P3 ;  /* 0x000000020e137211 */ /* 0x001fe400018f0eff */
[----:B------:R-:W4:Y:S01]  /*29300*/  LDL.LU R14, [R1+0x2e4] ;  /* 0x0002e400010e7983 */ /* 0x000f220000300800 */
[----:B-----5:R-:W-:-:S05]  /*29310*/  LEA R20, P2, R9, R3, 0x1 ;  /* 0x0000000309147211 */ /* 0x020fca00078408ff */
[----:B------:R-:W-:Y:S04]  /*29320*/  STL [R1+0x85c], R20 ;  /* 0x00085c1401007387 */ /* 0x000fe80000100800 */
[----:B------:R0:W-:Y:S02]  /*29330*/  STL [R1+0x828], R19 ;  /* 0x0008281301007387 */ /* 0x0001e40000100800 */
[----:B0-----:R-:W-:Y:S02]  /*29340*/  LEA.HI.X.SX32 R19, R13, R2, 0x1, P4 ;  /* 0x000000020d137211 */ /* 0x001fe400020f0eff */
[-C--:B------:R-:W-:Y:S01]  /*29350*/  LEA R20, P3, R8, R3.reuse, 0x1 ;  /* 0x0000000308147211 */ /* 0x080fe200078608ff */
        /* <DEDUP_REMOVED lines=59> */
[----:B------:R-:W5:Y:S01]  /*29710*/  LDL.LU R16, [R1+0x33c] ;  /* 0x00033c0001107983 */ /* 0x000f620000300800 */
[----:B------:R-:W-:-:S05]  /*29720*/  LEA R20, P1, R12, R3, 0x1 ;  /* 0x000000030c147211 */ /* 0x000fca00078208ff */
        /* <DEDUP_REMOVED lines=47> */
[-C--:B0-----:R-:W-:Y:S02]  /*29a20*/  LEA.HI.X.SX32 R19, R9, R2.reuse, 0x1, P5 ;  /* 0x0000000209137211 */ /* 0x081fe400028f0eff */
[----:B----4-:R-:W-:Y:S01]  /*29a30*/  LEA R20, P4, R6, R3, 0x1 ;  /* 0x0000000306147211 */ /* 0x010fe200078808ff */
[----:B------:R-:W4:Y:S04]  /*29a40*/  LDL.LU R9, [R1+0x414] ;  /* 0x0004140001097983 */ /* 0x000f280000300800 */
[----:B------:R-:W-:Y:S04]  /*29a50*/  STL [R1+0x914], R20 ;  /* 0x0009141401007387 */ /* 0x000fe80000100800 */
[----:B------:R0:W-:Y:S02]  /*29a60*/  STL [R1+0x8e0], R19 ;  /* 0x0008e01301007387 */ /* 0x0001e40000100800 */
[----:B0-----:R-:W-:-:S02]  /*29a70*/  LEA.HI.X.SX32 R19, R8, R2, 0x1, P6 ;  /* 0x0000000208137211 */ /* 0x001fc400030f0eff */
        /* <DEDUP_REMOVED lines=34> */
[----:B--2---:R-:W-:-:S02]  /*29ca0*/  LEA R20, P5, R11, R3, 0x1 ;  /* 0x000000030b147211 */ /* 0x004fc400078a08ff */
[-C--:B0-----:R-:W-:Y:S02]  /*29cb0*/  LEA.HI.X.SX32 R19, R29, R2.reuse, 0x1, P6 ;  /* 0x000000021d137211 */ /* 0x081fe400030f0eff */
[----:B------:R-:W2:Y:S04]  /*29cc0*/  LDL.LU R29, [R1+0x448] ;  /* 0x00044800011d7983 */ /* 0x000ea80000300800 */
[----:B------:R-:W-:Y:S04]  /*29cd0*/  STL [R1+0x954], R20 ;  /* 0x0009541401007387 */ /* 0x000fe80000100800 */
[----:B------:R0:W-:Y:S02]  /*29ce0*/  STL [R1+0x920], R19 ;  /* 0x0009201301007387 */ /* 0x0001e40000100800 */
[----:B0-----:R-:W-:-:S02]  /*29cf0*/  LEA.HI.X.SX32 R19, R0, R2, 0x1, P0 ;  /* 0x0000000200137211 */ /* 0x001fc400000f0eff */
        /* <DEDUP_REMOVED lines=11> */
[----:B----4-:R-:W-:-:S05]  /*29db0*/  LEA R20, P1, R9, R3, 0x1 ;  /* 0x0000000309147211 */ /* 0x010fca00078208ff */
[----:B------:R-:W-:Y:S04]  /*29dc0*/  STL [R1+0x96c], R20 ;  /* 0x00096c1401007387 */ /* 0x000fe80000100800 */
[----:B------:R0:W-:Y:S02]  /*29dd0*/  STL [R1+0x938], R19 ;  /* 0x0009381301007387 */ /* 0x0001e40000100800 */
[-C--:B0-----:R-:W-:Y:S02]  /*29de0*/  LEA.HI.X.SX32 R19, R13, R2.reuse, 0x1, P3 ;  /* 0x000000020d137211 */ /* 0x081fe400018f0eff */
[----:B------:R-:W-:Y:S01]  /*29df0*/  LEA R20, P2, R8, R3, 0x1 ;  /* 0x0000000308147211 */ /* 0x000fe200078408ff */
        /* <DEDUP_REMOVED lines=34> */
[----:B0-----:R-:W-:Y:S02]  /*2a020*/  LEA.HI.X.SX32 R19, R5, R2, 0x1, P3 ;  /* 0x0000000205137211 */ /* 0x001fe400018f0eff */
[----:B------:R-:W2:Y:S04]  /*2a030*/  LDL.LU R5, [R1+0x4b0] ;  /* 0x0004b00001057983 */ /* 0x000ea80000300800 */
[----:B------:R0:W-:Y:S04]  /*2a040*/  STL [R1+0x9ac], R20 ;  /* 0x0009ac1401007387 */ /* 0x0001e80000100800 */
[----:B------:R1:W-:Y:S01]  /*2a050*/  STL [R1+0x978], R19 ;  /* 0x0009781301007387 */ /* 0x0003e20000100800 */
[----:B0-----:R-:W-:-:S02]  /*2a060*/  LEA R20, P3, R0, R3, 0x1 ;  /* 0x0000000300147211 */ /* 0x001fc400078608ff */
[-C--:B-1----:R-:W-:Y:S02]  /*2a070*/  LEA.HI.X.SX32 R19, R4, R2.reuse, 0x1, P4 ;  /* 0x0000000204137211 */ /* 0x082fe400020f0eff */
        /* <DEDUP_REMOVED lines=24> */
[----:B-----5:R-:W-:Y:S01]  /*2a200*/  LEA R20, P1, R11, R3, 0x1 ;  /* 0x000000030b147211 */ /* 0x020fe200078208ff */
[----:B------:R-:W5:Y:S04]  /*2a210*/  LDL.LU R29, [R1+0x4c8] ;  /* 0x0004c800011d7983 */ /* 0x000f680000300800 */
[----:B------:R-:W-:Y:S04]  /*2a220*/  STL [R1+0x9dc], R20 ;  /* 0x0009dc1401007387 */ /* 0x000fe80000100800 */
[----:B------:R0:W-:Y:S02]  /*2a230*/  STL [R1+0x9a8], R19 ;  /* 0x0009a81301007387 */ /* 0x0001e40000100800 */
[----:B0-----:R-:W-:-:S02]  /*2a240*/  LEA.HI.X.SX32 R19, R0, R2, 0x1, P3 ;  /* 0x0000000200137211 */ /* 0x001fc400018f0eff */
        /* <DEDUP_REMOVED lines=21> */
[----:B--2---:R-:W-:-:S05]  /*2a3a0*/  LEA R20, P6, R5, R3, 0x1 ;  /* 0x0000000305147211 */ /* 0x004fca00078c08ff */
[----:B------:R-:W-:Y:S04]  /*2a3b0*/  STL [R1+0xa04], R20 ;  /* 0x000a041401007387 */ /* 0x000fe80000100800 */
[----:B------:R0:W-:Y:S02]  /*2a3c0*/  STL [R1+0x9d0], R19 ;  /* 0x0009d01301007387 */ /* 0x0001e40000100800 */
[----:B0-----:R-:W-:Y:S02]  /*2a3d0*/  LEA.HI.X.SX32 R19, R11, R2, 0x1, P1 ;  /* 0x000000020b137211 */ /* 0x001fe400008f0eff */
[-C--:B------:R-:W-:Y:S01]  /*2a3e0*/  LEA R20, P0, R4, R3.reuse, 0x1 ;  /* 0x0000000304147211 */ /* 0x080fe200078008ff */
        /* <DEDUP_REMOVED lines=24> */
[----:B-----5:R-:W-:Y:S01]  /*2a570*/  LEA R20, P5, R29, R3, 0x1 ;  /* 0x000000031d147211 */ /* 0x020fe200078a08ff */
[----:B------:R-:W4:Y:S04]  /*2a580*/  LDL.LU R5, [R1+0x53c] ;  /* 0x00053c0001057983 */ /* 0x000f280000300800 */
[----:B------:R-:W-:Y:S04]  /*2a590*/  STL [R1+0xa34], R20 ;  /* 0x000a341401007387 */ /* 0x000fe80000100800 */
[----:B------:R0:W-:Y:S02]  /*2a5a0*/  STL [R1+0xa00], R19 ;  /* 0x000a001301007387 */ /* 0x0001e40000100800 */
[----:B0-----:R-:W-:-:S02]  /*2a5b0*/  LEA.HI.X.SX32 R19, R4, R2, 0x1, P0 ;  /* 0x0000000204137211 */ /* 0x001fc400000f0eff */
[----:B------:R-:W-:Y:S01]  /*2a5c0*/  LEA R20, P6, R0, R3, 0x1 ;  /* 0x0000000300147211 */ /* 0x000fe200078c08ff */
        /* <DEDUP_REMOVED lines=29> */
[----:B------:R-:W2:Y:S01]  /*2a7a0*/  LDL.LU R0, [R1+0x584] ;  /* 0x0005840001007983 */ /* 0x000ea20000300800 */
[----:B------:R-:W-:-:S05]  /*2a7b0*/  LEA R20, P5, R18, R3, 0x1 ;  /* 0x0000000312147211 */ /* 0x000fca00078a08ff */
[----:B------:R-:W-:Y:S04]  /*2a7c0*/  STL [R1+0xa6c], R20 ;  /* 0x000a6c1401007387 */ /* 0x000fe80000100800 */
[----:B------:R0:W-:Y:S02]  /*2a7d0*/  STL [R1+0xa38], R19 ;  /* 0x000a381301007387 */ /* 0x0001e40000100800 */
[-C--:B0-----:R-:W-:Y:S02]  /*2a7e0*/  LEA.HI.X.SX32 R19, R15, R2.reuse, 0x1, P0 ;  /* 0x000000020f137211 */ /* 0x081fe400000f0eff */
[----:B------:R-:W-:Y:S01]  /*2a7f0*/  LEA R20, P6, R10, R3, 0x1 ;  /* 0x000000030a147211 */ /* 0x000fe200078c08ff */
        /* <DEDUP_REMOVED lines=469> */
[----:B--2---:R-:W-:Y:S01]  /*2c550*/  LEA R20, P2, R29, R3, 0x1 ;  /* 0x000000031d147211 */ /* 0x004fe200078408ff */
[----:B------:R-:W2:Y:S04]  /*2c560*/  LDL.LU R5, [R1+0x660] ;  /* 0x0006600001057983 */ /* 0x000ea80000300800 */
[----:B------:R-:W-:Y:S04]  /*2c570*/  STL [R1+0xd64], R20 ;  /* 0x000d641401007387 */ /* 0x000fe80000100800 */
[----:B------:R0:W-:Y:S02]  /*2c580*/  STL [R1+0xd30], R19 ;  /* 0x000d301301007387 */ /* 0x0001e40000100800 */
[----:B0-----:R-:W-:-:S02]  /*2c590*/  LEA.HI.X.SX32 R19, R4, R2, 0x1, P4 ;  /* 0x0000000204137211 */ /* 0x001fc400020f0eff */
        /* <DEDUP_REMOVED lines=55> */
[----:B------:R-:W-:Y:S01]  /*2c910*/  LEA R20, P0, R4, R3, 0x1 ;  /* 0x0000000304147211 */ /* 0x000fe200078008ff */
        /* <DEDUP_REMOVED lines=248> */
[-C--:B0-----:R-:W-:Y:S02]  /*2d8a0*/  LEA.HI.X.SX32 R19, R12, R2.reuse, 0x1, P2 ;  /* 0x000000020c137211 */ /* 0x081fe400010f0eff */
[----:B------:R-:W-:Y:S01]  /*2d8b0*/  LEA R20, P1, R5, R3, 0x1 ;  /* 0x0000000305147211 */ /* 0x000fe200078208ff */
[----:B------:R-:W5:Y:S04]  /*2d8c0*/  LDL.LU R12, [R1+0x4fc] ;  /* 0x0004fc00010c7983 */ /* 0x000f680000300800 */
[----:B------:R-:W-:Y:S04]  /*2d8d0*/  STL [R1+0xf54], R20 ;  /* 0x000f541401007387 */ /* 0x000fe80000100800 */
[----:B------:R0:W-:Y:S02]  /*2d8e0*/  STL [R1+0xf20], R19 ;  /* 0x000f201301007387 */ /* 0x0001e40000100800 */
[----:B0-----:R-:W-:-:S02]  /*2d8f0*/  LEA.HI.X.SX32 R19, R11, R2, 0x1, P3 ;  /* 0x000000020b137211 */ /* 0x001fc400018f0eff */
[----:B------:R-:W5:Y:S01]  /*2d900*/  LDL.LU R11, [R1+0x4f8] ;  /* 0x0004f800010b7983 */ /* 0x000f620000300800 */
        /* <DEDUP_REMOVED lines=14> */
[----:B--2---:R-:W-:Y:S01]  /*2d9f0*/  LEA R20, P5, R6, R3, 0x1 ;  /* 0x0000000306147211 */ /* 0x004fe200078a08ff */
[----:B------:R-:W2:Y:S04]  /*2da00*/  LDL.LU R9, [R1+0x4ec] ;  /* 0x0004ec0001097983 */ /* 0x000ea80000300800 */
[----:B------:R-:W-:Y:S04]  /*2da10*/  STL [R1+0xf74], R20 ;  /* 0x000f741401007387 */ /* 0x000fe80000100800 */
[----:B------:R0:W-:Y:S02]  /*2da20*/  STL [R1+0xf40], R19 ;  /* 0x000f401301007387 */ /* 0x0001e40000100800 */
[----:B0-----:R-:W-:-:S02]  /*2da30*/  LEA.HI.X.SX32 R19, R8, R2, 0x1, P0 ;  /* 0x0000000208137211 */ /* 0x001fc400000f0eff */
        /* <DEDUP_REMOVED lines=51> */
[----:B--2---:R-:W-:-:S05]  /*2dd70*/  LEA R20, P2, R9, R3, 0x1 ;  /* 0x0000000309147211 */ /* 0x004fca00078408ff */
[----:B------:R-:W-:Y:S04]  /*2dd80*/  STL [R1+0xfcc], R20 ;  /* 0x000fcc1401007387 */ /* 0x000fe80000100800 */
[----:B------:R0:W-:Y:S02]  /*2dd90*/  STL [R1+0xf98], R19 ;  /* 0x000f981301007387 */ /* 0x0001e40000100800 */
[-C--:B0-----:R-:W-:Y:S02]  /*2dda0*/  LEA.HI.X.SX32 R19, R13, R2.reuse, 0x1, P4 ;  /* 0x000000020d137211 */ /* 0x081fe400020f0eff */
[----:B----4-:R-:W-:Y:S01]  /*2ddb0*/  LEA R20, P3, R8, R3, 0x1 ;  /* 0x0000000308147211 */ /* 0x010fe200078608ff */
        /* <DEDUP_REMOVED lines=517> */
[----:B------:R0:W-:Y:S01]  /*2fe10*/  STL [R1+0x12d8], R19 ;  /* 0x0012d81301007387 */ /* 0x0001e20000100800 */
[-C--:B------:R-:W-:Y:S02]  /*2fe20*/  LEA.HI.X.SX32 R18, R18, R2.reuse, 0x1, P4 ;  /* 0x0000000212127211 */ /* 0x080fe400020f0eff */
[----:B0-----:R-:W-:Y:S02]  /*2fe30*/  LEA.HI.X.SX32 R19, R11, R2, 0x1, P3 ;  /* 0x000000020b137211 */ /* 0x001fe400018f0eff */
[-C--:B------:R-:W-:Y:S01]  /*2fe40*/  LEA R20, P2, R4, R3.reuse, 0x1 ;  /* 0x0000000304147211 */ /* 0x080fe200078408ff */
[----:B------:R-:W5:Y:S04]  /*2fe50*/  LDL.LU R11, [R1+0x184] ;  /* 0x00018400010b7983 */ /* 0x000f680000300800 */
[----:B------:R-:W-:Y:S04]  /*2fe60*/  STL [R1+0x1314], R20 ;  /* 0x0013141401007387 */ /* 0x000fe80000100800 */
[----:B------:R0:W-:Y:S04]  /*2fe70*/  STL [R1+0x12e0], R19 ;  /* 0x0012e01301007387 */ /* 0x0001e80000100800 */
[----:B0-----:R-:W5:Y:S01]  /*2fe80*/  LDL.LU R19, [R1+0x178] ;  /* 0x0001780001137983 */ /* 0x001f620000300800 */
        /* <DEDUP_REMOVED lines=22> */
[----:B------:R0:W-:Y:S01]  /*2fff0*/  STL [R1+0x1308], R18 ;  /* 0x0013081201007387 */ /* 0x0001e20000100800 */
[----:B------:R-:W-:-:S02]  /*30000*/  LEA.HI.X.SX32 R17, R17, R2, 0x1, P3 ;  /* 0x0000000211117211 */ /* 0x000fc400018f0eff */
[----:B0-----:R-:W-:Y:S02]  /*30010*/  LEA.HI.X.SX32 R18, R4, R2, 0x1, P2 ;  /* 0x0000000204127211 */ /* 0x001fe400010f0eff */
[-C--:B------:R-:W-:Y:S01]  /*30020*/  LEA R20, P1, R0, R3.reuse, 0x1 ;  /* 0x0000000300147211 */ /* 0x080fe200078208ff */
[----:B------:R-:W5:Y:S04]  /*30030*/  LDL.LU R4, [R1+0x158] ;  /* 0x0001580001047983 */ /* 0x000f680000300800 */
[----:B------:R-:W-:Y:S04]  /*30040*/  STL [R1+0x1344], R20 ;  /* 0x0013441401007387 */ /* 0x000fe80000100800 */
[----:B------:R0:W-:Y:S04]  /*30050*/  STL [R1+0x1310], R18 ;  /* 0x0013101201007387 */ /* 0x0001e80000100800 */
[----:B0-----:R-:W5:Y:S01]  /*30060*/  LDL.LU R18, [R1+0x154] ;  /* 0x0001540001127983 */ /* 0x001f620000300800 */
[----:B------:R-:W-:-:S05]  /*30070*/  LEA R20, P2, R15, R3, 0x1 ;  /* 0x000000030f147211 */ /* 0x000fca00078408ff */
[----:B------:R-:W-:Y:S04]  /*30080*/  STL [R1+0x134c], R20 ;  /* 0x00134c1401007387 */ /* 0x000fe80000100800 */
[----:B------:R0:W-:Y:S02]  /*30090*/  STL [R1+0x1318], R17 ;  /* 0x0013181101007387 */ /* 0x0001e40000100800 */
[-C--:B0-----:R-:W-:Y:S02]  /*300a0*/  LEA.HI.X.SX32 R17, R7, R2.reuse, 0x1, P4 ;  /* 0x0000000207117211 */ /* 0x081fe400020f0eff */
[----:B------:R-:W-:Y:S01]  /*300b0*/  LEA R20, P3, R14, R3, 0x1 ;  /* 0x000000030e147211 */ /* 0x000fe200078608ff */
[----:B------:R-:W5:Y:S04]  /*300c0*/  LDL.LU R7, [R1+0x150] ;  /* 0x0001500001077983 */ /* 0x000f680000300800 */
        /* <DEDUP_REMOVED lines=12> */
[----:B0-----:R-:W-:Y:S02]  /*30190*/  LEA.HI.X.SX32 R16, R29, R2, 0x1, P0 ;  /* 0x000000021d107211 */ /* 0x001fe400000f0eff */
[----:B------:R-:W5:Y:S01]  /*301a0*/  LDL.LU R29, [R1+0x144] ;  /* 0x00014400011d7983 */ /* 0x000f620000300800 */
[----:B------:R-:W-:-:S05]  /*301b0*/  LEA R20, P6, R11, R3, 0x1 ;  /* 0x000000030b147211 */ /* 0x000fca00078c08ff */
[----:B------:R0:W-:Y:S04]  /*301c0*/  STL [R1+0x136c], R20 ;  /* 0x00136c1401007387 */ /* 0x0001e80000100800 */
[----:B------:R1:W-:Y:S01]  /*301d0*/  STL [R1+0x1338], R16 ;  /* 0x0013381001007387 */ /* 0x0003e20000100800 */
[-C--:B------:R-:W-:Y:S02]  /*301e0*/  LEA.HI.X.SX32 R15, R15, R2.reuse, 0x1, P2 ;  /* 0x000000020f0f7211 */ /* 0x080fe400010f0eff */
[----:B0-----:R-:W-:Y:S02]  /*301f0*/  LEA R20, P0, R19, R3, 0x1 ;  /* 0x0000000313147211 */ /* 0x001fe400078008ff */
[-C--:B-1----:R-:W-:Y:S02]  /*30200*/  LEA.HI.X.SX32 R16, R0, R2.reuse, 0x1, P1 ;  /* 0x0000000200107211 */ /* 0x082fe400008f0eff */
[----:B------:R-:W5:Y:S04]  /*30210*/  LDL.LU R0, [R1+0x140] ;  /* 0x0001400001007983 */ /* 0x000f680000300800 */
[----:B------:R-:W-:Y:S04]  /*30220*/  STL [R1+0x1374], R20 ;  /* 0x0013741401007387 */ /* 0x000fe80000100800 */
[----:B------:R0:W-:Y:S01]  /*30230*/  STL [R1+0x1340], R16 ;  /* 0x0013401001007387 */ /* 0x0001e20000100800 */
[----:B------:R-:W-:-:S03]  /*30240*/  LEA.HI.X.SX32 R14, R14, R2, 0x1, P3 ;  /* 0x000000020e0e7211 */ /* 0x000fc600018f0eff */
[----:B0-----:R-:W5:Y:S01]  /*30250*/  LDL.LU R16, [R1+0x13c] ;  /* 0x00013c0001107983 */ /* 0x001f620000300800 */
[----:B---3--:R-:W-:-:S05]  /*30260*/  LEA R20, P1, R10, R3, 0x1 ;  /* 0x000000030a147211 */ /* 0x008fca00078208ff */
[----:B------:R-:W-:Y:S04]  /*30270*/  STL [R1+0x137c], R20 ;  /* 0x00137c1401007387 */ /* 0x000fe80000100800 */
[----:B------:R0:W-:Y:S04]  /*30280*/  STL [R1+0x1348], R15 ;  /* 0x0013480f01007387 */ /* 0x0001e80000100800 */
[----:B0-----:R-:W3:Y:S01]  /*30290*/  LDL.LU R15, [R1+0x138] ;  /* 0x00013800010f7983 */ /* 0x001ee20000300800 */
[----:B------:R-:W-:-:S05]  /*302a0*/  LEA R20, P2, R9, R3, 0x1 ;  /* 0x0000000309147211 */ /* 0x000fca00078408ff */
[----:B------:R-:W-:Y:S04]  /*302b0*/  STL [R1+0x1384], R20 ;  /* 0x0013841401007387 */ /* 0x000fe80000100800 */
[----:B------:R0:W-:Y:S04]  /*302c0*/  STL [R1+0x1350], R14 ;  /* 0x0013500e01007387 */ /* 0x0001e80000100800 */
[----:B0-----:R-:W3:Y:S01]  /*302d0*/  LDL.LU R14, [R1+0x134] ;  /* 0x00013400010e7983 */ /* 0x001ee20000300800 */
[----:B--2---:R-:W-:Y:S02]  /*302e0*/  LEA R20, P3, R8, R3, 0x1 ;  /* 0x0000000308147211 */ /* 0x004fe400078608ff */
[----:B------:R-:W-:-:S03]  /*302f0*/  LEA.HI.X.SX32 R13, R13, R2, 0x1, P4 ;  /* 0x000000020d0d7211 */ /* 0x000fc600020f0eff */
[----:B------:R-:W-:Y:S01]  /*30300*/  STL [R1+0x138c], R20 ;  /* 0x00138c1401007387 */ /* 0x000fe20000100800 */
[----:B------:R-:W-:-:S03]  /*30310*/  LEA.HI.X.SX32 R12, R12, R2, 0x1, P5 ;  /* 0x000000020c0c7211 */ /* 0x000fc600028f0eff */
[----:B------:R0:W-:Y:S01]  /*30320*/  STL [R1+0x1358], R13 ;  /* 0x0013580d01007387 */ /* 0x0001e20000100800 */
[----:B------:R-:W-:-:S03]  /*30330*/  LEA.HI.X.SX32 R11, R11, R2, 0x1, P6 ;  /* 0x000000020b0b7211 */ /* 0x000fc600030f0eff */
[----:B0-----:R-:W2:Y:S01]  /*30340*/  LDL.LU R13, [R1+0x130] ;  /* 0x00013000010d7983 */ /* 0x001ea20000300800 */
[----:B----4-:R-:W-:-:S05]  /*30350*/  LEA R20, P4, R5, R3, 0x1 ;  /* 0x0000000305147211 */ /* 0x010fca00078808ff */
[----:B------:R-:W-:Y:S04]  /*30360*/  STL [R1+0x1394], R20 ;  /* 0x0013941401007387 */ /* 0x000fe80000100800 */
[----:B------:R0:W-:Y:S01]  /*30370*/  STL [R1+0x1360], R12 ;  /* 0x0013600c01007387 */ /* 0x0001e20000100800 */
[----:B------:R-:W-:-:S03]  /*30380*/  LEA.HI.X.SX32 R21, R19, R2, 0x1, P0 ;  /* 0x0000000213157211 */ /* 0x000fc600000f0eff */
[----:B0-----:R-:W4:Y:S01]  /*30390*/  LDL.LU R12, [R1+0x12c] ;  /* 0x00012c00010c7983 */ /* 0x001f220000300800 */
[----:B-----5:R-:W-:-:S05]  /*303a0*/  LEA R20, P5, R4, R3, 0x1 ;  /* 0x0000000304147211 */ /* 0x020fca00078a08ff */
[----:B------:R0:W-:Y:S04]  /*303b0*/  STL [R1+0x139c], R20 ;  /* 0x00139c1401007387 */ /* 0x0001e80000100800 */
[----:B------:R1:W-:Y:S01]  /*303c0*/  STL [R1+0x1368], R11 ;  /* 0x0013680b01007387 */ /* 0x0003e20000100800 */
[----:B------:R-:W-:Y:S02]  /*303d0*/  LEA.HI.X.SX32 R19, R10, R2, 0x1, P1 ;  /* 0x000000020a137211 */ /* 0x000fe400008f0eff */
[-C--:B0-----:R-:W-:Y:S01]  /*303e0*/  LEA R20, P6, R18, R3.reuse, 0x1 ;  /* 0x0000000312147211 */ /* 0x081fe200078c08ff */
[----:B-1----:R-:W5:Y:S04]  /*303f0*/  LDL.LU R11, [R1+0x128] ;  /* 0x00012800010b7983 */ /* 0x002f680000300800 */
[----:B------:R0:W-:Y:S04]  /*30400*/  STL [R1+0x13a4], R20 ;  /* 0x0013a41401007387 */ /* 0x0001e80000100800 */
[----:B------:R-:W-:Y:S04]  /*30410*/  STL [R1+0x1370], R21 ;  /* 0x0013701501007387 */ /* 0x000fe80000100800 */
[----:B------:R-:W5:Y:S01]  /*30420*/  LDL.LU R10, [R1+0x124] ;  /* 0x00012400010a7983 */ /* 0x000f620000300800 */
[----:B0-----:R-:W-:-:S05]  /*30430*/  LEA R20, P0, R7, R3, 0x1 ;  /* 0x0000000307147211 */ /* 0x001fca00078008ff */
        /* <DEDUP_REMOVED lines=16> */
[----:B------:R0:W-:Y:S01]  /*30540*/  STL [R1+0x1390], R19 ;  /* 0x0013901301007387 */ /* 0x0001e20000100800 */
[----:B------:R-:W-:-:S02]  /*30550*/  LEA.HI.X.SX32 R18, R18, R2, 0x1, P6 ;  /* 0x0000000212127211 */ /* 0x000fc400030f0eff */
[----:B0-----:R-:W-:Y:S02]  /*30560*/  LEA.HI.X.SX32 R19, R4, R2, 0x1, P5 ;  /* 0x0000000204137211 */ /* 0x001fe400028f0eff */
[----:B------:R-:W5:Y:S01]  /*30570*/  LDL.LU R4, [R1+0x114] ;  /* 0x0001140001047983 */ /* 0x000f620000300800 */
[----:B------:R-:W-:-:S05]  /*30580*/  LEA R20, P4, R0, R3, 0x1 ;  /* 0x0000000300147211 */ /* 0x000fca00078808ff */
[----:B------:R0:W-:Y:S04]  /*30590*/  STL [R1+0x13cc], R20 ;  /* 0x0013cc1401007387 */ /* 0x0001e80000100800 */
[----:B------:R1:W-:Y:S01]  /*305a0*/  STL [R1+0x1398], R19 ;  /* 0x0013981301007387 */ /* 0x0003e20000100800 */
[----:B0-----:R-:W-:-:S03]  /*305b0*/  LEA R20, P5, R16, R3, 0x1 ;  /* 0x0000000310147211 */ /* 0x001fc600078a08ff */
[----:B-1----:R-:W5:Y:S04]  /*305c0*/  LDL.LU R19, [R1+0x110] ;  /* 0x0001100001137983 */ /* 0x002f680000300800 */
        /* <DEDUP_REMOVED lines=11> */
[----:B------:R0:W-:Y:S04]  /*30680*/  STL [R1+0x13b0], R18 ;  /* 0x0013b01201007387 */ /* 0x0001e80000100800 */
[----:B0-----:R-:W3:Y:S01]  /*30690*/  LDL.LU R18, [R1+0xf8] ;  /* 0x0000f80001127983 */ /* 0x001ee20000300800 */
[----:B------:R-:W-:-:S02]  /*306a0*/  LEA.HI.X.SX32 R17, R17, R2, 0x1, P2 ;  /* 0x0000000211117211 */ /* 0x000fc400010f0eff */
[----:B--2---:R-:W-:-:S05]  /*306b0*/  LEA R20, P1, R13, R3, 0x1 ;  /* 0x000000030d147211 */ /* 0x004fca00078208ff */
[----:B------:R-:W-:Y:S04]  /*306c0*/  STL [R1+0x13ec], R20 ;  /* 0x0013ec1401007387 */ /* 0x000fe80000100800 */
[----:B------:R0:W-:Y:S01]  /*306d0*/  STL [R1+0x13b8], R17 ;  /* 0x0013b81101007387 */ /* 0x0001e20000100800 */
[----:B----4-:R-:W-:Y:S02]  /*306e0*/  LEA R21, P2, R12, R3, 0x1 ;  /* 0x000000030c157211 */ /* 0x010fe400078408ff */
[----:B0-----:R-:W-:-:S03]  /*306f0*/  LEA.HI.X.SX32 R17, R29, R2, 0x1, P3 ;  /* 0x000000021d117211 */ /* 0x001fc600018f0eff */
[----:B------:R-:W-:Y:S04]  /*30700*/  STL [R1+0x13f4], R21 ;  /* 0x0013f41501007387 */ /* 0x000fe80000100800 */
[----:B------:R-:W2:Y:S04]  /*30710*/  LDL.LU R29, [R1+0xf0] ;  /* 0x0000f000011d7983 */ /* 0x000ea80000300800 */
[----:B------:R0:W-:Y:S01]  /*30720*/  STL [R1+0x13c0], R17 ;  /* 0x0013c01101007387 */ /* 0x0001e20000100800 */
[----:B-----5:R-:W-:Y:S02]  /*30730*/  LEA R20, P3, R11, R3, 0x1 ;  /* 0x000000030b147211 */ /* 0x020fe400078608ff */
[----:B0-----:R-:W-:-:S03]  /*30740*/  LEA.HI.X.SX32 R17, R0, R2, 0x1, P4 ;  /* 0x0000000200117211 */ /* 0x001fc600020f0eff */
[----:B------:R0:W-:Y:S04]  /*30750*/  STL [R1+0x13fc], R20 ;  /* 0x0013fc1401007387 */ /* 0x0001e80000100800 */
[----:B------:R-:W4:Y:S01]  /*30760*/  LDL.LU R0, [R1+0xec] ;  /* 0x0000ec0001007983 */ /* 0x000f220000300800 */
[-C--:B------:R-:W-:Y:S02]  /*30770*/  LEA.HI.X.SX32 R16, R16, R2.reuse, 0x1, P5 ;  /* 0x0000000210107211 */ /* 0x080fe400028f0eff */
[----:B0-----:R-:W-:Y:S01]  /*30780*/  LEA R20, P4, R10, R3, 0x1 ;  /* 0x000000030a147211 */ /* 0x001fe200078808ff */
[----:B------:R0:W-:Y:S01]  /*30790*/  STL [R1+0x13c8], R17 ;  /* 0x0013c81101007387 */ /* 0x0001e20000100800 */
[----:B------:R-:W-:-:S03]  /*307a0*/  LEA.HI.X.SX32 R15, R15, R2, 0x1, P6 ;  /* 0x000000020f0f7211 */ /* 0x000fc600030f0eff */
[----:B0-----:R-:W5:Y:S04]  /*307b0*/  LDL.LU R17, [R1+0xe4] ;  /* 0x0000e40001117983 */ /* 0x001f680000300800 */
[----:B------:R-:W-:Y:S04]  /*307c0*/  STL [R1+0x1404], R20 ;  /* 0x0014041401007387 */ /* 0x000fe80000100800 */
[----:B------:R0:W-:Y:S01]  /*307d0*/  STL [R1+0x13d0], R16 ;  /* 0x0013d01001007387 */ /* 0x0001e20000100800 */
[----:B------:R-:W-:-:S03]  /*307e0*/  LEA.HI.X.SX32 R14, R14, R2, 0x1, P0 ;  /* 0x000000020e0e7211 */ /* 0x000fc600000f0eff */
[----:B0-----:R-:W5:Y:S01]  /*307f0*/  LDL.LU R16, [R1+0xdc] ;  /* 0x0000dc0001107983 */ /* 0x001f620000300800 */
[----:B------:R-:W-:-:S05]  /*30800*/  LEA R20, P5, R9, R3, 0x1 ;  /* 0x0000000309147211 */ /* 0x000fca00078a08ff */
        /* <DEDUP_REMOVED lines=16> */
[----:B------:R0:W-:Y:S04]  /*30910*/  STL [R1+0x13f0], R12 ;  /* 0x0013f00c01007387 */ /* 0x0001e80000100800 */
[----:B0-----:R-:W5:Y:S01]  /*30920*/  LDL.LU R12, [R1+0xc4] ;  /* 0x0000c400010c7983 */ /* 0x001f620000300800 */
[----:B------:R-:W-:-:S05]  /*30930*/  LEA R20, P2, R19, R3, 0x1 ;  /* 0x0000000313147211 */ /* 0x000fca00078408ff */
[----:B------:R0:W-:Y:S04]  /*30940*/  STL [R1+0x142c], R20 ;  /* 0x00142c1401007387 */ /* 0x0001e80000100800 */
[----:B------:R1:W-:Y:S01]  /*30950*/  STL [R1+0x13f8], R11 ;  /* 0x0013f80b01007387 */ /* 0x0003e20000100800 */
[----:B0-----:R-:W-:-:S03]  /*30960*/  LEA.HI.X.SX32 R20, R10, R2, 0x1, P4 ;  /* 0x000000020a147211 */ /* 0x001fc600020f0eff */
[----:B-1----:R-:W5:Y:S01]  /*30970*/  LDL.LU R11, [R1+0xc0] ;  /* 0x0000c000010b7983 */ /* 0x002f620000300800 */
[----:B------:R-:W-:-:S05]  /*30980*/  LEA R21, P3, R7, R3, 0x1 ;  /* 0x0000000307157211 */ /* 0x000fca00078608ff */
[----:B------:R-:W-:Y:S04]  /*30990*/  STL [R1+0x1434], R21 ;  /* 0x0014341501007387 */ /* 0x000fe80000100800 */
[----:B------:R-:W5:Y:S04]  /*309a0*/  LDL.LU R10, [R1+0xbc] ;  /* 0x0000bc00010a7983 */ /* 0x000f680000300800 */
[----:B------:R0:W-:Y:S02]  /*309b0*/  STL [R1+0x1400], R20 ;  /* 0x0014001401007387 */ /* 0x0001e40000100800 */
[----:B0-----:R-:W-:-:S02]  /*309c0*/  LEA.HI.X.SX32 R20, R9, R2, 0x1, P5 ;  /* 0x0000000209147211 */ /* 0x001fc400028f0eff */
[----:B---3--:R-:W-:-:S05]  /*309d0*/  LEA R21, P4, R6, R3, 0x1 ;  /* 0x0000000306157211 */ /* 0x008fca00078808ff */
[----:B------:R0:W-:Y:S04]  /*309e0*/  STL [R1+0x143c], R21 ;  /* 0x00143c1501007387 */ /* 0x0001e80000100800 */
[----:B------:R-:W3:Y:S04]  /*309f0*/  LDL.LU R9, [R1+0xb8] ;  /* 0x0000b80001097983 */ /* 0x000ee80000300800 */
[----:B------:R1:W-:Y:S01]  /*30a00*/  STL [R1+0x1408], R20 ;  /* 0x0014081401007387 */ /* 0x0003e20000100800 */
[----:B0-----:R-:W-:Y:S02]  /*30a10*/  LEA R21, P5, R18, R3, 0x1 ;  /* 0x0000000312157211 */ /* 0x001fe400078a08ff */
[----:B-1----:R-:W-:-:S03]  /*30a20*/  LEA.HI.X.SX32 R20, R8, R2, 0x1, P6 ;  /* 0x0000000208147211 */ /* 0x002fc600030f0eff */
[----:B------:R-:W-:Y:S04]  /*30a30*/  STL [R1+0x1444], R21 ;  /* 0x0014441501007387 */ /* 0x000fe80000100800 */
[----:B------:R-:W3:Y:S04]  /*30a40*/  LDL.LU R8, [R1+0xb0] ;  /* 0x0000b00001087983 */ /* 0x000ee80000300800 */
[----:B------:R0:W-:Y:S02]  /*30a50*/  STL [R1+0x1410], R20 ;  /* 0x0014101401007387 */ /* 0x0001e40000100800 */
[----:B0-----:R-:W-:-:S02]  /*30a60*/  LEA.HI.X.SX32 R20, R5, R2, 0x1, P0 ;  /* 0x0000000205147211 */ /* 0x001fc400000f0eff */
[----:B--2---:R-:W-:-:S05]  /*30a70*/  LEA R22, P6, R29, R3, 0x1 ;  /* 0x000000031d167211 */ /* 0x004fca00078c08ff */
[----:B------:R-:W-:Y:S04]  /*30a80*/  STL [R1+0x144c], R22 ;  /* 0x00144c1601007387 */ /* 0x000fe80000100800 */
[----:B------:R-:W2:Y:S04]  /*30a90*/  LDL.LU R5, [R1+0xa8] ;  /* 0x0000a80001057983 */ /* 0x000ea80000300800 */
[----:B------:R0:W-:Y:S01]  /*30aa0*/  STL [R1+0x1418], R20 ;  /* 0x0014181401007387 */ /* 0x0001e20000100800 */
[----:B----4-:R-:W-:Y:S02]  /*30ab0*/  LEA R21, P0, R0, R3, 0x1 ;  /* 0x0000000300157211 */ /* 0x010fe400078008ff */
[----:B0-----:R-:W-:-:S03]  /*30ac0*/  LEA.HI.X.SX32 R20, R4, R2, 0x1, P1 ;  /* 0x0000000204147211 */ /* 0x001fc600008f0eff */
[----:B------:R5:W-:Y:S04]  /*30ad0*/  STL [R1+0x1454], R21 ;  /* 0x0014541501007387 */ /* 0x000be80000100800 */
[----:B------:R-:W4:Y:S04]  /*30ae0*/  LDL.LU R4, [R1+0xa0] ;  /* 0x0000a00001047983 */ /* 0x000f280000300800 */
[----:B------:R0:W-:Y:S01]  /*30af0*/  STL [R1+0x1420], R20 ;  /* 0x0014201401007387 */ /* 0x0001e20000100800 */
[----:B-----5:R-:W-:Y:S02]  /*30b00*/  LEA R21, P1, R17, R3, 0x1 ;  /* 0x0000000311157211 */ /* 0x020fe400078208ff */
[----:B0-----:R-:W-:-:S03]  /*30b10*/  LEA.HI.X.SX32 R20, R19, R2, 0x1, P2 ;  /* 0x0000000213147211 */ /* 0x001fc600010f0eff */
[----:B------:R0:W-:Y:S04]  /*30b20*/  STL [R1+0x145c], R21 ;  /* 0x00145c1501007387 */ /* 0x0001e80000100800 */
[----:B0-----:R-:W5:Y:S01]  /*30b30*/  LDL.LU R21, [R1+0x98] ;  /* 0x0000980001157983 */ /* 0x001f620000300800 */
[----:B------:R-:W-:-:S03]  /*30b40*/  LEA R19, P2, R16, R3, 0x1 ;  /* 0x0000000310137211 */ /* 0x000fc600078408ff */
[----:B------:R0:W-:Y:S04]  /*30b50*/  STL [R1+0x1428], R20 ;  /* 0x0014281401007387 */ /* 0x0001e80000100800 */
[----:B------:R1:W-:Y:S01]  /*30b60*/  STL [R1+0x1464], R19 ;  /* 0x0014641301007387 */ /* 0x0003e20000100800 */
[----:B0-----:R-:W-:-:S03]  /*30b70*/  LEA.HI.X.SX32 R20, R7, R2, 0x1, P3 ;  /* 0x0000000207147211 */ /* 0x001fc600018f0eff */
[----:B------:R-:W5:Y:S01]  /*30b80*/  LDL.LU R7, [R1+0x90] ;  /* 0x0000900001077983 */ /* 0x000f620000300800 */
[----:B-1----:R-:W-:-:S03]  /*30b90*/  LEA R19, P3, R15, R3, 0x1 ;  /* 0x000000030f137211 */ /* 0x002fc600078608ff */
[----:B------:R0:W-:Y:S04]  /*30ba0*/  STL [R1+0x1430], R20 ;  /* 0x0014301401007387 */ /* 0x0001e80000100800 */
[----:B------:R1:W-:Y:S01]  /*30bb0*/  STL [R1+0x1544], R19 ;  /* 0x0015441301007387 */ /* 0x0003e20000100800 */
[----:B0-----:R-:W-:-:S03]  /*30bc0*/  LEA.HI.X.SX32 R20, R6, R2, 0x1, P4 ;  /* 0x0000000206147211 */ /* 0x001fc600020f0eff */
[----:B------:R-:W5:Y:S04]  /*30bd0*/  LDL.LU R6, [R1+0x88] ;  /* 0x0000880001067983 */ /* 0x000f680000300800 */
[----:B------:R0:W-:Y:S01]  /*30be0*/  STL [R1+0x1438], R20 ;  /* 0x0014381401007387 */ /* 0x0001e20000100800 */
[----:B-1----:R-:W-:-:S05]  /*30bf0*/  LEA R19, P4, R14, R3, 0x1 ;  /* 0x000000030e137211 */ /* 0x002fca00078808ff */
[----:B------:R1:W-:Y:S01]  /*30c00*/  STL [R1+0x146c], R19 ;  /* 0x00146c1301007387 */ /* 0x0003e20000100800 */
[-C--:B0-----:R-:W-:Y:S02]  /*30c10*/  LEA.HI.X.SX32 R20, R18, R2.reuse, 0x1, P5 ;  /* 0x0000000212147211 */ /* 0x081fe400028f0eff */
[----:B------:R-:W-:-:S03]  /*30c20*/  LEA.HI.X.SX32 R18, R29, R2, 0x1, P6 ;  /* 0x000000021d127211 */ /* 0x000fc600030f0eff */
[----:B------:R0:W-:Y:S04]  /*30c30*/  STL [R1+0x1440], R20 ;  /* 0x0014401401007387 */ /* 0x0001e80000100800 */
[----:B------:R-:W5:Y:S01]  /*30c40*/  LDL.LU R29, [R1+0x80] ;  /* 0x00008000011d7983 */ /* 0x000f620000300800 */
[----:B-1----:R-:W-:-:S05]  /*30c50*/  LEA R19, P5, R13, R3, 0x1 ;  /* 0x000000030d137211 */ /* 0x002fca00078a08ff */
[----:B------:R-:W-:Y:S04]  /*30c60*/  STL [R1+0x1474], R19 ;  /* 0x0014741301007387 */ /* 0x000fe80000100800 */
[----:B------:R1:W-:Y:S01]  /*30c70*/  STL [R1+0x1448], R18 ;  /* 0x0014481201007387 */ /* 0x0003e20000100800 */
[----:B0-----:R-:W-:Y:S02]  /*30c80*/  LEA R20, P6, R12, R3, 0x1 ;  /* 0x000000030c147211 */ /* 0x001fe400078c08ff */
[----:B-1----:R-:W-:-:S03]  /*30c90*/  LEA.HI.X.SX32 R18, R0, R2, 0x1, P0 ;  /* 0x0000000200127211 */ /* 0x002fc600000f0eff */
[----:B------:R-:W-:Y:S04]  /*30ca0*/  STL [R1+0x147c], R20 ;  /* 0x00147c1401007387 */ /* 0x000fe80000100800 */
[----:B------:R-:W5:Y:S04]  /*30cb0*/  LDL.LU R0, [R1+0x78] ;  /* 0x0000780001007983 */ /* 0x000f680000300800 */
[----:B------:R0:W-:Y:S01]  /*30cc0*/  STL [R1+0x1450], R18 ;  /* 0x0014501201007387 */ /* 0x0001e20000100800 */
[-C--:B------:R-:W-:Y:S02]  /*30cd0*/  LEA.HI.X.SX32 R16, R16, R2.reuse, 0x1, P2 ;  /* 0x0000000210107211 */ /* 0x080fe400010f0eff */
[----:B0-----:R-:W-:-:S02]  /*30ce0*/  LEA.HI.X.SX32 R18, R17, R2, 0x1, P1 ;  /* 0x0000000211127211 */ /* 0x001fc400008f0eff */
[----:B------:R-:W-:-:S05]  /*30cf0*/  LEA R19, P0, R11, R3, 0x1 ;  /* 0x000000030b137211 */ /* 0x000fca00078008ff */
[----:B------:R-:W-:Y:S01]  /*30d00*/  STL [R1+0x1484], R19 ;  /* 0x0014841301007387 */ /* 0x000fe20000100800 */
[----:B------:R-:W-:-:S03]  /*30d10*/  LEA R17, P1, R10, R3, 0x1 ;  /* 0x000000030a117211 */ /* 0x000fc600078208ff */
[----:B------:R-:W-:Y:S04]  /*30d20*/  STL [R1+0x1458], R18 ;  /* 0x0014581201007387 */ /* 0x000fe80000100800 */
[----:B------:R-:W5:Y:S04]  /*30d30*/  LDL.LU R20, [R1+0x70] ;  /* 0x0000700001147983 */ /* 0x000f680000300800 */
[----:B------:R-:W-:Y:S04]  /*30d40*/  STL [R1+0x148c], R17 ;  /* 0x00148c1101007387 */ /* 0x000fe80000100800 */
[----:B------:R0:W-:Y:S01]  /*30d50*/  STL [R1+0x1460], R16 ;  /* 0x0014601001007387 */ /* 0x0001e20000100800 */
[----:B------:R-:W-:-:S02]  /*30d60*/  LEA.HI.X.SX32 R14, R14, R2, 0x1, P4 ;  /* 0x000000020e0e7211 */ /* 0x000fc400020f0eff */
[----:B0-----:R-:W-:Y:S02]  /*30d70*/  LEA.HI.X.SX32 R16, R15, R2, 0x1, P3 ;  /* 0x000000020f107211 */ /* 0x001fe400018f0eff */
[----:B---3--:R-:W-:-:S05]  /*30d80*/  LEA R17, P2, R9, R3, 0x1 ;  /* 0x0000000309117211 */ /* 0x008fca00078408ff */
[----:B------:R-:W-:Y:S04]  /*30d90*/  STL [R1+0x1494], R17 ;  /* 0x0014941101007387 */ /* 0x000fe80000100800 */
[----:B------:R-:W3:Y:S04]  /*30da0*/  LDL.LU R19, [R1+0x68] ;  /* 0x0000680001137983 */ /* 0x000ee80000300800 */
[----:B------:R0:W-:Y:S01]  /*30db0*/  STL [R1+0x1540], R16 ;  /* 0x0015401001007387 */ /* 0x0001e20000100800 */
[----:B------:R-:W-:-:S05]  /*30dc0*/  LEA R15, P3, R8, R3, 0x1 ;  /* 0x00000003080f7211 */ /* 0x000fca00078608ff */
[----:B------:R-:W-:Y:S04]  /*30dd0*/  STL [R1+0x149c], R15 ;  /* 0x00149c0f01007387 */ /* 0x000fe80000100800 */
[----:B------:R-:W3:Y:S04]  /*30de0*/  LDL.LU R18, [R1+0x64] ;  /* 0x0000640001127983 */ /* 0x000ee80000300800 */
[----:B------:R1:W-:Y:S04]  /*30df0*/  STL [R1+0x1468], R14 ;  /* 0x0014680e01007387 */ /* 0x0003e80000100800 */
[----:B0-----:R-:W3:Y:S01]  /*30e00*/  LDL.LU R16, [R1+0x60] ;  /* 0x0000600001107983 */ /* 0x001ee20000300800 */
[----:B------:R-:W-:-:S02]  /*30e10*/  LEA.HI.X.SX32 R12, R12, R2, 0x1, P6 ;  /* 0x000000020c0c7211 */ /* 0x000fc400030f0eff */
[----:B-1----:R-:W-:Y:S02]  /*30e20*/  LEA.HI.X.SX32 R14, R13, R2, 0x1, P5 ;  /* 0x000000020d0e7211 */ /* 0x002fe400028f0eff */
[----:B--2---:R-:W-:-:S05]  /*30e30*/  LEA R15, P4, R5, R3, 0x1 ;  /* 0x00000003050f7211 */ /* 0x004fca00078808ff */
[----:B------:R0:W-:Y:S04]  /*30e40*/  STL [R1+0x14a4], R15 ;  /* 0x0014a40f01007387 */ /* 0x0001e80000100800 */
[----:B------:R1:W-:Y:S04]  /*30e50*/  STL [R1+0x1470], R14 ;  /* 0x0014700e01007387 */ /* 0x0003e80000100800 */
[----:B0-----:R-:W2:Y:S01]  /*30e60*/  LDL.LU R15, [R1+0x5c] ;  /* 0x00005c00010f7983 */ /* 0x001ea20000300800 */
[----:B----4-:R-:W-:-:S05]  /*30e70*/  LEA R13, P5, R4, R3, 0x1 ;  /* 0x00000003040d7211 */ /* 0x010fca00078a08ff */
[----:B------:R-:W-:Y:S04]  /*30e80*/  STL [R1+0x14ac], R13 ;  /* 0x0014ac0d01007387 */ /* 0x000fe80000100800 */
[----:B-1----:R-:W4:Y:S04]  /*30e90*/  LDL.LU R14, [R1+0x54] ;  /* 0x00005400010e7983 */ /* 0x002f280000300800 */
[----:B------:R0:W-:Y:S01]  /*30ea0*/  STL [R1+0x1478], R12 ;  /* 0x0014780c01007387 */ /* 0x0001e20000100800 */
[-C--:B------:R-:W-:Y:S02]  /*30eb0*/  LEA.HI.X.SX32 R10, R10, R2.reuse, 0x1, P1 ;  /* 0x000000020a0a7211 */ /* 0x080fe400008f0eff */
[----:B0-----:R-:W-:-:S02]  /*30ec0*/  LEA.HI.X.SX32 R12, R11, R2, 0x1, P0 ;  /* 0x000000020b0c7211 */ /* 0x001fc400000f0eff */
[----:B-----5:R-:W-:-:S05]  /*30ed0*/  LEA R13, P6, R21, R3, 0x1 ;  /* 0x00000003150d7211 */ /* 0x020fca00078c08ff */
[----:B------:R0:W-:Y:S04]  /*30ee0*/  STL [R1+0x14b4], R13 ;  /* 0x0014b40d01007387 */ /* 0x0001e80000100800 */
[----:B------:R1:W-:Y:S04]  /*30ef0*/  STL [R1+0x1480], R12 ;  /* 0x0014800c01007387 */ /* 0x0003e80000100800 */
[----:B0-----:R-:W5:Y:S01]  /*30f00*/  LDL.LU R13, [R1+0x4c] ;  /* 0x00004c00010d7983 */ /* 0x001f620000300800 */
[----:B------:R-:W-:-:S05]  /*30f10*/  LEA R11, P0, R7, R3, 0x1 ;  /* 0x00000003070b7211 */ /* 0x000fca00078008ff */
[----:B------:R0:W-:Y:S04]  /*30f20*/  STL [R1+0x14bc], R11 ;  /* 0x0014bc0b01007387 */ /* 0x0001e80000100800 */
[----:B------:R0:W-:Y:S04]  /*30f30*/  STL [R1+0x1488], R10 ;  /* 0x0014880a01007387 */ /* 0x0001e80000100800 */
[----:B-1----:R-:W5:Y:S01]  /*30f40*/  LDL.LU R12, [R1+0x44] ;  /* 0x00004400010c7983 */ /* 0x002f620000300800 */
[----:B0-----:R-:W-:Y:S02]  /*30f50*/  LEA R11, P1, R6, R3, 0x1 ;  /* 0x00000003060b7211 */ /* 0x001fe400078208ff */
[----:B------:R-:W-:-:S03]  /*30f60*/  LEA.HI.X.SX32 R10, R9, R2, 0x1, P2 ;  /* 0x00000002090a7211 */ /* 0x000fc600010f0eff */
[----:B------:R0:W-:Y:S01]  /*30f70*/  STL [R1+0x14c4], R11 ;  /* 0x0014c40b01007387 */ /* 0x0001e20000100800 */
[----:B------:R-:W-:-:S03]  /*30f80*/  LEA.HI.X.SX32 R17, R8, R2, 0x1, P3 ;  /* 0x0000000208117211 */ /* 0x000fc600018f0eff */
[----:B0-----:R-:W5:Y:S04]  /*30f90*/  LDL.LU R11, [R1+0x40] ;  /* 0x00004000010b7983 */ /* 0x001f680000300800 */
[----:B------:R0:W-:Y:S01]  /*30fa0*/  STL [R1+0x1490], R10 ;  /* 0x0014900a01007387 */ /* 0x0001e20000100800 */
[----:B------:R-:W-:-:S03]  /*30fb0*/  LEA R9, P2, R29, R3, 0x1 ;  /* 0x000000031d097211 */ /* 0x000fc600078408ff */
[----:B0-----:R-:W5:Y:S04]  /*30fc0*/  LDL.LU R10, [R1+0x38] ;  /* 0x00003800010a7983 */ /* 0x001f680000300800 */
[----:B------:R0:W-:Y:S01]  /*30fd0*/  STL [R1+0x14cc], R9 ;  /* 0x0014cc0901007387 */ /* 0x0001e20000100800 */
[----:B------:R-:W-:-:S03]  /*30fe0*/  LEA.HI.X.SX32 R5, R5, R2, 0x1, P4 ;  /* 0x0000000205057211 */ /* 0x000fc600020f0eff */
[----:B0-----:R-:W5:Y:S04]  /*30ff0*/  LDL.LU R9, [R1+0x30] ;  /* 0x0000300001097983 */ /* 0x001f680000300800 */
[----:B------:R0:W-:Y:S04]  /*31000*/  STL [R1+0x1498], R17 ;  /* 0x0014981101007387 */ /* 0x0001e80000100800 */
[----:B0-----:R-:W5:Y:S01]  /*31010*/  LDL.LU R17, [R1+0x28] ;  /* 0x0000280001117983 */ /* 0x001f620000300800 */
[----:B------:R-:W-:-:S05]  /*31020*/  LEA R8, P3, R0, R3, 0x1 ;  /* 0x0000000300087211 */ /* 0x000fca00078608ff */
[----:B------:R0:W-:Y:S01]  /*31030*/  STL [R1+0x14d4], R8 ;  /* 0x0014d40801007387 */ /* 0x0001e20000100800 */
[----:B------:R-:W-:-:S03]  /*31040*/  LEA.HI.X.SX32 R22, R4, R2, 0x1, P5 ;  /* 0x0000000204167211 */ /* 0x000fc600028f0eff */
[----:B0-----:R-:W5:Y:S04]  /*31050*/  LDL.LU R8, [R1+0x24] ;  /* 0x0000240001087983 */ /* 0x001f680000300800 */
[----:B------:R0:W-:Y:S04]  /*31060*/  STL [R1+0x14a0], R5 ;  /* 0x0014a00501007387 */ /* 0x0001e80000100800 */
[----:B0-----:R-:W5:Y:S01]  /*31070*/  LDL.LU R5, [R1+0x20] ;  /* 0x0000200001057983 */ /* 0x001f620000300800 */
[----:B------:R-:W-:-:S05]  /*31080*/  LEA R23, P4, R20, R3, 0x1 ;  /* 0x0000000314177211 */ /* 0x000fca00078808ff */
[----:B------:R0:W-:Y:S04]  /*31090*/  STL [R1+0x14dc], R23 ;  /* 0x0014dc1701007387 */ /* 0x0001e80000100800 */
[----:B------:R-:W5:Y:S01]  /*310a0*/  LDL.LU R4, [R1+0x1c] ;  /* 0x00001c0001047983 */ /* 0x000f620000300800 */
[----:B0-----:R-:W-:-:S03]  /*310b0*/  LEA.HI.X.SX32 R23, R21, R2, 0x1, P6 ;  /* 0x0000000215177211 */ /* 0x001fc600030f0eff */
[----:B------:R0:W-:Y:S01]  /*310c0*/  STL [R1+0x14a8], R22 ;  /* 0x0014a81601007387 */ /* 0x0001e20000100800 */
[----:B------:R-:W-:Y:S02]  /*310d0*/  LEA.HI.X.SX32 R21, R7, R2, 0x1, P0 ;  /* 0x0000000207157211 */ /* 0x000fe400000f0eff */
[----:B---3--:R-:W-:-:S05]  /*310e0*/  LEA R24, P5, R19, R3, 0x1 ;  /* 0x0000000313187211 */ /* 0x008fca00078a08ff */
[----:B------:R-:W-:Y:S04]  /*310f0*/  STL [R1+0x14e4], R24 ;  /* 0x0014e41801007387 */ /* 0x000fe80000100800 */
[----:B------:R1:W-:Y:S04]  /*31100*/  STL [R1+0x14b0], R23 ;  /* 0x0014b01701007387 */ /* 0x0003e80000100800 */
[----:B------:R-:W3:Y:S01]  /*31110*/  LDL.LU R7, [R1+0x18] ;  /* 0x0000180001077983 */ /* 0x000ee20000300800 */
[----:B0-----:R-:W-:-:S05]  /*31120*/  LEA R22, P6, R18, R3, 0x1 ;  /* 0x0000000312167211 */ /* 0x001fca00078c08ff */
[----:B------:R-:W-:Y:S01]  /*31130*/  STL [R1+0x14ec], R22 ;  /* 0x0014ec1601007387 */ /* 0x000fe20000100800 */
[----:B-1----:R-:W-:-:S03]  /*31140*/  LEA R23, P0, R16, R3, 0x1 ;  /* 0x0000000310177211 */ /* 0x002fc600078008ff */
[----:B------:R0:W-:Y:S04]  /*31150*/  STL [R1+0x14b8], R21 ;  /* 0x0014b81501007387 */ /* 0x0001e80000100800 */
[----:B------:R-:W-:Y:S01]  /*31160*/  STL [R1+0x14f4], R23 ;  /* 0x0014f41701007387 */ /* 0x000fe20000100800 */
[----:B0-----:R-:W-:-:S03]  /*31170*/  LEA.HI.X.SX32 R21, R6, R2, 0x1, P1 ;  /* 0x0000000206157211 */ /* 0x001fc600008f0eff */
[----:B------:R-:W3:Y:S04]  /*31180*/  LDL.LU R6, [R1+0x14] ;  /* 0x0000140001067983 */ /* 0x000ee80000300800 */
[----:B------:R0:W-:Y:S02]  /*31190*/  STL [R1+0x14c0], R21 ;  /* 0x0014c01501007387 */ /* 0x0001e40000100800 */
[----:B0-----:R-:W-:Y:S02]  /*311a0*/  LEA.HI.X.SX32 R21, R29, R2, 0x1, P2 ;  /* 0x000000021d157211 */ /* 0x001fe400010f0eff */
[----:B--2---:R-:W-:-:S05]  /*311b0*/  LEA R22, P1, R15, R3, 0x1 ;  /* 0x000000030f167211 */ /* 0x004fca00078208ff */
[----:B------:R4:W-:Y:S04]  /*311c0*/  STL [R1+0x14fc], R22 ;  /* 0x0014fc1601007387 */ /* 0x0009e80000100800 */
[----:B------:R-:W2:Y:S04]  /*311d0*/  LDL.LU R29, [R1+0x1644] ;  /* 0x00164400011d7983 */ /* 0x000ea80000300800 */
[----:B------:R0:W-:Y:S01]  /*311e0*/  STL [R1+0x14c8], R21 ;  /* 0x0014c81501007387 */ /* 0x0001e20000100800 */
[----:B----4-:R-:W-:-:S05]  /*311f0*/  LEA R22, P2, R14, R3, 0x1 ;  /* 0x000000030e167211 */ /* 0x010fca00078408ff */
[----:B------:R1:W-:Y:S01]  /*31200*/  STL [R1+0x1504], R22 ;  /* 0x0015041601007387 */ /* 0x0003e20000100800 */
[----:B0-----:R-:W-:-:S03]  /*31210*/  LEA.HI.X.SX32 R21, R0, R2, 0x1, P3 ;  /* 0x0000000200157211 */ /* 0x001fc600018f0eff */
[----:B------:R-:W4:Y:S04]  /*31220*/  LDL.LU R0, [R1+0x74] ;  /* 0x0000740001007983 */ /* 0x000f280000300800 */
[----:B------:R0:W-:Y:S01]  /*31230*/  STL [R1+0x14d0], R21 ;  /* 0x0014d01501007387 */ /* 0x0001e20000100800 */
[-C--:B-1----:R-:W-:Y:S02]  /*31240*/  LEA.HI.X.SX32 R22, R20, R2.reuse, 0x1, P4 ;  /* 0x0000000214167211 */ /* 0x082fe400020f0eff */
[-C--:B------:R-:W-:Y:S02]  /*31250*/  LEA.HI.X.SX32 R20, R19, R2.reuse, 0x1, P5 ;  /* 0x0000000213147211 */ /* 0x080fe400028f0eff */
[----:B------:R-:W-:Y:S02]  /*31260*/  LEA.HI.X.SX32 R18, R18, R2, 0x1, P6 ;  /* 0x0000000212127211 */ /* 0x000fe400030f0eff */
[----:B-----5:R-:W-:-:S05]  /*31270*/  LEA R23, P3, R13, R3, 0x1 ;  /* 0x000000030d177211 */ /* 0x020fca00078608ff */
[----:B------:R-:W-:Y:S04]  /*31280*/  STL [R1+0x150c], R23 ;  /* 0x00150c1701007387 */ /* 0x000fe80000100800 */
[----:B------:R-:W-:Y:S01]  /*31290*/  STL [R1+0x14d8], R22 ;  /* 0x0014d81601007387 */ /* 0x000fe20000100800 */
[----:B0-----:R-:W-:-:S05]  /*312a0*/  LEA R21, P4, R12, R3, 0x1 ;  /* 0x000000030c157211 */ /* 0x001fca00078808ff */
[----:B------:R-:W-:Y:S04]  /*312b0*/  STL [R1+0x1514], R21 ;  /* 0x0015141501007387 */ /* 0x000fe80000100800 */
[----:B------:R0:W-:Y:S01]  /*312c0*/  STL [R1+0x14e0], R20 ;  /* 0x0014e01401007387 */ /* 0x0001e20000100800 */
[----:B------:R-:W-:Y:S02]  /*312d0*/  LEA.HI.X.SX32 R14, R14, R2, 0x1, P2 ;  /* 0x000000020e0e7211 */ /* 0x000fe400010f0eff */
[----:B------:R-:W-:-:S05]  /*312e0*/  LEA R19, P5, R11, R3, 0x1 ;  /* 0x000000030b137211 */ /* 0x000fca00078a08ff */
[----:B------:R1:W-:Y:S04]  /*312f0*/  STL [R1+0x151c], R19 ;  /* 0x00151c1301007387 */ /* 0x0003e80000100800 */
[----:B------:R5:W-:Y:S01]  /*31300*/  STL [R1+0x14e8], R18 ;  /* 0x0014e81201007387 */ /* 0x000be20000100800 */
[-C--:B0-----:R-:W-:Y:S02]  /*31310*/  LEA R20, P6, R10, R3.reuse, 0x1 ;  /* 0x000000030a147211 */ /* 0x081fe400078c08ff */
[-C--:B-1----:R-:W-:Y:S02]  /*31320*/  LEA.HI.X.SX32 R19, R16, R2.reuse, 0x1, P0 ;  /* 0x0000000210137211 */ /* 0x082fe400000f0eff */
[----:B------:R-:W-:Y:S01]  /*31330*/  LEA.HI.X.SX32 R16, R15, R2, 0x1, P1 ;  /* 0x000000020f107211 */ /* 0x000fe200008f0eff */
[----:B------:R-:W-:Y:S04]  /*31340*/  STL [R1+0x1524], R20 ;  /* 0x0015241401007387 */ /* 0x000fe80000100800 */
[----:B------:R-:W-:Y:S01]  /*31350*/  STL [R1+0x14f0], R19 ;  /* 0x0014f01301007387 */ /* 0x000fe20000100800 */
[----:B-----5:R-:W-:-:S05]  /*31360*/  LEA R18, P0, R9, R3, 0x1 ;  /* 0x0000000309127211 */ /* 0x020fca00078008ff */
[----:B------:R-:W-:Y:S04]  /*31370*/  STL [R1+0x1528], R18 ;  /* 0x0015281201007387 */ /* 0x000fe80000100800 */
[----:B------:R-:W-:Y:S01]  /*31380*/  STL [R1+0x14f8], R16 ;  /* 0x0014f81001007387 */ /* 0x000fe20000100800 */
[----:B------:R-:W-:-:S05]  /*31390*/  LEA R15, P1, R17, R3, 0x1 ;  /* 0x00000003110f7211 */ /* 0x000fca00078208ff */
[----:B------:R0:W-:Y:S04]  /*313a0*/  STL [R1+0x152c], R15 ;  /* 0x00152c0f01007387 */ /* 0x0001e80000100800 */
[----:B------:R1:W-:Y:S01]  /*313b0*/  STL [R1+0x1500], R14 ;  /* 0x0015000e01007387 */ /* 0x0003e20000100800 */
[-C--:B0-----:R-:W-:Y:S02]  /*313c0*/  LEA.HI.X.SX32 R15, R13, R2.reuse, 0x1, P3 ;  /* 0x000000020d0f7211 */ /* 0x081fe400018f0eff */
[----:B------:R-:W-:Y:S02]  /*313d0*/  LEA R16, P2, R8, R3, 0x1 ;  /* 0x0000000308107211 */ /* 0x000fe400078408ff */
[----:B------:R-:W-:-:S03]  /*313e0*/  LEA.HI.X.SX32 R13, R12, R2, 0x1, P4 ;  /* 0x000000020c0d7211 */ /* 0x000fc600020f0eff */
[----:B------:R0:W-:Y:S01]  /*313f0*/  STL [R1+0x1530], R16 ;  /* 0x0015301001007387 */ /* 0x0001e20000100800 */
[----:B------:R-:W-:-:S03]  /*31400*/  LEA.HI.X.SX32 R11, R11, R2, 0x1, P5 ;  /* 0x000000020b0b7211 */ /* 0x000fc600028f0eff */
[----:B------:R5:W-:Y:S01]  /*31410*/  STL [R1+0x1508], R15 ;  /* 0x0015080f01007387 */ /* 0x000be20000100800 */
[----:B-1----:R-:W-:-:S05]  /*31420*/  LEA R14, P3, R5, R3, 0x1 ;  /* 0x00000003050e7211 */ /* 0x002fca00078608ff */
[----:B------:R1:W-:Y:S04]  /*31430*/  STL [R1+0x1534], R14 ;  /* 0x0015340e01007387 */ /* 0x0003e80000100800 */
[----:B------:R1:W-:Y:S01]  /*31440*/  STL [R1+0x1510], R13 ;  /* 0x0015100d01007387 */ /* 0x0003e20000100800 */
[----:B------:R-:W-:-:S03]  /*31450*/  LEA R12, P4, R4, R3, 0x1 ;  /* 0x00000003040c7211 */ /* 0x000fc600078808ff */
[----:B0-----:R-:W2:Y:S04]  /*31460*/  LDL.LU R16, [R1+0x1660] ;  /* 0x0016600001107983 */ /* 0x001ea80000300800 */
[----:B------:R-:W-:Y:S04]  /*31470*/  STL [R1+0x1538], R12 ;  /* 0x0015380c01007387 */ /* 0x000fe80000100800 */
[----:B-----5:R-:W5:Y:S04]  /*31480*/  LDL.LU R15, [R1+0x1664] ;  /* 0x00166400010f7983 */ /* 0x020f680000300800 */
[----:B------:R0:W-:Y:S04]  /*31490*/  STL [R1+0x1518], R11 ;  /* 0x0015180b01007387 */ /* 0x0001e80000100800 */
[----:B-1----:R-:W5:Y:S04]  /*314a0*/  LDL.LU R14, [R1+0x1648] ;  /* 0x00164800010e7983 */ /* 0x002f680000300800 */
[----:B------:R-:W5:Y:S01]  /*314b0*/  LDL.LU R13, [R1+0x164c] ;  /* 0x00164c00010d7983 */ /* 0x000f620000300800 */
[----:B0-----:R-:W-:-:S02]  /*314c0*/  LEA.HI.X.SX32 R11, R10, R2, 0x1, P6 ;  /* 0x000000020a0b7211 */ /* 0x001fc400030f0eff */
[----:B---3--:R-:W-:-:S05]  /*314d0*/  LEA R12, P5, R7, R3, 0x1 ;  /* 0x00000003070c7211 */ /* 0x008fca00078a08ff */
[----:B------:R0:W-:Y:S04]  /*314e0*/  STL [R1+0x153c], R12 ;  /* 0x00153c0c01007387 */ /* 0x0001e80000100800 */
[----:B0-----:R-:W3:Y:S04]  /*314f0*/  LDL.LU R12, [R1+0x1654] ;  /* 0x00165400010c7983 */ /* 0x001ee80000300800 */
[----:B------:R0:W-:Y:S01]  /*31500*/  STL [R1+0x1520], R11 ;  /* 0x0015200b01007387 */ /* 0x0001e20000100800 */
[----:B------:R-:W-:-:S03]  /*31510*/  LEA R10, P6, R6, R3, 0x1 ;  /* 0x00000003060a7211 */ /* 0x000fc600078c08ff */
[----:B0-----:R-:W3:Y:S04]  /*31520*/  LDL.LU R11, [R1+0x1650] ;  /* 0x00165000010b7983 */ /* 0x001ee80000300800 */
[----:B------:R0:W-:Y:S01]  /*31530*/  STL [R1+0x660], R10 ;  /* 0x0006600a01007387 */ /* 0x0001e20000100800 */
[----:B------:R-:W-:-:S03]  /*31540*/  LEA.HI.X.SX32 R3, R9, R2, 0x1, P0 ;  /* 0x0000000209037211 */ /* 0x000fc600000f0eff */
[----:B0-----:R-:W3:Y:S04]  /*31550*/  LDL.LU R10, [R1+0x1658] ;  /* 0x00165800010a7983 */ /* 0x001ee80000300800 */
[----:B------:R-:W3:Y:S01]  /*31560*/  LDL.LU R9, [R1+0x165c] ;  /* 0x00165c0001097983 */ /* 0x000ee20000300800 */
[-C--:B------:R-:W-:Y:S02]  /*31570*/  LEA.HI.X.SX32 R18, R17, R2.reuse, 0x1, P1 ;  /* 0x0000000211127211 */ /* 0x080fe400008f0eff */
[-C--:B------:R-:W-:Y:S01]  /*31580*/  LEA.HI.X.SX32 R17, R8, R2.reuse, 0x1, P2 ;  /* 0x0000000208117211 */ /* 0x080fe200010f0eff */
[----:B------:R-:W-:Y:S04]  /*31590*/  STL [R1+0x648], R3 ;  /* 0x0006480301007387 */ /* 0x000fe80000100800 */
[----:B------:R-:W-:Y:S04]  /*315a0*/  STL [R1+0x64c], R18 ;  /* 0x00064c1201007387 */ /* 0x000fe80000100800 */
[----:B------:R0:W-:Y:S02]  /*315b0*/  STL [R1+0x650], R17 ;  /* 0x0006501101007387 */ /* 0x0001e40000100800 */
[----:B0-----:R-:W-:-:S02]  /*315c0*/  LEA.HI.X.SX32 R17, R4, R2, 0x1, P4 ;  /* 0x0000000204117211 */ /* 0x001fc400020f0eff */
[----:B------:R-:W0:Y:S01]  /*315d0*/  S2R R4, SR_TID.X ;  /* 0x0000000000047919 */ /* 0x000e220000002100 */
[----:B------:R-:W-:-:S05]  /*315e0*/  LEA.HI.X.SX32 R8, R5, R2, 0x1, P3 ;  /* 0x0000000205087211 */ /* 0x000fca00018f0eff */
[----:B------:R1:W-:Y:S04]  /*315f0*/  STL [R1+0x654], R8 ;  /* 0x0006540801007387 */ /* 0x0003e80000100800 */
[----:B------:R0:W-:Y:S01]  /*31600*/  STL [R1+0x658], R17 ;  /* 0x0006581101007387 */ /* 0x0001e20000100800 */
[-C--:B-1----:R-:W-:Y:S02]  /*31610*/  LEA.HI.X.SX32 R8, R7, R2.reuse, 0x1, P5 ;  /* 0x0000000207087211 */ /* 0x082fe400028f0eff */
[----:B------:R-:W-:-:S03]  /*31620*/  LEA.HI.X.SX32 R7, R6, R2, 0x1, P6 ;  /* 0x0000000206077211 */ /* 0x000fc600030f0eff */
[----:B------:R-:W-:Y:S04]  /*31630*/  STL [R1+0x65c], R8 ;  /* 0x00065c0801007387 */ /* 0x000fe80000100800 */
[----:B------:R1:W-:Y:S01]  /*31640*/  STL [R1+0x5c4], R7 ;  /* 0x0005c40701007387 */ /* 0x0003e20000100800 */
[--C-:B0-----:R-:W-:Y:S02]  /*31650*/  SHF.R.U32.HI R17, RZ, 0x4, R4.reuse ;  /* 0x00000004ff117819 */ /* 0x101fe40000011604 */
[--C-:B------:R-:W-:Y:S02]  /*31660*/  SHF.R.U32.HI R6, RZ, 0x4, R4.reuse ;  /* 0x00000004ff067819 */ /* 0x100fe40000011604 */
[----:B------:R-:W-:Y:S02]  /*31670*/  SGXT.U32 R17, R17, 0x3 ;  /* 0x000000031111781a */ /* 0x000fe40000000000 */
[----:B-1----:R-:W-:Y:S01]  /*31680*/  SHF.R.U32.HI R7, RZ, 0x4, R4 ;  /* 0x00000004ff077819 */ /* 0x002fe20000011604 */
[----:B------:R-:W-:-:S02]  /*31690*/  VIADD R6, R6, 0x78 ;  /* 0x0000007806067836 */ /* 0x000fc40000000000 */
[C---:B------:R-:W-:Y:S01]  /*316a0*/  IMAD R8, R17.reuse, UR8, RZ ;  /* 0x0000000811087c24 */ /* 0x040fe2000f8e02ff */
[----:B------:R-:W-:Y:S01]  /*316b0*/  LOP3.LUT R17, R17, 0x70, RZ, 0xfc, !PT ;  /* 0x0000007011117812 */ /* 0x000fe200078efcff */
[----:B------:R-:W-:Y:S01]  /*316c0*/  IMAD R6, R6, UR8, RZ ;  /* 0x0000000806067c24 */ /* 0x000fe2000f8e02ff */
[----:B----4-:R-:W-:Y:S01]  /*316d0*/  LEA R3, P0, R0, UR6, 0x1 ;  /* 0x0000000600037c11 */ /* 0x010fe2000f8008ff */
[----:B------:R-:W-:Y:S02]  /*316e0*/  VIADD R7, R7, 0x38 ;  /* 0x0000003807077836 */ /* 0x000fe40000000000 */
[----:B------:R-:W-:Y:S01]  /*316f0*/  IMAD R17, R17, UR4, RZ ;  /* 0x0000000411117c24 */ /* 0x000fe2000f8e02ff */
[-C--:B------:R-:W-:Y:S01]  /*31700*/  LEA R18, P2, R6, R3.reuse, 0x1 ;  /* 0x0000000306127211 */ /* 0x080fe200078408ff */
[----:B------:R-:W-:Y:S01]  /*31710*/  IMAD R7, R7, UR8, RZ ;  /* 0x0000000807077c24 */ /* 0x000fe2000f8e02ff */
[----:B------:R-:W-:Y:S02]  /*31720*/  LEA.HI.X.SX32 R0, R0, UR7, 0x1, P0 ;  /* 0x0000000700007c11 */ /* 0x000fe400080f0eff */
[-C--:B------:R-:W-:Y:S01]  /*31730*/  LEA R20, P1, R17, R3.reuse, 0x1 ;  /* 0x0000000311147211 */ /* 0x080fe200078208ff */
[----:B------:R0:W-:Y:S01]  /*31740*/  STL [R1+0x5cc], R18 ;  /* 0x0005cc1201007387 */ /* 0x0001e20000100800 */
[----:B------:R-:W-:-:S05]  /*31750*/  LEA R19, P6, R7, R3, 0x1 ;  /* 0x0000000307137211 */ /* 0x000fca00078c08ff */
[----:B------:R5:W-:Y:S04]  /*31760*/  STL [R1+0x60c], R19 ;  /* 0x00060c1301007387 */ /* 0x000be80000100800 */
[----:B------:R-:W-:Y:S01]  /*31770*/  STL [R1+0x5d4], R20 ;  /* 0x0005d41401007387 */ /* 0x000fe20000100800 */
[----:B------:R-:W-:-:S04]  /*31780*/  IMAD R5, RZ, RZ, -UR8 ;  /* 0x80000008ff057e24 */ /* 0x000fc8000f8e02ff */
[----:B--2---:R-:W-:-:S04]  /*31790*/  IMAD R2, R5, 0x8, R29 ;  /* 0x0000000805027824 */ /* 0x004fc800078e021d */
[----:B------:R-:W-:-:S04]  /*317a0*/  IMAD R4, R5, 0x8, R2 ;  /* 0x0000000805047824 */ /* 0x000fc800078e0202 */
[----:B------:R-:W-:Y:S01]  /*317b0*/  IMAD R5, R5, 0x8, R4 ;  /* 0x0000000805057824 */ /* 0x000fe200078e0204 */
[----:B0-----:R-:W-:-:S05]  /*317c0*/  LEA R18, P0, R16, R3, 0x1 ;  /* 0x0000000310127211 */ /* 0x001fca00078008ff */
[----:B------:R0:W-:Y:S01]  /*317d0*/  STL [R1+0x5dc], R18 ;  /* 0x0005dc1201007387 */ /* 0x0001e20000100800 */
[-C--:B-----5:R-:W-:Y:S02]  /*317e0*/  LEA R19, P5, R15, R3.reuse, 0x1 ;  /* 0x000000030f137211 */ /* 0x0a0fe400078a08ff */
[-C--:B0-----:R-:W-:Y:S02]  /*317f0*/  LEA.HI.X.SX32 R18, R6, R0.reuse, 0x1, P2 ;  /* 0x0000000006127211 */ /* 0x081fe400010f0eff */
[----:B------:R-:W-:Y:S01]  /*31800*/  LEA R20, P4, R14, R3, 0x1 ;  /* 0x000000030e147211 */ /* 0x000fe200078808ff */
[----:B------:R0:W-:Y:S01]  /*31810*/  STL [R1+0x5e4], R19 ;  /* 0x0005e41301007387 */ /* 0x0001e20000100800 */
[----:B------:R-:W-:-:S03]  /*31820*/  LEA.HI.X.SX32 R6, R7, R0, 0x1, P6 ;  /* 0x0000000007067211 */ /* 0x000fc600030f0eff */
[----:B------:R-:W-:Y:S01]  /*31830*/  STL [R1+0x5ec], R20 ;  /* 0x0005ec1401007387 */ /* 0x000fe20000100800 */
[----:B------:R-:W-:-:S03]  /*31840*/  LEA.HI.X.SX32 R7, R17, R0, 0x1, P1 ;  /* 0x0000000011077211 */ /* 0x000fc600008f0eff */
[----:B------:R3:W-:Y:S01]  /*31850*/  STL [R1+0x5c8], R18 ;  /* 0x0005c81201007387 */ /* 0x0007e20000100800 */
[----:B0-----:R-:W-:Y:S02]  /*31860*/  LEA R19, P3, R13, R3, 0x1 ;  /* 0x000000030d137211 */ /* 0x001fe400078608ff */
[----:B------:R-:W-:-:S03]  /*31870*/  LEA.HI.X.SX32 R16, R16, R0, 0x1, P0 ;  /* 0x0000000010107211 */ /* 0x000fc600000f0eff */
[----:B------:R-:W-:Y:S04]  /*31880*/  STL [R1+0x5f4], R19 ;  /* 0x0005f41301007387 */ /* 0x000fe80000100800 */
[----:B------:R0:W-:Y:S01]  /*31890*/  STL [R1+0x608], R6 ;  /* 0x0006080601007387 */ /* 0x0001e20000100800 */
[----:B------:R-:W-:Y:S02]  /*318a0*/  LEA.HI.X.SX32 R13, R13, R0, 0x1, P3 ;  /* 0x000000000d0d7211 */ /* 0x000fe400018f0eff */
[----:B---3--:R-:W-:-:S05]  /*318b0*/  LEA R18, P2, R12, R3, 0x1 ;  /* 0x000000030c127211 */ /* 0x008fca00078408ff */
[----:B------:R-:W-:Y:S04]  /*318c0*/  STL [R1+0x5fc], R18 ;  /* 0x0005fc1201007387 */ /* 0x000fe80000100800 */
[----:B------:R1:W-:Y:S01]  /*318d0*/  STL [R1+0x5d0], R7 ;  /* 0x0005d00701007387 */ /* 0x0003e20000100800 */
[----:B0-----:R-:W-:-:S05]  /*318e0*/  LEA R6, P1, R11, R3, 0x1 ;  /* 0x000000030b067211 */ /* 0x001fca00078208ff */
[----:B------:R0:W-:Y:S04]  /*318f0*/  STL [R1+0x604], R6 ;  /* 0x0006040601007387 */ /* 0x0001e80000100800 */
[----:B------:R-:W-:Y:S01]  /*31900*/  STL [R1+0x5d8], R16 ;  /* 0x0005d81001007387 */ /* 0x000fe20000100800 */
[-C--:B-1----:R-:W-:Y:S02]  /*31910*/  LEA R7, P0, R10, R3.reuse, 0x1 ;  /* 0x000000030a077211 */ /* 0x082fe400078008ff */
[-C--:B0-----:R-:W-:Y:S02]  /*31920*/  LEA.HI.X.SX32 R6, R15, R0.reuse, 0x1, P5 ;  /* 0x000000000f067211 */ /* 0x081fe400028f0eff */
[----:B------:R-:W-:Y:S01]  /*31930*/  LEA R15, P5, R9, R3, 0x1 ;  /* 0x00000003090f7211 */ /* 0x000fe200078a08ff */
[----:B------:R0:W-:Y:S04]  /*31940*/  STL [R1+0x614], R7 ;  /* 0x0006140701007387 */ /* 0x0001e80000100800 */
[----:B------:R1:W-:Y:S01]  /*31950*/  STL [R1+0x5e0], R6 ;  /* 0x0005e00601007387 */ /* 0x0003e20000100800 */
[----:B0-----:R-:W-:-:S03]  /*31960*/  LEA.HI.X.SX32 R7, R14, R0, 0x1, P4 ;  /* 0x000000000e077211 */ /* 0x001fc600020f0eff */
[----:B------:R-:W-:Y:S01]  /*31970*/  STL [R1+0x61c], R15 ;  /* 0x00061c0f01007387 */ /* 0x000fe20000100800 */
[----:B-1----:R-:W-:-:S03]  /*31980*/  LEA R6, P4, R29, R3, 0x1 ;  /* 0x000000031d067211 */ /* 0x002fc600078808ff */
[----:B------:R0:W-:Y:S04]  /*31990*/  STL [R1+0x5e8], R7 ;  /* 0x0005e80701007387 */ /* 0x0001e80000100800 */
[----:B------:R1:W-:Y:S01]  /*319a0*/  STL [R1+0x624], R6 ;  /* 0x0006240601007387 */ /* 0x0003e20000100800 */
[----:B0-----:R-:W-:-:S03]  /*319b0*/  LEA R7, P3, R2, R3, 0x1 ;  /* 0x0000000302077211 */ /* 0x001fc600078608ff */
[----:B------:R-:W-:Y:S01]  /*319c0*/  STL [R1+0x5f0], R13 ;  /* 0x0005f00d01007387 */ /* 0x000fe20000100800 */
[----:B-1----:R-:W-:-:S03]  /*319d0*/  LEA.HI.X.SX32 R6, R12, R0, 0x1, P2 ;  /* 0x000000000c067211 */ /* 0x002fc600010f0eff */
[----:B------:R0:W-:Y:S01]  /*319e0*/  STL [R1+0x62c], R7 ;  /* 0x00062c0701007387 */ /* 0x0001e20000100800 */
[----:B------:R-:W-:-:S03]  /*319f0*/  LEA R12, P2, R4, R3, 0x1 ;  /* 0x00000003040c7211 */ /* 0x000fc600078408ff */
[----:B------:R1:W-:Y:S01]  /*31a00*/  STL [R1+0x5f8], R6 ;  /* 0x0005f80601007387 */ /* 0x0003e20000100800 */
[-C--:B------:R-:W-:Y:S02]  /*31a10*/  LEA.HI.X.SX32 R10, R10, R0.reuse, 0x1, P0 ;  /* 0x000000000a0a7211 */ /* 0x080fe400000f0eff */
[----:B0-----:R-:W-:Y:S01]  /*31a20*/  LEA.HI.X.SX32 R7, R11, R0, 0x1, P1 ;  /* 0x000000000b077211 */ /* 0x001fe200008f0eff */
[----:B------:R-:W-:Y:S01]  /*31a30*/  STL [R1+0x638], R12 ;  /* 0x0006380c01007387 */ /* 0x000fe20000100800 */
[----:B-1----:R-:W-:-:S03]  /*31a40*/  LEA R6, P1, R5, R3, 0x1 ;  /* 0x0000000305067211 */ /* 0x002fc600078208ff */
[----:B------:R0:W-:Y:S02]  /*31a50*/  STL [R1+0x600], R7 ;  /* 0x0006000701007387 */ /* 0x0001e40000100800 */
[----:B0-----:R-:W-:Y:S02]  /*31a60*/  LEA R7, P0, R8, R3, 0x1 ;  /* 0x0000000308077211 */ /* 0x001fe400078008ff */
[-C--:B------:R-:W-:Y:S02]  /*31a70*/  LEA.HI.X.SX32 R3, R29, R0.reuse, 0x1, P4 ;  /* 0x000000001d037211 */ /* 0x080fe400020f0eff */
[----:B------:R-:W0:Y:S01]  /*31a80*/  S2R R29, SR_TID.X ;  /* 0x00000000001d7919 */ /* 0x000e220000002100 */
[-C--:B------:R-:W-:Y:S01]  /*31a90*/  LEA.HI.X.SX32 R2, R2, R0.reuse, 0x1, P3 ;  /* 0x0000000002027211 */ /* 0x080fe200018f0eff */
[----:B------:R1:W-:Y:S01]  /*31aa0*/  STL [R1+0x644], R6 ;  /* 0x0006440601007387 */ /* 0x0003e20000100800 */
[----:B------:R-:W-:-:S03]  /*31ab0*/  LEA.HI.X.SX32 R4, R4, R0, 0x1, P2 ;  /* 0x0000000004047211 */ /* 0x000fc600010f0eff */
[----:B------:R-:W-:Y:S01]  /*31ac0*/  STL [R1+0x610], R10 ;  /* 0x0006100a01007387 */ /* 0x000fe20000100800 */
[----:B-1----:R-:W-:-:S03]  /*31ad0*/  LEA.HI.X.SX32 R6, R9, R0, 0x1, P5 ;  /* 0x0000000009067211 */ /* 0x002fc600028f0eff */
[----:B------:R-:W-:Y:S04]  /*31ae0*/  STL [R1+0x640], R7 ;  /* 0x0006400701007387 */ /* 0x000fe80000100800 */
[----:B------:R-:W-:Y:S04]  /*31af0*/  STL [R1+0x618], R6 ;  /* 0x0006180601007387 */ /* 0x000fe80000100800 */
[----:B------:R1:W-:Y:S04]  /*31b00*/  STL [R1+0x620], R3 ;  /* 0x0006200301007387 */ /* 0x0003e80000100800 */
[----:B------:R2:W-:Y:S01]  /*31b10*/  STL [R1+0x628], R2 ;  /* 0x0006280201007387 */ /* 0x0005e20000100800 */
[----:B-1----:R-:W-:-:S03]  /*31b20*/  LEA.HI.X.SX32 R3, R5, R0, 0x1, P1 ;  /* 0x0000000005037211 */ /* 0x002fc600008f0eff */
[----:B------:R-:W-:Y:S01]  /*31b30*/  STL [R1+0x634], R4 ;  /* 0x0006340401007387 */ /* 0x000fe20000100800 */
[----:B--2---:R-:W-:-:S03]  /*31b40*/  LEA.HI.X.SX32 R2, R8, R0, 0x1, P0 ;  /* 0x0000000008027211 */ /* 0x004fc600000f0eff */
[----:B------:R-:W-:Y:S04]  /*31b50*/  STL [R1+0x63c], R3 ;  /* 0x00063c0301007387 */ /* 0x000fe80000100800 */
[----:B------:R0:W-:Y:S02]  /*31b60*/  STL [R1+0x630], R2 ;  /* 0x0006300201007387 */ /* 0x0001e40000100800 */
[----:B0-----:R-:W-:-:S05]  /*31b70*/  IMAD.SHL.U32 R2, R29, 0x10, RZ ;  /* 0x000000101d027824 */ /* 0x001fca00078e00ff */
[----:B------:R0:W-:Y:S01]  /*31b80*/  STL [R1+0x1648], R2 ;  /* 0x0016480201007387 */ /* 0x0001e20000100800 */
[----:B------:R-:W-:-:S05]  /*31b90*/  IMAD.SHL.U32 R0, R29, 0x20, RZ ;  /* 0x000000201d007824 */ /* 0x000fca00078e00ff */
[----:B------:R-:W-:-:S05]  /*31ba0*/  LOP3.LUT R0, R0, 0x60, RZ, 0xc0, !PT ;  /* 0x0000006000007812 */ /* 0x000fca00078ec0ff */
[----:B------:R0:W-:Y:S04]  /*31bb0*/  STL [R1+0x1644], R0 ;  /* 0x0016440001007387 */ /* 0x0001e80000100800 */
[----:B------:R0:W-:Y:S01]  /*31bc0*/  STL [R1+0x410], RZ ;  /* 0x000410ff01007387 */ /* 0x0001e20000100800 */
[----:B------:R-:W-:-:S03]  /*31bd0*/  UMOV UR4, URZ ;  /* 0x000000ff00047c82 */ /* 0x000fc60008000000 */
[----:B------:R0:W-:Y:S04]  /*31be0*/  STL [R1+0x414], RZ ;  /* 0x000414ff01007387 */ /* 0x0001e80000100800 */
        /* <DEDUP_REMOVED lines=61> */
[----:B------:R0:W-:Y:S02]  /*31fc0*/  STL [R1+0x13c], RZ ;  /* 0x00013cff01007387 */ /* 0x0001e40000100800 */
.L_x_2:
[----:B------:R-:W-:Y:S01]  /*31fd0*/  STL [R1+0x2904], R17 ;  /* 0x0029041101007387 */ /* 0x000fe20000100800 */
[----:B------:R-:W-:-:S03]  /*31fe0*/  UIMAD UR5, UR4, -0x80, UR11 ;  /* 0xffffff80040578a4 */ /* 0x000fc6000f8e020b */
        /* <DEDUP_REMOVED lines=119> */
[----:B-1----:R1:W-:Y:S04]  /*32760*/  STL [R1+0x2900], R14 ;  /* 0x0029000e01007387 */ /* 0x0023e80000100800 */
[----:B------:R-:W-:Y:S04]  /*32770*/  STL [R1+0x2744], R13 ;  /* 0x0027440d01007387 */ /* 0x000fe80000100800 */
[----:B------:R-:W-:Y:S01]  /*32780*/  STL [R1+0x28f4], R13 ;  /* 0x0028f40d01007387 */ /* 0x000fe20000100800 */
[----:B-1----:R-:W1:Y:S03]  /*32790*/  S2R R14, SR_TID.X ;  /* 0x00000000000e7919 */ /* 0x002e660000002100 */
[----:B------:R-:W-:Y:S04]  /*327a0*/  STL [R1+0x2740], R12 ;  /* 0x0027400c01007387 */ /* 0x000fe80000100800 */
[----:B-----5:R-:W-:Y:S04]  /*327b0*/  STL [R1+0x273c], R11 ;  /* 0x00273c0b01007387 */ /* 0x020fe80000100800 */
[----:B------:R-:W-:Y:S04]  /*327c0*/  STL [R1+0x2738], R10 ;  /* 0x0027380a01007387 */ /* 0x000fe80000100800 */
[----:B------:R-:W-:Y:S04]  /*327d0*/  STL [R1+0x2734], R9 ;  /* 0x0027340901007387 */ /* 0x000fe80000100800 */
[----:B------:R-:W-:Y:S04]  /*327e0*/  STL [R1+0x2730], R8 ;  /* 0x0027300801007387 */ /* 0x000fe80000100800 */
[----:B------:R-:W-:Y:S04]  /*327f0*/  STL [R1+0x272c], R7 ;  /* 0x00272c0701007387 */ /* 0x000fe80000100800 */
[----:B------:R-:W-:Y:S04]  /*32800*/  STL [R1+0x2728], R6 ;  /* 0x0027280601007387 */ /* 0x000fe80000100800 */
[----:B------:R-:W-:Y:S01]  /*32810*/  STL [R1+0x26dc], R29 ;  /* 0x0026dc1d01007387 */ /* 0x000fe20000100800 */
[----:B01----:R-:W-:-:S02]  /*32820*/  SHF.R.U32.HI R0, RZ, 0x4, R14 ;  /* 0x00000004ff007819 */ /* 0x003fc4000001160e */
[----:B------:R-:W-:Y:S01]  /*32830*/  SHF.R.U32.HI R4, RZ, 0x4, R14 ;  /* 0x00000004ff047819 */ /* 0x000fe2000001160e */
[----:B------:R-:W-:Y:S01]  /*32840*/  STL [R1+0x26e4], R29 ;  /* 0x0026e41d01007387 */ /* 0x000fe20000100800 */
[----:B------:R-:W-:-:S03]  /*32850*/  SGXT.U32 R0, R0, 0x3 ;  /* 0x000000030000781a */ /* 0x000fc60000000000 */
[----:B------:R-:W-:Y:S01]  /*32860*/  STL [R1+0x26ec], R29 ;  /* 0x0026ec1d01007387 */ /* 0x000fe20000100800 */
[----:B------:R-:W-:Y:S01]  /*32870*/  LOP3.LUT R2, R0, 0x8, RZ, 0xfc, !PT ;  /* 0x0000000800027812 */ /* 0x000fe200078efcff */
[----:B------:R-:W-:Y:S01]  /*32880*/  VIADD R5, R4, 0x38 ;  /* 0x0000003804057836 */ /* 0x000fe20000000000 */
[----:B------:R-:W-:Y:S01]  /*32890*/  LOP3.LUT R3, R0, 0x10, RZ, 0xfc, !PT ;  /* 0x0000001000037812 */ /* 0x000fe200078efcff */
[----:B------:R-:W-:Y:S01]  /*328a0*/  STL [R1+0x26f4], R29 ;  /* 0x0026f41d01007387 */ /* 0x000fe20000100800 */
[----:B------:R-:W-:Y:S01]  /*328b0*/  ISETP.GE.AND P6, PT, R2, UR5, PT ;  /* 0x0000000502007c0c */ /* 0x000fe2000bfc6270 */
[----:B------:R-:W-:Y:S01]  /*328c0*/  VIADD R2, R4, 0x78 ;  /* 0x0000007804027836 */ /* 0x000fe20000000000 */
[----:B------:R-:W-:Y:S01]  /*328d0*/  ISETP.GE.AND P5, PT, R3, UR5, PT ;  /* 0x0000000503007c0c */ /* 0x000fe2000bfa6270 */
[----:B------:R-:W-:Y:S01]  /*328e0*/  STL [R1+0x26fc], R29 ;  /* 0x0026fc1d01007387 */ /* 0x000fe20000100800 */
[----:B------:R-:W-:Y:S02]  /*328f0*/  LOP3.LUT R3, R0, 0x18, RZ, 0xfc, !PT ;  /* 0x0000001800037812 */ /* 0x000fe400078efcff */
[----:B------:R-:W-:Y:S01]  /*32900*/  ISETP.GE.AND P0, PT, R2, UR5, PT ;  /* 0x0000000502007c0c */ /* 0x000fe2000bf06270 */
[----:B------:R-:W-:Y:S01]  /*32910*/  STL [R1+0x2704], R29 ;  /* 0x0027041d01007387 */ /* 0x000fe20000100800 */
[----:B------:R-:W-:-:S02]  /*32920*/  LOP3.LUT R2, R0, 0x28, RZ, 0xfc, !PT ;  /* 0x0000002800027812 */ /* 0x000fc400078efcff */
[----:B------:R-:W-:Y:S01]  /*32930*/  ISETP.GE.AND P4, PT, R3, UR5, PT ;  /* 0x0000000503007c0c */ /* 0x000fe2000bf86270 */
[----:B------:R-:W-:Y:S01]  /*32940*/  STL [R1+0x270c], R29 ;  /* 0x00270c1d01007387 */ /* 0x000fe20000100800 */
[----:B------:R-:W-:Y:S02]  /*32950*/  PRMT R15, RZ, 0x7610, R15 ;  /* 0x00007610ff0f7816 */ /* 0x000fe4000000000f */
[----:B------:R-:W-:Y:S01]  /*32960*/  PRMT R17, RZ, 0x7610, R17 ;  /* 0x00007610ff117816 */ /* 0x000fe20000000011 */
[----:B------:R-:W-:Y:S01]  /*32970*/  STL [R1+0x2714], R29 ;  /* 0x0027141d01007387 */ /* 0x000fe20000100800 */
[----:B------:R-:W-:Y:S02]  /*32980*/  LOP3.LUT R4, R0, 0x20, RZ, 0xfc, !PT ;  /* 0x0000002000047812 */ /* 0x000fe400078efcff */
[----:B------:R-:W-:Y:S01]  /*32990*/  ISETP.GE.AND P1, PT, R5, UR5, PT ;  /* 0x0000000505007c0c */ /* 0x000fe2000bf26270 */
        /* <DEDUP_REMOVED lines=18> */
[----:B------:R-:W-:Y:S01]  /*32ac0*/  STL [R1+0x26bc], R16 ;  /* 0x0026bc1001007387 */ /* 0x000fe20000100800 */
[----:B------:R-:W-:-:S03]  /*32ad0*/  ISETP.GE.AND P3, PT, R2, UR5, PT ;  /* 0x0000000502007c0c */ /* 0x000fc6000bf66270 */
[----:B------:R-:W-:Y:S04]  /*32ae0*/  STL [R1+0x26b8], R18 ;  /* 0x0026b81201007387 */ /* 0x000fe80000100800 */
[----:B------:R-:W-:Y:S04]  /*32af0*/  STL [R1+0x26b4], R20 ;  /* 0x0026b41401007387 */ /* 0x000fe80000100800 */
[----:B------:R-:W-:Y:S04]  /*32b00*/  STL [R1+0x26b0], R21 ;  /* 0x0026b01501007387 */ /* 0x000fe80000100800 */
[----:B------:R-:W-:Y:S04]  /*32b10*/  STL [R1+0x26ac], R22 ;  /* 0x0026ac1601007387 */ /* 0x000fe80000100800 */
[----:B------:R-:W2:Y:S01]  /*32b20*/  LDL R3, [R1+0x644] ;  /* 0x0006440001037983 */ /* 0x000ea20000100800 */
[----:B------:R-:W-:-:S03]  /*32b30*/  ISETP.GE.AND P2, PT, R4, UR5, PT ;  /* 0x0000000504007c0c */ /* 0x000fc6000bf46270 */
[----:B------:R-:W2:Y:S01]  /*32b40*/  LDL R2, [R1+0x63c] ;  /* 0x00063c0001027983 */ /* 0x000ea20000100800 */
[----:B------:R-:W-:Y:S02]  /*32b50*/  LOP3.LUT R4, R0, 0x30, RZ, 0xfc, !PT ;  /* 0x0000003000047812 */ /* 0x000fe400078efcff */
[----:B--2---:R-:W-:-:S04]  /*32b60*/  @!P6 LOP3.LUT R3, R3, R2, RZ, 0x3c, !PT ;  /* 0x000000020303e212 */ /* 0x004fc800078e3cff */
[----:B------:R-:W-:-:S04]  /*32b70*/  @!P6 LOP3.LUT R2, R3, R2, RZ, 0x3c, !PT ;  /* 0x000000020302e212 */ /* 0x000fc800078e3cff */
[----:B------:R-:W-:-:S05]  /*32b80*/  @!P6 LOP3.LUT R3, R3, R2, RZ, 0x3c, !PT ;  /* 0x000000020303e212 */ /* 0x000fca00078e3cff */
[----:B------:R-:W2:Y:S04]  /*32b90*/  @!P6 LDG.E.U16 R15, desc[UR12][R2.64] ;  /* 0x0000000c020fe981 */ /* 0x000ea8000c1e1500 */
[----:B--2---:R0:W-:Y:S04]  /*32ba0*/  STL [R1+0x300], R15 ;  /* 0x0003000f01007387 */ /* 0x0041e80000100800 */
[----:B0-----:R-:W2:Y:S04]  /*32bb0*/  LDL.LU R15, [R1+0x292c] ;  /* 0x00292c00010f7983 */ /* 0x001ea80000300800 */
[----:B------:R-:W3:Y:S04]  /*32bc0*/  LDL R2, [R1+0x634] ;  /* 0x0006340001027983 */ /* 0x000ee80000100800 */
[----:B------:R-:W3:Y:S01]  /*32bd0*/  LDL R3, [R1+0x638] ;  /* 0x0006380001037983 */ /* 0x000ee20000100800 */
[----:B------:R-:W-:-:S02]  /*32be0*/  ISETP.GE.AND P6, PT, R4, UR5, PT ;  /* 0x0000000504007c0c */ /* 0x000fc4000bfc6270 */
[----:B------:R-:W-:Y:S02]  /*32bf0*/  LOP3.LUT R4, R0, 0x40, RZ, 0xfc, !PT ;  /* 0x0000004000047812 */ /* 0x000fe400078efcff */
[----:B---3--:R-:W-:-:S04]  /*32c00*/  @!P5 LOP3.LUT R3, R3, R2, RZ, 0x3c, !PT ;  /* 0x000000020303d212 */ /* 0x008fc800078e3cff */
[----:B------:R-:W-:-:S04]  /*32c10*/  @!P5 LOP3.LUT R2, R3, R2, RZ, 0x3c, !PT ;  /* 0x000000020302d212 */ /* 0x000fc800078e3cff */
[----:B------:R-:W-:-:S05]  /*32c20*/  @!P5 LOP3.LUT R3, R3, R2, RZ, 0x3c, !PT ;  /* 0x000000020303d212 */ /* 0x000fca00078e3cff */
[----:B------:R-:W3:Y:S04]  /*32c30*/  @!P5 LDG.E.U16 R17, desc[UR12][R2.64] ;  /* 0x0000000c0211d981 */ /* 0x000ee8000c1e1500 */
[----:B---3--:R0:W-:Y:S04]  /*32c40*/  STL [R1+0x2fc], R17 ;  /* 0x0002fc1101007387 */ /* 0x0081e80000100800 */
[----:B0-----:R-:W3:Y:S04]  /*32c50*/  LDL.LU R17, [R1+0x2928] ;  /* 0x0029280001117983 */ /* 0x001ee80000300800 */
[----:B------:R-:W4:Y:S04]  /*32c60*/  LDL R2, [R1+0x628] ;  /* 0x0006280001027983 */ /* 0x000f280000100800 */
[----:B------:R-:W4:Y:S01]  /*32c70*/  LDL R3, [R1+0x62c] ;  /* 0x00062c0001037983 */ /* 0x000f220000100800 */
[----:B--2---:R-:W-:-:S02]  /*32c80*/  PRMT R15, RZ, 0x7610, R15 ;  /* 0x00007610ff0f7816 */ /* 0x004fc4000000000f */
[----:B------:R-:W-:Y:S02]  /*32c90*/  ISETP.GE.AND P5, PT, R4, UR5, PT ;  /* 0x0000000504007c0c */ /* 0x000fe4000bfa6270 */
[----:B------:R-:W-:Y:S02]  /*32ca0*/  PRMT R5, RZ, 0x7610, R5 ;  /* 0x00007610ff057816 */ /* 0x000fe40000000005 */
[----:B------:R-:W-:Y:S02]  /*32cb0*/  LOP3.LUT R4, R0, 0x48, RZ, 0xfc, !PT ;  /* 0x0000004800047812 */ /* 0x000fe400078efcff */
[----:B---3--:R-:W-:Y:S02]  /*32cc0*/  PRMT R17, RZ, 0x7610, R17 ;  /* 0x00007610ff117816 */ /* 0x008fe40000000011 */
[----:B----4-:R-:W-:-:S04]  /*32cd0*/  @!P4 LOP3.LUT R3, R3, R2, RZ, 0x3c, !PT ;  /* 0x000000020303c212 */ /* 0x010fc800078e3cff */
        /* <DEDUP_REMOVED lines=8> */
[----:B--2---:R-:W-:Y:S02]  /*32d60*/  PRMT R17, RZ, 0x7610, R17 ;  /* 0x00007610ff117816 */ /* 0x004fe40000000011 */
[----:B---3--:R-:W-:-:S04]  /*32d70*/  @!P2 LOP3.LUT R3, R3, R2, RZ, 0x3c, !PT ;  /* 0x000000020303a212 */ /* 0x008fc800078e3cff */
[----:B------:R-:W-:-:S04]  /*32d80*/  @!P2 LOP3.LUT R2, R3, R2, RZ, 0x3c, !PT ;  /* 0x000000020302a212 */ /* 0x000fc800078e3cff */
[----:B------:R-:W-:-:S05]  /*32d90*/  @!P2 LOP3.LUT R3, R3, R2, RZ, 0x3c, !PT ;  /* 0x000000020303a212 */ /* 0x000fca00078e3cff */
[----:B------:R-:W2:Y:S04]  /*32da0*/  @!P2 LDG.E.U16 R15, desc[UR12][R2.64] ;  /* 0x0000000c020fa981 */ /* 0x000ea8000c1e1500 */
[----:B--2---:R0:W-:Y:S04]  /*32db0*/  STL [R1+0x2f4], R15 ;  /* 0x0002f40f01007387 */ /* 0x0041e80000100800 */
[----:B0-----:R-:W2:Y:S04]  /*32dc0*/  LDL.LU R15, [R1+0x2920] ;  /* 0x00292000010f7983 */ /* 0x001ea80000300800 */
[----:B------:R-:W3:Y:S04]  /*32dd0*/  LDL R2, [R1+0x618] ;  /* 0x0006180001027983 */ /* 0x000ee80000100800 */
[----:B------:R-:W3:Y:S01]  /*32de0*/  LDL R3, [R1+0x61c] ;  /* 0x00061c0001037983 */ /* 0x000ee20000100800 */
[----:B------:R-:W-:-:S02]  /*32df0*/  LOP3.LUT R4, R0, 0x50, RZ, 0xfc, !PT ;  /* 0x0000005000047812 */ /* 0x000fc400078efcff */
        /* <DEDUP_REMOVED lines=10> */
[----:B------:R-:W-:Y:S02]  /*32ea0*/  ISETP.GE.AND P3, PT, R4, UR5, PT ;  /* 0x0000000504007c0c */ /* 0x000fe4000bf66270 */
        /* <DEDUP_REMOVED lines=31> */
[----:B------:R-:W-:-:S02]  /*330a0*/  ISETP.GE.AND P2, PT, R4, UR5, PT ;  /* 0x0000000504007c0c */ /* 0x000fc4000bf46270 */
[----:B--2---:R-:W-:Y:S02]  /*330b0*/  PRMT R15, RZ, 0x7610, R15 ;  /* 0x00007610ff0f7816 */ /* 0x004fe4000000000f */
[----:B------:R-:W-:Y:S02]  /*330c0*/  LOP3.LUT R14, R14, 0x7f, RZ, 0xc0, !PT ;  /* 0x0000007f0e0e7812 */ /* 0x000fe400078ec0ff */
[----:B------:R-:W-:Y:S02]  /*330d0*/  LOP3.LUT R0, R0, 0x70, RZ, 0xfc, !PT ;  /* 0x0000007000007812 */ /* 0x000fe400078efcff */
[----:B---3--:R-:W-:Y:S02]  /*330e0*/  PRMT R17, RZ, 0x7610, R17 ;  /* 0x00007610ff117816 */ /* 0x008fe40000000011 */
[----:B----4-:R-:W-:-:S04]  /*330f0*/  @!P1 LOP3.LUT R3, R3, R2, RZ, 0x3c, !PT ;  /* 0x0000000203039212 */ /* 0x010fc800078e3cff */
[----:B------:R-:W-:-:S04]  /*33100*/  @!P1 LOP3.LUT R2, R3, R2, RZ, 0x3c, !PT ;  /* 0x0000000203029212 */ /* 0x000fc800078e3cff */
[----:B------:R-:W-:-:S05]  /*33110*/  @!P1 LOP3.LUT R3, R3, R2, RZ, 0x3c, !PT ;  /* 0x0000000203039212 */ /* 0x000fca00078e3cff */
[----:B------:R-:W2:Y:S04]  /*33120*/  @!P1 LDG.E.U16 R5, desc[UR12][R2.64] ;  /* 0x0000000c02059981 */ /* 0x000ea8000c1e1500 */
[----:B------:R-:W3:Y:S04]  /*33130*/  LDL R2, [R1+0x5c8] ;  /* 0x0005c80001027983 */ /* 0x000ee80000100800 */
[----:B------:R-:W3:Y:S04]  /*33140*/  LDL R3, [R1+0x5cc] ;  /* 0x0005cc0001037983 */ /* 0x000ee80000100800 */
[----:B--2---:R0:W-:Y:S04]  /*33150*/  STL [R1+0x2e0], R5 ;  /* 0x0002e00501007387 */ /* 0x0041e80000100800 */
[----:B------:R-:W2:Y:S04]  /*33160*/  LDL R4, [R1+0x5e4] ;  /* 0x0005e40001047983 */ /* 0x000ea80000100800 */
[----:B0-----:R-:W2:Y:S01]  /*33170*/  LDL R5, [R1+0x5e0] ;  /* 0x0005e00001057983 */ /* 0x001ea20000100800 */
[----:B---3--:R-:W-:-:S04]  /*33180*/  @!P0 LOP3.LUT R3, R3, R2, RZ, 0x3c, !PT ;  /* 0x0000000203038212 */ /* 0x008fc800078e3cff */
[----:B------:R-:W-:-:S04]  /*33190*/  @!P0 LOP3.LUT R2, R3, R2, RZ, 0x3c, !PT ;  /* 0x0000000203028212 */ /* 0x000fc800078e3cff */
[----:B------:R-:W-:-:S05]  /*331a0*/  @!P0 LOP3.LUT R3, R3, R2, RZ, 0x3c, !PT ;  /* 0x0000000203038212 */ /* 0x000fca00078e3cff */
[----:B------:R-:W3:Y:S04]  /*331b0*/  @!P0 LDG.E.U16 R17, desc[UR12][R2.64] ;  /* 0x0000000c02118981 */ /* 0x000ee8000c1e1500 */
[----:B---3--:R0:W-:Y:S04]  /*331c0*/  STL [R1+0x2e8], R17 ;  /* 0x0002e81101007387 */ /* 0x0081e80000100800 */
[----:B0-----:R-:W3:Y:S04]  /*331d0*/  LDL.LU R17, [R1+0x290c] ;  /* 0x00290c0001117983 */ /* 0x001ee80000300800 */
[----:B------:R-:W4:Y:S04]  /*331e0*/  LDL R2, [R1+0x5f8] ;  /* 0x0005f80001027983 */ /* 0x000f280000100800 */
[----:B------:R-:W4:Y:S02]  /*331f0*/  LDL R3, [R1+0x5fc] ;  /* 0x0005fc0001037983 */ /* 0x000f240000100800 */
[----:B----4-:R-:W-:-:S04]  /*33200*/  @!P4 LOP3.LUT R3, R3, R2, RZ, 0x3c, !PT ;  /* 0x000000020303c212 */ /* 0x010fc800078e3cff */
[----:B------:R-:W-:-:S04]  /*33210*/  @!P4 LOP3.LUT R2, R3, R2, RZ, 0x3c, !PT ;  /* 0x000000020302c212 */ /* 0x000fc800078e3cff */
[----:B------:R-:W-:-:S05]  /*33220*/  @!P4 LOP3.LUT R3, R3, R2, RZ, 0x3c, !PT ;  /* 0x000000020303c212 */ /* 0x000fca00078e3cff */
[----:B------:R-:W4:Y:S04]  /*33230*/  @!P4 LDG.E.U16 R15, desc[UR12][R2.64] ;  /* 0x0000000c020fc981 */ /* 0x000f28000c1e1500 */
[----:B----4-:R0:W-:Y:S04]  /*33240*/  STL [R1+0x2d8], R15 ;  /* 0x0002d80f01007387 */ /* 0x0101e80000100800 */
[----:B0-----:R-:W4:Y:S04]  /*33250*/  LDL.LU R15, [R1+0x2908] ;  /* 0x00290800010f7983 */ /* 0x001f280000300800 */
[----:B------:R-:W2:Y:S04]  /*33260*/  LDL R2, [R1+0x5f0] ;  /* 0x0005f00001027983 */ /* 0x000ea80000100800 */
[----:B------:R-:W2:Y:S01]  /*33270*/  LDL R3, [R1+0x5f4] ;  /* 0x0005f40001037983 */ /* 0x000ea20000100800 */
[----:B---3--:R-:W-:-:S02]  /*33280*/  PRMT R17, RZ, 0x7610, R17 ;  /* 0x00007610ff117816 */ /* 0x008fc40000000011 */
        /* <DEDUP_REMOVED lines=8> */
[----:B----4-:R-:W-:-:S02]  /*33310*/  PRMT R15, RZ, 0x7610, R15 ;  /* 0x00007610ff0f7816 */ /* 0x010fc4000000000f */
[----:B---3--:R-:W-:-:S04]  /*33320*/  @!P6 LOP3.LUT R3, R3, R2, RZ, 0x3c, !PT ;  /* 0x000000020303e212 */ /* 0x008fc800078e3cff */
[----:B------:R-:W-:-:S04]  /*33330*/  @!P6 LOP3.LUT R2, R3, R2, RZ, 0x3c, !PT ;  /* 0x000000020302e212 */ /* 0x000fc800078e3cff */
[----:B------:R-:W-:-:S05]  /*33340*/  @!P6 LOP3.LUT R3, R3, R2, RZ, 0x3c, !PT ;  /* 0x000000020303e212 */ /* 0x000fca00078e3cff */
[----:B------:R-:W3:Y:S01]  /*33350*/  @!P6 LDG.E.U16 R15, desc[UR12][R2.64] ;  /* 0x0000000c020fe981 */ /* 0x000ee2000c1e1500 */
[----:B--2---:R-:W-:Y:S02]  /*33360*/  PRMT R17, RZ, 0x7610, R17 ;  /* 0x00007610ff117816 */ /* 0x004fe40000000011 */
[----:B------:R-:W-:Y:S02]  /*33370*/  ISETP.GE.AND P0, PT, R14, UR5, PT ;  /* 0x000000050e007c0c */ /* 0x000fe4000bf06270 */
[----:B------:R-:W2:Y:S04]  /*33380*/  LDL.LU R14, [R1+0x2900] ;  /* 0x00290000010e7983 */ /* 0x000ea80000300800 */
[----:B------:R0:W4:Y:S04]  /*33390*/  @!P5 LDG.E.U16 R17, desc[UR12][R4.64] ;  /* 0x0000000c0411d981 */ /* 0x000128000c1e1500 */
[----:B---3--:R1:W-:Y:S04]  /*333a0*/  STL [R1+0x2cc], R15 ;  /* 0x0002cc0f01007387 */ /* 0x0083e80000100800 */
[----:B-1----:R-:W3:Y:S04]  /*333b0*/  LDL.LU R15, [R1+0x28fc] ;  /* 0x0028fc00010f7983 */ /* 0x002ee80000300800 */
[----:B------:R-:W0:Y:S04]  /*333c0*/  LDL R4, [R1+0x5d8] ;  /* 0x0005d80001047983 */ /* 0x000e280000100800 */
[----:B------:R-:W0:Y:S01]  /*333d0*/  LDL R5, [R1+0x5dc] ;  /* 0x0005dc0001057983 */ /* 0x000e220000100800 */
[----:B------:R-:W-:-:S02]  /*333e0*/  PRMT R2, RZ, 0x7610, R2 ;  /* 0x00007610ff027816 */ /* 0x000fc40000000002 */
[----:B0-----:R-:W-:-:S04]  /*333f0*/  @!P2 LOP3.LUT R5, R5, R4, RZ, 0x3c, !PT ;  /* 0x000000040505a212 */ /* 0x001fc800078e3cff */
[----:B------:R-:W-:-:S04]  /*33400*/  @!P2 LOP3.LUT R4, R5, R4, RZ, 0x3c, !PT ;  /* 0x000000040504a212 */ /* 0x000fc800078e3cff */
[----:B------:R-:W-:-:S05]  /*33410*/  @!P2 LOP3.LUT R5, R5, R4, RZ, 0x3c, !PT ;  /* 0x000000040505a212 */ /* 0x000fca00078e3cff */
[----:B------:R0:W2:Y:S04]  /*33420*/  @!P2 LDG.E.U16 R2, desc[UR12][R4.64] ;  /* 0x0000000c0402a981 */ /* 0x0000a8000c1e1500 */
[----:B------:R-:W0:Y:S04]  /*33430*/  LDL R4, [R1+0x5d0] ;  /* 0x0005d00001047983 */ /* 0x000e280000100800 */
[----:B------:R-:W0:Y:S01]  /*33440*/  LDL R5, [R1+0x5d4] ;  /* 0x0005d40001057983 */ /* 0x000e220000100800 */
[----:B------:R-:W-:Y:S02]  /*33450*/  ISETP.GE.AND P1, PT, R0, UR5, PT ;  /* 0x0000000500007c0c */ /* 0x000fe4000bf26270 */
[----:B---3--:R-:W-:-:S11]  /*33460*/  PRMT R15, RZ, 0x7610, R15 ;  /* 0x00007610ff0f7816 */ /* 0x008fd6000000000f */
[----:B0-----:R-:W-:-:S04]  /*33470*/  @!P1 LOP3.LUT R5, R5, R4, RZ, 0x3c, !PT ;  /* 0x0000000405059212 */ /* 0x001fc800078e3cff */
[----:B------:R-:W-:-:S04]  /*33480*/  @!P1 LOP3.LUT R4, R5, R4, RZ, 0x3c, !PT ;  /* 0x0000000405049212 */ /* 0x000fc800078e3cff */
[----:B------:R-:W-:-:S05]  /*33490*/  @!P1 LOP3.LUT R5, R5, R4, RZ, 0x3c, !PT ;  /* 0x0000000405059212 */ /* 0x000fca00078e3cff */
[----:B------:R-:W3:Y:S01]  /*334a0*/  @!P1 LDG.E.U16 R15, desc[UR12][R4.64] ;  /* 0x0000000c040f9981 */ /* 0x000ee2000c1e1500 */
[----:B------:R-:W-:Y:S01]  /*334b0*/  PRMT R13, RZ, 0x7610, R13 ;  /* 0x00007610ff0d7816 */ /* 0x000fe2000000000d */
[----:B------:R-:W-:Y:S06]  /*334c0*/  BAR.SYNC.DEFER_BLOCKING 0x0 ;  /* 0x0000000000007b1d */ /* 0x000fec0000010000 */
[----:B---3--:R0:W-:Y:S04]  /*334d0*/  STL [R1+0x2d0], R15 ;  /* 0x0002d00f01007387 */ /* 0x0081e80000100800 */
[----:B0-----:R-:W3:Y:S04]  /*334e0*/  LDL.LU R15, [R1+0x28f8] ;  /* 0x0028f800010f7983 */ /* 0x001ee80000300800 */
[----:B------:R-:W2:Y:S04]  /*334f0*/  LDL R4, [R1+0x1540] ;  /* 0x0015400001047983 */ /* 0x000ea80000100800 */
[----:B------:R-:W2:Y:S02]  /*33500*/  LDL R5, [R1+0x1544] ;  /* 0x0015440001057983 */ /* 0x000ea40000100800 */
[----:B--2---:R-:W-:-:S04]  /*33510*/  @!P0 LOP3.LUT R5, R5, R4, RZ, 0x3c, !PT ;  /* 0x0000000405058212 */ /* 0x004fc800078e3cff */
[----:B------:R-:W-:-:S04]  /*33520*/  @!P0 LOP3.LUT R4, R5, R4, RZ, 0x3c, !PT ;  /* 0x0000000405048212 */ /* 0x000fc800078e3cff */
[----:B------:R-:W-:-:S05]  /*33530*/  @!P0 LOP3.LUT R5, R5, R4, RZ, 0x3c, !PT ;  /* 0x0000000405058212 */ /* 0x000fca00078e3cff */
[----:B------:R-:W2:Y:S04]  /*33540*/  @!P0 LDG.E.U16 R13, desc[UR12][R4.64] ;  /* 0x0000000c040d8981 */ /* 0x000ea8000c1e1500 */
[----:B--2---:R0:W-:Y:S04]  /*33550*/  STL [R1+0x2c8], R13 ;  /* 0x0002c80d01007387 */ /* 0x0041e80000100800 */
[----:B0-----:R-:W2:Y:S04]  /*33560*/  LDL.LU R13, [R1+0x28f4] ;  /* 0x0028f400010d7983 */ /* 0x001ea80000300800 */
[----:B------:R-:W2:Y:S04]  /*33570*/  LDL R4, [R1+0x1520] ;  /* 0x0015200001047983 */ /* 0x000ea80000100800 */
[----:B------:R-:W2:Y:S01]  /*33580*/  LDL R5, [R1+0x1524] ;  /* 0x0015240001057983 */ /* 0x000ea20000100800 */
[----:B------:R-:W-:-:S02]  /*33590*/  PRMT R14, RZ, 0x7610, R14 ;  /* 0x00007610ff0e7816 */ /* 0x000fc4000000000e */
        /* <DEDUP_REMOVED lines=17> */
[----:B------:R-:W-:-:S02]  /*336b0*/  PRMT R14, RZ, 0x7610, R14 ;  /* 0x00007610ff0e7816 */ /* 0x000fc4000000000e */
[----:B---3--:R-:W-:-:S04]  /*336c0*/  @!P0 LOP3.LUT R5, R5, R4, RZ, 0x3c, !PT ;  /* 0x0000000405058212 */ /* 0x008fc800078e3cff */
[----:B------:R-:W-:-:S04]  /*336d0*/  @!P0 LOP3.LUT R4, R5, R4, RZ, 0x3c, !PT ;  /* 0x0000000405048212 */ /* 0x000fc800078e3cff */
[----:B------:R-:W-:-:S05]  /*336e0*/  @!P0 LOP3.LUT R5, R5, R4, RZ, 0x3c, !PT ;  /* 0x0000000405058212 */ /* 0x000fca00078e3cff */
[----:B------:R-:W3:Y:S04]  /*336f0*/  @!P0 LDG.E.U16 R14, desc[UR12][R4.64] ;  /* 0x0000000c040e8981 */ /* 0x000ee8000c1e1500 */
[----:B---3--:R0:W-:Y:S04]  /*33700*/  STL [R1+0x2bc], R14 ;  /* 0x0002bc0e01007387 */ /* 0x0081e80000100800 */
[----:B0-----:R-:W3:Y:S04]  /*33710*/  LDL.LU R14, [R1+0x28e8] ;  /* 0x0028e800010e7983 */ /* 0x001ee80000300800 */
[----:B------:R-:W3:Y:S04]  /*33720*/  LDL R4, [R1+0x1460] ;  /* 0x0014600001047983 */ /* 0x000ee80000100800 */
[----:B------:R-:W3:Y:S01]  /*33730*/  LDL R5, [R1+0x1464] ;  /* 0x0014640001057983 */ /* 0x000ee20000100800 */
[----:B--2---:R-:W-:-:S02]  /*33740*/  PRMT R15, RZ, 0x7610, R15 ;  /* 0x00007610ff0f7816 */ /* 0x004fc4000000000f */
        /* <DEDUP_REMOVED lines=957> */
[----:B------:R0:W2:Y:S04]  /*37320*/  @!P0 LDG.E.U16 R15, desc[UR12][R4.64] ;  /* 0x0000000c040f8981 */ /* 0x0000a8000c1e1500 */
[----:B------:R-:W0:Y:S04]  /*37330*/  LDL R4, [R1+0x998] ;  /* 0x0009980001047983 */ /* 0x000e280000100800 */
[----:B------:R-:W0:Y:S01]  /*37340*/  LDL R5, [R1+0x99c] ;  /* 0x00099c0001057983 */ /* 0x000e220000100800 */
[----:B------:R-:W-:Y:S02]  /*37350*/  PRMT R11, RZ, 0x7610, R11 ;  /* 0x00007610ff0b7816 */ /* 0x000fe4000000000b */
[----:B0-----:R-:W-:-:S04]  /*37360*/  @!P0 LOP3.LUT R5, R5, R4, RZ, 0x3c, !PT ;  /* 0x0000000405058212 */ /* 0x001fc800078e3cff */
[----:B------:R-:W-:-:S04]  /*37370*/  @!P0 LOP3.LUT R4, R5, R4, RZ, 0x3c, !PT ;  /* 0x0000000405048212 */ /* 0x000fc800078e3cff */
[----:B------:R-:W-:-:S05]  /*37380*/  @!P0 LOP3.LUT R5, R5, R4, RZ, 0x3c, !PT ;  /* 0x0000000405058212 */ /* 0x000fca00078e3cff */
[----:B------:R-:W3:Y:S04]  /*37390*/  @!P0 LDG.E.U16 R11, desc[UR12][R4.64] ;  /* 0x0000000c040b8981 */ /* 0x000ee8000c1e1500 */
[----:B--2---:R0:W-:Y:S04]  /*373a0*/  STL [R1+0xbc], R15 ;  /* 0x0000bc0f01007387 */ /* 0x0041e80000100800 */
[----:B0-----:R-:W2:Y:S04]  /*373b0*/  LDL R15, [R1+0x85c] ;  /* 0x00085c00010f7983 */ /* 0x001ea80000100800 */
        /* <DEDUP_REMOVED lines=35> */
[----:B------:R-:W2:Y:S01]  /*375f0*/  @!P0 LDG.E.U16 R7, desc[UR12][R4.64] ;  /* 0x0000000c04078981 */ /* 0x000ea2000c1e1500 */
[----:B------:R-:W-:-:S03]  /*37600*/  PRMT R14, RZ, 0x7610, R14 ;  /* 0x00007610ff0e7816 */ /* 0x000fc6000000000e */
[----:B--2---:R0:W-:Y:S04]  /*37610*/  STL [R1+0xa8], R7 ;  /* 0x0000a80701007387 */ /* 0x0041e80000100800 */
[----:B0-----:R-:W2:Y:S04]  /*37620*/  LDL.LU R7, [R1+0x272c] ;  /* 0x00272c0001077983 */ /* 0x001ea80000300800 */
[----:B------:R-:W2:Y:S01]  /*37630*/  LDL R5, [R1+0x858] ;  /* 0x0008580001057983 */ /* 0x000ea20000100800 */
[----:B------:R-:W-:Y:S01]  /*37640*/  @!P0 IMAD.MOV.U32 R4, RZ, RZ, R15 ;  /* 0x000000ffff048224 */ /* 0x000fe200078e000f */
[----:B------:R-:W-:-:S02]  /*37650*/  PRMT R6, RZ, 0x7610, R6 ;  /* 0x00007610ff067816 */ /* 0x000fc40000000006 */
[----:B------:R-:W3:Y:S04]  /*37660*/  LDL R15, [R1+0x718] ;  /* 0x00071800010f7983 */ /* 0x000ee80000100800 */
[----:B--2---:R0:W2:Y:S04]  /*37670*/  @!P0 LDG.E.U16 R14, desc[UR12][R4.64] ;  /* 0x0000000c040e8981 */ /* 0x0040a8000c1e1500 */
[----:B------:R-:W0:Y:S04]  /*37680*/  LDL R4, [R1+0x818] ;  /* 0x0008180001047983 */ /* 0x000e280000100800 */
[----:B------:R-:W0:Y:S02]  /*37690*/  LDL R5, [R1+0x81c] ;  /* 0x00081c0001057983 */ /* 0x000e240000100800 */
        /* <DEDUP_REMOVED lines=15> */
[----:B------:R-:W3:Y:S04]  /*37790*/  LDL R4, [R1+0x798] ;  /* 0x0007980001047983 */ /* 0x000ee80000100800 */
[----:B------:R-:W3:Y:S01]  /*377a0*/  LDL R5, [R1+0x79c] ;  /* 0x00079c0001057983 */ /* 0x000ee20000100800 */
[----:B------:R-:W-:-:S03]  /*377b0*/  PRMT R12, RZ, 0x7610, R12 ;  /* 0x00007610ff0c7816 */ /* 0x000fc6000000000c */
[----:B--2---:R-:W-:Y:S01]  /*377c0*/  STL [R1+0x2668], R13 ;  /* 0x0026680d01007387 */ /* 0x004fe20000100800 */
[----:B---3--:R-:W-:-:S04]  /*377d0*/  @!P0 LOP3.LUT R5, R5, R4, RZ, 0x3c, !PT ;  /* 0x0000000405058212 */ /* 0x008fc800078e3cff */
        /* <DEDUP_REMOVED lines=9> */
[----:B------:R0:W3:Y:S01]  /*37870*/  @!P0 LDG.E.U16 R11, desc[UR12][R4.64] ;  /* 0x0000000c040b8981 */ /* 0x0000e2000c1e1500 */
[----:B------:R-:W-:-:S03]  /*37880*/  PRMT R10, RZ, 0x7610, R10 ;  /* 0x00007610ff0a7816 */ /* 0x000fc6000000000a */
[----:B--2---:R-:W-:Y:S01]  /*37890*/  STL [R1+0x266c], R12 ;  /* 0x00266c0c01007387 */ /* 0x004fe20000100800 */
[----:B0-----:R-:W-:Y:S02]  /*378a0*/  @!P0 IMAD.MOV.U32 R4, RZ, RZ, R14 ;  /* 0x000000ffff048224 */ /* 0x001fe400078e000e */
[----:B------:R-:W-:-:S05]  /*378b0*/  @!P0 IMAD.MOV.U32 R5, RZ, RZ, R15 ;  /* 0x000000ffff058224 */ /* 0x000fca00078e000f */
[----:B------:R-:W2:Y:S04]  /*378c0*/  @!P0 LDG.E.U16 R10, desc[UR12][R4.64] ;  /* 0x0000000c040a8981 */ /* 0x000ea8000c1e1500 */
[----:B---3--:R-:W-:Y:S04]  /*378d0*/  STL [R1+0x2670], R11 ;  /* 0x0026700b01007387 */ /* 0x008fe80000100800 */
[----:B------:R-:W3:Y:S04]  /*378e0*/  LDL R4, [R1+0x6d8] ;  /* 0x0006d80001047983 */ /* 0x000ee80000100800 */
[----:B------:R-:W3:Y:S01]  /*378f0*/  LDL R5, [R1+0x6dc] ;  /* 0x0006dc0001057983 */ /* 0x000ee20000100800 */
[----:B------:R-:W-:-:S03]  /*37900*/  PRMT R9, RZ, 0x7610, R9 ;  /* 0x00007610ff097816 */ /* 0x000fc60000000009 */
[----:B------:R-:W4:Y:S04]  /*37910*/  LDL R15, [R1+0x15b0] ;  /* 0x0015b000010f7983 */ /* 0x000f280000100800 */
[----:B------:R-:W4:Y:S04]  /*37920*/  LDL R14, [R1+0x15ec] ;  /* 0x0015ec00010e7983 */ /* 0x000f280000100800 */
[----:B--2---:R-:W-:Y:S01]  /*37930*/  STL [R1+0x2674], R10 ;  /* 0x0026740a01007387 */ /* 0x004fe20000100800 */
[----:B---3--:R-:W-:-:S04]  /*37940*/  @!P0 LOP3.LUT R5, R5, R4, RZ, 0x3c, !PT ;  /* 0x0000000405058212 */ /* 0x008fc800078e3cff */
        /* <DEDUP_REMOVED lines=25> */
[----:B------:R-:W3:Y:S01]  /*37ae0*/  @!P0 LDG.E.U16 R7, desc[UR12][R4.64] ;  /* 0x0000000c04078981 */ /* 0x000ee2000c1e1500 */
[----:B------:R-:W-:-:S03]  /*37af0*/  PRMT R6, RZ, 0x7610, R6 ;  /* 0x00007610ff067816 */ /* 0x000fc60000000006 */
[----:B--2---:R-:W-:Y:S04]  /*37b00*/  STL [R1+0x2680], R0 ;  /* 0x0026800001007387 */ /* 0x004fe80000100800 */
[----:B----4-:R-:W2:Y:S04]  /*37b10*/  @!P0 LDG.E.U16 R6, desc[UR12][R14.64] ;  /* 0x0000000c0e068981 */ /* 0x010ea8000c1e1500 */
[----:B---3--:R-:W-:Y:S04]  /*37b20*/  STL [R1+0x2684], R7 ;  /* 0x0026840701007387 */ /* 0x008fe80000100800 */
        /* <DEDUP_REMOVED lines=15> */
[----:B--2---:R-:W-:Y:S04]  /*37c20*/  STL [R1+0x268c], R5 ;  /* 0x00268c0501007387 */ /* 0x004fe80000100800 */
[----:B---3--:R0:W-:Y:S04]  /*37c30*/  STL [R1+0x9c], R29 ;  /* 0x00009c1d01007387 */ /* 0x0081e80000100800 */
        /* <DEDUP_REMOVED lines=13> */
[----:B----4-:R-:W-:-:S04]  /*37d10*/  @!P0 LOP3.LUT R15, R15, R14, RZ, 0x3c, !PT ;  /* 0x0000000e0f0f8212 */ /* 0x010fc800078e3cff */
[----:B------:R-:W-:-:S04]  /*37d20*/  @!P0 LOP3.LUT R14, R15, R14, RZ, 0x3c, !PT ;  /* 0x0000000e0f0e8212 */ /* 0x000fc800078e3cff */
[----:B------:R-:W-:-:S05]  /*37d30*/  @!P0 LOP3.LUT R15, R15, R14, RZ, 0x3c, !PT ;  /* 0x0000000e0f0f8212 */ /* 0x000fca00078e3cff */
[----:B------:R-:W2:Y:S04]  /*37d40*/  @!P0 LDG.E.U16 R29, desc[UR12][R14.64] ;  /* 0x0000000c0e1d8981 */ /* 0x000ea8000c1e1500 */
[----:B--2---:R0:W-:Y:S04]  /*37d50*/  STL [R1+0x94], R29 ;  /* 0x0000941d01007387 */ /* 0x0041e80000100800 */
[----:B0-----:R-:W2:Y:S04]  /*37d60*/  LDL.LU R29, [R1+0x271c] ;  /* 0x00271c00011d7983 */ /* 0x001ea80000300800 */
[----:B------:R-:W4:Y:S04]  /*37d70*/  LDL R14, [R1+0x1490] ;  /* 0x00149000010e7983 */ /* 0x000f280000100800 */
[----:B------:R-:W4:Y:S01]  /*37d80*/  LDL R15, [R1+0x1494] ;  /* 0x00149400010f7983 */ /* 0x000f220000100800 */
[----:B---3--:R-:W-:-:S02]  /*37d90*/  PRMT R28, RZ, 0x7610, R28 ;  /* 0x00007610ff1c7816 */ /* 0x008fc4000000001c */
[----:B----4-:R-:W-:-:S04]  /*37da0*/  @!P0 LOP3.LUT R15, R15, R14, RZ, 0x3c, !PT ;  /* 0x0000000e0f0f8212 */ /* 0x010fc800078e3cff */
        /* <DEDUP_REMOVED lines=124> */
[----:B------:R-:W-:-:S02]  /*38570*/  PRMT R13, RZ, 0x7610, R13 ;  /* 0x00007610ff0d7816 */ /* 0x000fc4000000000d */
[----:B----4-:R-:W-:-:S04]  /*38580*/  @!P0 LOP3.LUT R15, R15, R14, RZ, 0x3c, !PT ;  /* 0x0000000e0f0f8212 */ /* 0x010fc800078e3cff */
[----:B------:R-:W-:-:S04]  /*38590*/  @!P0 LOP3.LUT R14, R15, R14, RZ, 0x3c, !PT ;  /* 0x0000000e0f0e8212 */ /* 0x000fc800078e3cff */
[----:B------:R-:W-:-:S05]  /*385a0*/  @!P0 LOP3.LUT R15, R15, R14, RZ, 0x3c, !PT ;  /* 0x0000000e0f0f8212 */ /* 0x000fca00078e3cff */
[----:B------:R0:W4:Y:S04]  /*385b0*/  @!P0 LDG.E.U16 R13, desc[UR12][R14.64] ;  /* 0x0000000c0e0d8981 */ /* 0x000128000c1e1500 */
[----:B------:R-:W0:Y:S04]  /*385c0*/  LDL R14, [R1+0x10d0] ;  /* 0x0010d000010e7983 */ /* 0x000e280000100800 */
[----:B------:R-:W0:Y:S01]  /*385d0*/  LDL R15, [R1+0x10d4] ;  /* 0x0010d400010f7983 */ /* 0x000e220000100800 */
[----:B---3--:R-:W-:Y:S02]  /*385e0*/  PRMT R28, RZ, 0x7610, R28 ;  /* 0x00007610ff1c7816 */ /* 0x008fe4000000001c */
[----:B0-----:R-:W-:-:S04]  /*385f0*/  @!P0 LOP3.LUT R15, R15, R14, RZ, 0x3c, !PT ;  /* 0x0000000e0f0f8212 */ /* 0x001fc800078e3cff */
[----:B------:R-:W-:-:S04]  /*38600*/  @!P0 LOP3.LUT R14, R15, R14, RZ, 0x3c, !PT ;  /* 0x0000000e0f0e8212 */ /* 0x000fc800078e3cff */
[----:B------:R-:W-:-:S05]  /*38610*/  @!P0 LOP3.LUT R15, R15, R14, RZ, 0x3c, !PT ;  /* 0x0000000e0f0f8212 */ /* 0x000fca00078e3cff */
[----:B------:R-:W3:Y:S04]  /*38620*/  @!P0 LDG.E.U16 R28, desc[UR12][R14.64] ;  /* 0x0000000c0e1c8981 */ /* 0x000ee8000c1e1500 */
[----:B----4-:R0:W-:Y:S04]  /*38630*/  STL [R1+0x58], R13 ;  /* 0x0000580d01007387 */ /* 0x0101e80000100800 */
[----:B0-----:R-:W4:Y:S04]  /*38640*/  LDL R13, [R1+0xf94] ;  /* 0x000f9400010d7983 */ /* 0x001f280000100800 */
        /* <DEDUP_REMOVED lines=40> */
[----:B----4-:R-:W-:Y:S01]  /*388d0*/  @!P0 IMAD.MOV.U32 R14, RZ, RZ, R13 ;  /* 0x000000ffff0e8224 */ /* 0x010fe200078e000d */
[----:B------:R-:W-:-:S02]  /*388e0*/  PRMT R25, RZ, 0x7610, R25 ;  /* 0x00007610ff197816 */ /* 0x000fc40000000019 */
[----:B------:R-:W4:Y:S04]  /*388f0*/  LDL R13, [R1+0xe10] ;  /* 0x000e1000010d7983 */ /* 0x000f280000100800 */
        /* <DEDUP_REMOVED lines=41> */
[----:B------:R-:W-:Y:S02]  /*38b90*/  PRMT R16, RZ, 0x7610, R16 ;  /* 0x00007610ff107816 */ /* 0x000fe40000000010 */
[----:B--2---:R-:W-:-:S04]  /*38ba0*/  @!P0 LOP3.LUT R15, R15, R14, RZ, 0x3c, !PT ;  /* 0x0000000e0f0f8212 */ /* 0x004fc800078e3cff */
[----:B------:R-:W-:-:S04]  /*38bb0*/  @!P0 LOP3.LUT R14, R15, R14, RZ, 0x3c, !PT ;  /* 0x0000000e0f0e8212 */ /* 0x000fc800078e3cff */
[----:B------:R-:W-:-:S05]  /*38bc0*/  @!P0 LOP3.LUT R15, R15, R14, RZ, 0x3c, !PT ;  /* 0x0000000e0f0f8212 */ /* 0x000fca00078e3cff */
[----:B------:R0:W2:Y:S02]  /*38bd0*/  @!P0 LDG.E.U16 R8, desc[UR12][R14.64] ;  /* 0x0000000c0e088981 */ /* 0x0000a4000c1e1500 */
[----:B0-----:R-:W-:Y:S02]  /*38be0*/  @!P0 IMAD.MOV.U32 R14, RZ, RZ, R11 ;  /* 0x000000ffff0e8224 */ /* 0x001fe400078e000b */
[----:B----4-:R-:W-:-:S05]  /*38bf0*/  @!P0 IMAD.MOV.U32 R15, RZ, RZ, R13 ;  /* 0x000000ffff0f8224 */ /* 0x010fca00078e000d */
[----:B------:R-:W4:Y:S04]  /*38c00*/  @!P0 LDG.E.U16 R16, desc[UR12][R14.64] ;  /* 0x0000000c0e108981 */ /* 0x000f28000c1e1500 */
[----:B--2---:R0:W-:Y:S04]  /*38c10*/  STL [R1+0x2c], R8 ;  /* 0x00002c0801007387 */ /* 0x0041e80000100800 */
[----:B------:R-:W2:Y:S04]  /*38c20*/  LDL R13, [R1+0xcd0] ;  /* 0x000cd000010d7983 */ /* 0x000ea80000100800 */
[----:B------:R-:W2:Y:S04]  /*38c30*/  LDL R11, [R1+0xcd4] ;  /* 0x000cd400010b7983 */ /* 0x000ea80000100800 */
[----:B0-----:R-:W2:Y:S04]  /*38c40*/  LDL R8, [R1+0xd14] ;  /* 0x000d140001087983 */ /* 0x001ea80000100800 */
[----:B----4-:R0:W-:Y:S04]  /*38c50*/  STL [R1+0x28], R16 ;  /* 0x0000281001007387 */ /* 0x0101e80000100800 */
[----:B0-----:R-:W4:Y:S04]  /*38c60*/  LDL.LU R16, [R1+0x26bc] ;  /* 0x0026bc0001107983 */ /* 0x001f280000300800 */
        /* <DEDUP_REMOVED lines=27> */
[----:B------:R-:W2:Y:S01]  /*38e20*/  LDL R15, [R1+0xd10] ;  /* 0x000d1000010f7983 */ /* 0x000ea20000100800 */
[----:B------:R-:W-:Y:S01]  /*38e30*/  PRMT R21, RZ, 0x7610, R21 ;  /* 0x00007610ff157816 */ /* 0x000fe20000000015 */
[----:B------:R-:W-:Y:S01]  /*38e40*/  @!P0 IMAD.MOV.U32 R14, RZ, RZ, R8 ;  /* 0x000000ffff0e8224 */ /* 0x000fe200078e0008 */
[----:B------:R-:W-:Y:S01]  /*38e50*/  PRMT R6, RZ, 0x7610, R6 ;  /* 0x00007610ff067816 */ /* 0x000fe20000000006 */
[----:B------:R-:W3:Y:S04]  /*38e60*/  LDL R8, [R1+0xc14] ;  /* 0x000c140001087983 */ /* 0x000ee80000100800 */
[----:B--2---:R0:W2:Y:S02]  /*38e70*/  @!P0 LDG.E.U16 R21, desc[UR12][R14.64] ;  /* 0x0000000c0e158981 */ /* 0x0040a4000c1e1500 */
[----:B0-----:R-:W-:-:S02]  /*38e80*/  @!P0 IMAD.MOV.U32 R14, RZ, RZ, R11 ;  /* 0x000000ffff0e8224 */ /* 0x001fc400078e000b */
[----:B------:R-:W-:-:S05]  /*38e90*/  @!P0 IMAD.MOV.U32 R15, RZ, RZ, R13 ;  /* 0x000000ffff0f8224 */ /* 0x000fca00078e000d */
[----:B------:R0:W3:Y:S04]  /*38ea0*/  @!P0 LDG.E.U16 R6, desc[UR12][R14.64] ;  /* 0x0000000c0e068981 */ /* 0x0000e8000c1e1500 */
[----:B--2---:R1:W-:Y:S04]  /*38eb0*/  STL [R1+0x18], R21 ;  /* 0x0000181501007387 */ /* 0x0043e80000100800 */
[----:B-1----:R-:W2:Y:S04]  /*38ec0*/  LDL.LU R21, [R1+0x26b0] ;  /* 0x0026b00001157983 */ /* 0x002ea80000300800 */
[----:B------:R-:W0:Y:S04]  /*38ed0*/  LDL R14, [R1+0xc90] ;  /* 0x000c9000010e7983 */ /* 0x000e280000100800 */
[----:B------:R-:W0:Y:S01]  /*38ee0*/  LDL R15, [R1+0xc94] ;  /* 0x000c9400010f7983 */ /* 0x000e220000100800 */
[----:B------:R-:W-:-:S03]  /*38ef0*/  PRMT R22, RZ, 0x7610, R22 ;  /* 0x00007610ff167816 */ /* 0x000fc60000000016 */
[----:B------:R-:W2:Y:S04]  /*38f00*/  LDL R13, [R1+0xbd4] ;  /* 0x000bd400010d7983 */ /* 0x000ea80000100800 */
[----:B------:R-:W2:Y:S01]  /*38f10*/  LDL R11, [R1+0xb90] ;  /* 0x000b9000010b7983 */ /* 0x000ea20000100800 */
[----:B0-----:R-:W-:-:S04]  /*38f20*/  @!P0 LOP3.LUT R15, R15, R14, RZ, 0x3c, !PT ;  /* 0x0000000e0f0f8212 */ /* 0x001fc800078e3cff */
[----:B------:R-:W-:-:S04]  /*38f30*/  @!P0 LOP3.LUT R14, R15, R14, RZ, 0x3c, !PT ;  /* 0x0000000e0f0e8212 */ /* 0x000fc800078e3cff */
[----:B------:R-:W-:-:S05]  /*38f40*/  @!P0 LOP3.LUT R15, R15, R14, RZ, 0x3c, !PT ;  /* 0x0000000e0f0f8212 */ /* 0x000fca00078e3cff */
[----:B------:R-:W2:Y:S04]  /*38f50*/  @!P0 LDG.E.U16 R22, desc[UR12][R14.64] ;  /* 0x0000000c0e168981 */ /* 0x000ea8000c1e1500 */
[----:B---3--:R0:W-:Y:S04]  /*38f60*/  STL [R1+0x14], R6 ;  /* 0x0000140601007387 */ /* 0x0081e80000100800 */
[----:B0-----:R-:W3:Y:S04]  /*38f70*/  LDL R6, [R1+0xb94] ;  /* 0x000b940001067983 */ /* 0x001ee80000100800 */
[----:B--2---:R0:W-:Y:S04]  /*38f80*/  STL [R1+0x10], R22 ;  /* 0x0000101601007387 */ /* 0x0041e80000100800 */
[----:B0-----:R-:W2:Y:S04]  /*38f90*/  LDL.LU R22, [R1+0x26ac] ;  /* 0x0026ac0001167983 */ /* 0x001ea80000300800 */
[----:B------:R-:W2:Y:S01]  /*38fa0*/  LDL R15, [R1+0xc50] ;  /* 0x000c5000010f7983 */ /* 0x000ea20000100800 */
[----:B------:R-:W-:Y:S01]  /*38fb0*/  PRMT R9, RZ, 0x7610, R9 ;  /* 0x00007610ff097816 */ /* 0x000fe20000000009 */
[----:B------:R-:W-:Y:S01]  /*38fc0*/  @!P0 IMAD.MOV.U32 R14, RZ, RZ, R10 ;  /* 0x000000ffff0e8224 */ /* 0x000fe200078e000a */
[----:B------:R-:W-:Y:S01]  /*38fd0*/  PRMT R7, RZ, 0x7610, R7 ;  /* 0x00007610ff077816 */ /* 0x000fe20000000007 */
[----:B------:R-:W3:Y:S04]  /*38fe0*/  LDL R10, [R1+0xb50] ;  /* 0x000b5000010a7983 */ /* 0x000ee80000100800 */
[----:B--2---:R0:W2:Y:S04]  /*38ff0*/  @!P0 LDG.E.U16 R9, desc[UR12][R14.64] ;  /* 0x0000000c0e098981 */ /* 0x0040a8000c1e1500 */
[----:B------:R-:W3:Y:S01]  /*39000*/  LDL R15, [R1+0xc10] ;  /* 0x000c1000010f7983 */ /* 0x000ee20000100800 */
[----:B0-----:R-:W-:-:S03]  /*39010*/  @!P0 IMAD.MOV.U32 R14, RZ, RZ, R8 ;  /* 0x000000ffff0e8224 */ /* 0x001fc600078e0008 */
[----:B--2---:R0:W-:Y:S01]  /*39020*/  STL [R1+0xc], R9 ;  /* 0x00000c0901007387 */ /* 0x0041e20000100800 */
[----:B------:R-:W-:Y:S02]  /*39030*/  PRMT R12, RZ, 0x7610, R12 ;  /* 0x00007610ff0c7816 */ /* 0x000fe4000000000c */
[----:B------:R-:W-:Y:S02]  /*39040*/  PRMT R5, RZ, 0x7610, R5 ;  /* 0x00007610ff057816 */ /* 0x000fe40000000005 */
[----:B------:R-:W-:Y:S01]  /*39050*/  PRMT R29, RZ, 0x7610, R29 ;  /* 0x00007610ff1d7816 */ /* 0x000fe2000000001d */
[----:B------:R-:W2:Y:S04]  /*39060*/  LDL R8, [R1+0xb10] ;  /* 0x000b100001087983 */ /* 0x000ea80000100800 */
[----:B---3--:R1:W3:Y:S04]  /*39070*/  @!P0 LDG.E.U16 R7, desc[UR12][R14.64] ;  /* 0x0000000c0e078981 */ /* 0x0082e8000c1e1500 */
[----:B0-----:R-:W2:Y:S04]  /*39080*/  LDL R9, [R1+0xb54] ;  /* 0x000b540001097983 */ /* 0x001ea80000100800 */
[----:B------:R-:W2:Y:S01]  /*39090*/  LDL R15, [R1+0xbd0] ;  /* 0x000bd000010f7983 */ /* 0x000ea20000100800 */
[----:B-1----:R-:W-:-:S05]  /*390a0*/  @!P0 IMAD.MOV.U32 R14, RZ, RZ, R13 ;  /* 0x000000ffff0e8224 */ /* 0x002fca00078e000d */
[----:B--2---:R0:W2:Y:S02]  /*390b0*/  @!P0 LDG.E.U16 R12, desc[UR12][R14.64] ;  /* 0x0000000c0e0c8981 */ /* 0x0040a4000c1e1500 */
[----:B0-----:R-:W-:Y:S02]  /*390c0*/  @!P0 IMAD.MOV.U32 R14, RZ, RZ, R6 ;  /* 0x000000ffff0e8224 */ /* 0x001fe400078e0006 */
[----:B------:R-:W-:-:S05]  /*390d0*/  @!P0 IMAD.MOV.U32 R15, RZ, RZ, R11 ;  /* 0x000000ffff0f8224 */ /* 0x000fca00078e000b */
[----:B------:R0:W4:Y:S04]  /*390e0*/  @!P0 LDG.E.U16 R5, desc[UR12][R14.64] ;  /* 0x0000000c0e058981 */ /* 0x000128000c1e1500 */
[----:B---3--:R1:W-:Y:S01]  /*390f0*/  STL [R1+0x8], R7 ;  /* 0x0000080701007387 */ /* 0x0083e20000100800 */
[----:B0-----:R-:W-:Y:S02]  /*39100*/  @!P0 IMAD.MOV.U32 R14, RZ, RZ, R9 ;  /* 0x000000ffff0e8224 */ /* 0x001fe400078e0009 */
[----:B------:R-:W-:Y:S01]  /*39110*/  @!P0 IMAD.MOV.U32 R15, RZ, RZ, R10 ;  /* 0x000000ffff0f8224 */ /* 0x000fe200078e000a */
[----:B-1----:R-:W3:Y:S04]  /*39120*/  LDL R7, [R1+0xb14] ;  /* 0x000b140001077983 */ /* 0x002ee80000100800 */
[----:B------:R0:W3:Y:S02]  /*39130*/  @!P0 LDG.E.U16 R29, desc[UR12][R14.64] ;  /* 0x0000000c0e1d8981 */ /* 0x0000e4000c1e1500 */
[----:B0-----:R-:W-:-:S02]  /*39140*/  @!P0 IMAD.MOV.U32 R15, RZ, RZ, R8 ;  /* 0x000000ffff0f8224 */ /* 0x001fc400078e0008 */
[----:B--2---:R0:W-:Y:S04]  /*39150*/  STL [R1+0x4], R12 ;  /* 0x0000040c01007387 */ /* 0x0041e80000100800 */
[----:B------:R-:W2:Y:S04]  /*39160*/  LDL R11, [R1+0xad4] ;  /* 0x000ad400010b7983 */ /* 0x000ea80000100800 */
[----:B------:R-:W2:Y:S04]  /*39170*/  LDL R6, [R1+0xa90] ;  /* 0x000a900001067983 */ /* 0x000ea80000100800 */
[----:B0-----:R-:W2:Y:S04]  /*39180*/  LDL R12, [R1+0xad0] ;  /* 0x000ad000010c7983 */ /* 0x001ea80000100800 */
[----:B----4-:R0:W-:Y:S04]  /*39190*/  STL [R1], R5 ;  /* 0x0000000501007387 */ /* 0x0101e80000100800 */
[----:B------:R-:W4:Y:S04]  /*391a0*/  LDL R10, [R1+0xa50] ;  /* 0x000a5000010a7983 */ /* 0x000f280000100800 */
[----:B------:R-:W4:Y:S04]  /*391b0*/  LDL R9, [R1+0xa54] ;  /* 0x000a540001097983 */ /* 0x000f280000100800 */
[----:B0-----:R-:W4:Y:S01]  /*391c0*/  LDL R5, [R1+0xa94] ;  /* 0x000a940001057983 */ /* 0x001f220000100800 */
[----:B---3--:R-:W-:-:S03]  /*391d0*/  @!P0 IMAD.MOV.U32 R14, RZ, RZ, R7 ;  /* 0x000000ffff0e8224 */ /* 0x008fc600078e0007 */
[----:B------:R-:W-:Y:S04]  /*391e0*/  STL [R1+0x25f0], R29 ;  /* 0x0025f01d01007387 */ /* 0x000fe80000100800 */
[----:B------:R-:W3:Y:S04]  /*391f0*/  LDL R8, [R1+0xa10] ;  /* 0x000a100001087983 */ /* 0x000ee80000100800 */
[----:B------:R-:W3:Y:S01]  /*39200*/  LDL R7, [R1+0xa14] ;  /* 0x000a140001077983 */ /* 0x000ee20000100800 */
[----:B------:R-:W-:Y:S02]  /*39210*/  PRMT R28, RZ, 0x7610, R28 ;  /* 0x00007610ff1c7816 */ /* 0x000fe4000000001c */
[----:B------:R-:W-:-:S04]  /*39220*/  PRMT R27, RZ, 0x7610, R27 ;  /* 0x00007610ff1b7816 */ /* 0x000fc8000000001b */
[----:B------:R2:W3:Y:S01]  /*39230*/  @!P0 LDG.E.U16 R28, desc[UR12][R14.64] ;  /* 0x0000000c0e1c8981 */ /* 0x0004e2000c1e1500 */
[----:B------:R-:W-:Y:S02]  /*39240*/  PRMT R26, RZ, 0x7610, R26 ;  /* 0x00007610ff1a7816 */ /* 0x000fe4000000001a */
[----:B------:R-:W-:Y:S02]  /*39250*/  PRMT R25, RZ, 0x7610, R25 ;  /* 0x00007610ff197816 */ /* 0x000fe40000000019 */
[----:B------:R-:W-:Y:S01]  /*39260*/  PRMT R24, RZ, 0x7610, R24 ;  /* 0x00007610ff187816 */ /* 0x000fe20000000018 */
[----:B--2---:R-:W-:Y:S02]  /*39270*/  @!P0 IMAD.MOV.U32 R14, RZ, RZ, R11 ;  /* 0x000000ffff0e8224 */ /* 0x004fe400078e000b */
[----:B------:R-:W-:-:S05]  /*39280*/  @!P0 IMAD.MOV.U32 R15, RZ, RZ, R12 ;  /* 0x000000ffff0f8224 */ /* 0x000fca00078e000c */
[----:B------:R0:W2:Y:S02]  /*39290*/  @!P0 LDG.E.U16 R27, desc[UR12][R14.64] ;  /* 0x0000000c0e1b8981 */ /* 0x0000a4000c1e1500 */
[----:B0-----:R-:W-:Y:S02]  /*392a0*/  @!P0 IMAD.MOV.U32 R15, RZ, RZ, R6 ;  /* 0x000000ffff0f8224 */ /* 0x001fe400078e0006 */
[----:B----4-:R-:W-:-:S05]  /*392b0*/  @!P0 IMAD.MOV.U32 R14, RZ, RZ, R5 ;  /* 0x000000ffff0e8224 */ /* 0x010fca00078e0005 */
[----:B------:R0:W4:Y:S02]  /*392c0*/  @!P0 LDG.E.U16 R26, desc[UR12][R14.64] ;  /* 0x0000000c0e1a8981 */ /* 0x000124000c1e1500 */
[----:B0-----:R-:W-:Y:S02]  /*392d0*/  @!P0 IMAD.MOV.U32 R14, RZ, RZ, R9 ;  /* 0x000000ffff0e8224 */ /* 0x001fe400078e0009 */
[----:B------:R-:W-:-:S05]  /*392e0*/  @!P0 IMAD.MOV.U32 R15, RZ, RZ, R10 ;  /* 0x000000ffff0f8224 */ /* 0x000fca00078e000a */
[----:B------:R3:W4:Y:S02]  /*392f0*/  @!P0 LDG.E.U16 R25, desc[UR12][R14.64] ;  /* 0x0000000c0e198981 */ /* 0x000724000c1e1500 */
[----:B---3--:R-:W-:Y:S02]  /*39300*/  @!P0 IMAD.MOV.U32 R14, RZ, RZ, R7 ;  /* 0x000000ffff0e8224 */ /* 0x008fe400078e0007 */
[----:B------:R-:W-:-:S05]  /*39310*/  @!P0 IMAD.MOV.U32 R15, RZ, RZ, R8 ;  /* 0x000000ffff0f8224 */ /* 0x000fca00078e0008 */
[----:B------:R-:W3:Y:S04]  /*39320*/  @!P0 LDG.E.U16 R24, desc[UR12][R14.64] ;  /* 0x0000000c0e188981 */ /* 0x000ee8000c1e1500 */
[----:B------:R-:W-:Y:S04]  /*39330*/  STL [R1+0x25f4], R28 ;  /* 0x0025f41c01007387 */ /* 0x000fe80000100800 */
[----:B--2---:R-:W-:Y:S04]  /*39340*/  STL [R1+0x25f8], R27 ;  /* 0x0025f81b01007387 */ /* 0x004fe80000100800 */
[----:B------:R-:W2:Y:S04]  /*39350*/  LDL R6, [R1+0x9d0] ;  /* 0x0009d00001067983 */ /* 0x000ea80000100800 */
[----:B------:R-:W2:Y:S04]  /*39360*/  LDL R5, [R1+0x9d4] ;  /* 0x0009d40001057983 */ /* 0x000ea80000100800 */
[----:B----4-:R0:W-:Y:S04]  /*39370*/  STL [R1+0x25fc], R26 ;  /* 0x0025fc1a01007387 */ /* 0x0101e80000100800 */
[----:B------:R-:W4:Y:S04]  /*39380*/  LDL R13, [R1+0x994] ;  /* 0x00099400010d7983 */ /* 0x000f280000100800 */
[----:B0-----:R-:W4:Y:S04]  /*39390*/  LDL R26, [R1+0x990] ;  /* 0x00099000011a7983 */ /* 0x001f280000100800 */
[----:B------:R-:W-:Y:S04]  /*393a0*/  STL [R1+0x2600], R25 ;  /* 0x0026001901007387 */ /* 0x000fe80000100800 */
[----:B------:R-:W4:Y:S04]  /*393b0*/  LDL R12, [R1+0x950] ;  /* 0x00095000010c7983 */ /* 0x000f280000100800 */
[----:B------:R-:W4:Y:S04]  /*393c0*/  LDL R11, [R1+0x954] ;  /* 0x00095400010b7983 */ /* 0x000f280000100800 */
[----:B------:R-:W4:Y:S04]  /*393d0*/  LDL R10, [R1+0x910] ;  /* 0x00091000010a7983 */ /* 0x000f280000100800 */
[----:B------:R-:W4:Y:S04]  /*393e0*/  LDL R9, [R1+0x914] ;  /* 0x0009140001097983 */ /* 0x000f280000100800 */
[----:B---3--:R-:W-:Y:S04]  /*393f0*/  STL [R1+0x2604], R24 ;  /* 0x0026041801007387 */ /* 0x008fe80000100800 */
[----:B------:R-:W3:Y:S04]  /*39400*/  LDL R8, [R1+0x8d0] ;  /* 0x0008d00001087983 */ /* 0x000ee80000100800 */
[----:B------:R-:W3:Y:S01]  /*39410*/  LDL R7, [R1+0x8d4] ;  /* 0x0008d40001077983 */ /* 0x000ee20000100800 */
[----:B------:R-:W-:-:S02]  /*39420*/  PRMT R23, RZ, 0x7610, R23 ;  /* 0x00007610ff177816 */ /* 0x000fc40000000017 */
[----:B------:R-:W-:Y:S02]  /*39430*/  PRMT R19, RZ, 0x7610, R19 ;  /* 0x00007610ff137816 */ /* 0x000fe40000000013 */
[----:B------:R-:W-:Y:S02]  /*39440*/  PRMT R4, RZ, 0x7610, R4 ;  /* 0x00007610ff047816 */ /* 0x000fe40000000004 */
[----:B------:R-:W-:Y:S02]  /*39450*/  PRMT R3, RZ, 0x7610, R3 ;  /* 0x00007610ff037816 */ /* 0x000fe40000000003 */
[----:B------:R-:W-:Y:S01]  /*39460*/  PRMT R16, RZ, 0x7610, R16 ;  /* 0x00007610ff107816 */ /* 0x000fe20000000010 */
[----:B--2---:R-:W-:Y:S02]  /*39470*/  @!P0 IMAD.MOV.U32 R15, RZ, RZ, R6 ;  /* 0x000000ffff0f8224 */ /* 0x004fe400078e0006 */
[----:B------:R-:W-:Y:S01]  /*39480*/  @!P0 IMAD.MOV.U32 R14, RZ, RZ, R5 ;  /* 0x000000ffff0e8224 */ /* 0x000fe200078e0005 */
[----:B------:R-:W2:Y:S04]  /*39490*/  LDL R6, [R1+0x890] ;  /* 0x0008900001067983 */ /* 0x000ea80000100800 */
[----:B------:R-:W2:Y:S04]  /*394a0*/  LDL R5, [R1+0x894] ;  /* 0x0008940001057983 */ /* 0x000ea80000100800 */
[----:B------:R4:W2:Y:S02]  /*394b0*/  @!P0 LDG.E.U16 R23, desc[UR12][R14.64] ;  /* 0x0000000c0e178981 */ /* 0x0008a4000c1e1500 */
[----:B----4-:R-:W-:-:S02]  /*394c0*/  @!P0 IMAD.MOV.U32 R14, RZ, RZ, R13 ;  /* 0x000000ffff0e8224 */ /* 0x010fc400078e000d */
[----:B------:R-:W-:-:S05]  /*394d0*/  @!P0 IMAD.MOV.U32 R15, RZ, RZ, R26 ;  /* 0x000000ffff0f8224 */ /* 0x000fca00078e001a */
[----:B------:R0:W4:Y:S02]  /*394e0*/  @!P0 LDG.E.U16 R19, desc[UR12][R14.64] ;  /* 0x0000000c0e138981 */ /* 0x000124000c1e1500 */
[----:B0-----:R-:W-:Y:S02]  /*394f0*/  @!P0 IMAD.MOV.U32 R14, RZ, RZ, R11 ;  /* 0x000000ffff0e8224 */ /* 0x001fe400078e000b */
[----:B------:R-:W-:-:S05]  /*39500*/  @!P0 IMAD.MOV.U32 R15, RZ, RZ, R12 ;  /* 0x000000ffff0f8224 */ /* 0x000fca00078e000c */
[----:B------:R0:W4:Y:S02]  /*39510*/  @!P0 LDG.E.U16 R4, desc[UR12][R14.64] ;  /* 0x0000000c0e048981 */ /* 0x000124000c1e1500 */
[----:B0-----:R-:W-:Y:S02]  /*39520*/  @!P0 IMAD.MOV.U32 R14, RZ, RZ, R9 ;  /* 0x000000ffff0e8224 */ /* 0x001fe400078e0009 */
[----:B------:R-:W-:-:S05]  /*39530*/  @!P0 IMAD.MOV.U32 R15, RZ, RZ, R10 ;  /* 0x000000ffff0f8224 */ /* 0x000fca00078e000a */
[----:B------:R3:W4:Y:S02]  /*39540*/  @!P0 LDG.E.U16 R3, desc[UR12][R14.64] ;  /* 0x0000000c0e038981 */ /* 0x000724000c1e1500 */
[----:B---3--:R-:W-:Y:S02]  /*39550*/  @!P0 IMAD.MOV.U32 R14, RZ, RZ, R7 ;  /* 0x000000ffff0e8224 */ /* 0x008fe400078e0007 */
[----:B------:R-:W-:-:S05]  /*39560*/  @!P0 IMAD.MOV.U32 R15, RZ, RZ, R8 ;  /* 0x000000ffff0f8224 */ /* 0x000fca00078e0008 */
[----:B------:R-:W3:Y:S04]  /*39570*/  @!P0 LDG.E.U16 R16, desc[UR12][R14.64] ;  /* 0x0000000c0e108981 */ /* 0x000ee8000c1e1500 */
[----:B--2---:R0:W-:Y:S04]  /*39580*/  STL [R1+0x2608], R23 ;  /* 0x0026081701007387 */ /* 0x0041e80000100800 */
[----:B----4-:R1:W-:Y:S04]  /*39590*/  STL [R1+0x260c], R19 ;  /* 0x00260c1301007387 */ /* 0x0103e80000100800 */
[----:B------:R2:W-:Y:S04]  /*395a0*/  STL [R1+0x2610], R4 ;  /* 0x0026100401007387 */ /* 0x0005e80000100800 */
[----:B------:R4:W-:Y:S04]  /*395b0*/  STL [R1+0x2614], R3 ;  /* 0x0026140301007387 */ /* 0x0009e80000100800 */
[----:B---3--:R3:W-:Y:S04]  /*395c0*/  STL [R1+0x2618], R16 ;  /* 0x0026181001007387 */ /* 0x0087e80000100800 */
[----:B0-----:R-:W3:Y:S04]  /*395d0*/  LDL R23, [R1+0x850] ;  /* 0x0008500001177983 */ /* 0x001ee80000100800 */
[----:B-1----:R-:W3:Y:S04]  /*395e0*/  LDL R19, [R1+0x854] ;  /* 0x0008540001137983 */ /* 0x002ee80000100800 */
[----:B------:R-:W3:Y:S04]  /*395f0*/  LDL R11, [R1+0x814] ;  /* 0x00081400010b7983 */ /* 0x000ee80000100800 */
[----:B--2---:R-:W2:Y:S04]  /*39600*/  LDL R4, [R1+0x7d0] ;  /* 0x0007d00001047983 */ /* 0x004ea80000100800 */
[----:B----4-:R-:W4:Y:S04]  /*39610*/  LDL R3, [R1+0x7d4] ;  /* 0x0007d40001037983 */ /* 0x010f280000100800 */
[----:B---3--:R-:W3:Y:S01]  /*39620*/  LDL R16, [R1+0x810] ;  /* 0x0008100001107983 */ /* 0x008ee20000100800 */
[----:B------:R-:W-:Y:S01]  /*39630*/  PRMT R18, RZ, 0x7610, R18 ;  /* 0x00007610ff127816 */ /* 0x000fe20000000012 */
[----:B------:R-:W-:-:S02]  /*39640*/  @!P0 IMAD.MOV.U32 R14, RZ, RZ, R5 ;  /* 0x000000ffff0e8224 */ /* 0x000fc400078e0005 */
[----:B------:R-:W-:Y:S01]  /*39650*/  @!P0 IMAD.MOV.U32 R15, RZ, RZ, R6 ;  /* 0x000000ffff0f8224 */ /* 0x000fe200078e0006 */
[----:B------:R-:W-:Y:S02]  /*39660*/  PRMT R20, RZ, 0x7610, R20 ;  /* 0x00007610ff147816 */ /* 0x000fe40000000014 */
[----:B------:R-:W-:Y:S01]  /*39670*/  PRMT R21, RZ, 0x7610, R21 ;  /* 0x00007610ff157816 */ /* 0x000fe20000000015 */
[----:B------:R-:W2:Y:S04]  /*39680*/  LDL.LU R26, [R1+0x2ec] ;  /* 0x0002ec00011a7983 */ /* 0x000ea80000300800 */
[----:B------:R0:W2:Y:S04]  /*39690*/  @!P0 LDG.E.U16 R18, desc[UR12][R14.64] ;  /* 0x0000000c0e128981 */ /* 0x0000a8000c1e1500 */
[----:B------:R-:W2:Y:S04]  /*396a0*/  LDL.LU R27, [R1+0x300] ;  /* 0x00030000011b7983 */ /* 0x000ea80000300800 */
[----:B------:R-:W2:Y:S04]  /*396b0*/  LDL.LU R28, [R1+0x2fc] ;  /* 0x0002fc00011c7983 */ /* 0x000ea80000300800 */
[----:B------:R-:W2:Y:S04]  /*396c0*/  LDL.LU R29, [R1+0x2f8] ;  /* 0x0002f800011d7983 */ /* 0x000ea80000300800 */
[----:B------:R-:W2:Y:S01]  /*396d0*/  LDL.LU R5, [R1+0x2f4] ;  /* 0x0002f40001057983 */ /* 0x000ea20000300800 */
[----:B------:R-:W-:-:S03]  /*396e0*/  PRMT R22, RZ, 0x7610, R22 ;  /* 0x00007610ff167816 */ /* 0x000fc60000000016 */
[----:B------:R-:W2:Y:S04]  /*396f0*/  LDL.LU R6, [R1+0x2f0] ;  /* 0x0002f00001067983 */ /* 0x000ea80000300800 */
[----:B------:R-:W2:Y:S04]  /*39700*/  LDL.LU R7, [R1+0x2e4] ;  /* 0x0002e40001077983 */ /* 0x000ea80000300800 */
[----:B------:R-:W2:Y:S04]  /*39710*/  LDL.LU R8, [R1+0x2e0] ;  /* 0x0002e00001087983 */ /* 0x000ea80000300800 */
[----:B------:R-:W2:Y:S04]  /*39720*/  LDL.LU R9, [R1+0x2dc] ;  /* 0x0002dc0001097983 */ /* 0x000ea80000300800 */
[----:B------:R-:W2:Y:S04]  /*39730*/  LDL.LU R10, [R1+0x2d8] ;  /* 0x0002d800010a7983 */ /* 0x000ea80000300800 */
[----:B------:R-:W2:Y:S04]  /*39740*/  LDL.LU R12, [R1+0x2d4] ;  /* 0x0002d400010c7983 */ /* 0x000ea80000300800 */
[----:B------:R-:W2:Y:S01]  /*39750*/  LDL.LU R13, [R1+0x2cc] ;  /* 0x0002cc00010d7983 */ /* 0x000ea20000300800 */
[----:B0-----:R-:W-:-:S02]  /*39760*/  @!P0 IMAD.MOV.U32 R15, RZ, RZ, R23 ;  /* 0x000000ffff0f8224 */ /* 0x001fc400078e0017 */
[----:B------:R-:W-:-:S05]  /*39770*/  @!P0 IMAD.MOV.U32 R14, RZ, RZ, R19 ;  /* 0x000000ffff0e8224 */ /* 0x000fca00078e0013 */
[----:B------:R0:W2:Y:S02]  /*39780*/  @!P0 LDG.E.U16 R20, desc[UR12][R14.64] ;  /* 0x0000000c0e148981 */ /* 0x0000a4000c1e1500 */
[----:B0-----:R-:W-:Y:S02]  /*39790*/  @!P0 IMAD.MOV.U32 R14, RZ, RZ, R11 ;  /* 0x000000ffff0e8224 */ /* 0x001fe400078e000b */
[----:B---3--:R-:W-:-:S05]  /*397a0*/  @!P0 IMAD.MOV.U32 R15, RZ, RZ, R16 ;  /* 0x000000ffff0f8224 */ /* 0x008fca00078e0010 */
[----:B------:R4:W3:Y:S02]  /*397b0*/  @!P0 LDG.E.U16 R21, desc[UR12][R14.64] ;  /* 0x0000000c0e158981 */ /* 0x0008e4000c1e1500 */
[----:B----4-:R-:W-:Y:S02]  /*397c0*/  @!P0 IMAD.MOV.U32 R14, RZ, RZ, R3 ;  /* 0x000000ffff0e8224 */ /* 0x010fe400078e0003 */
[----:B--2---:R-:W-:-:S05]  /*397d0*/  @!P0 IMAD.MOV.U32 R15, RZ, RZ, R4 ;  /* 0x000000ffff0f8224 */ /* 0x004fca00078e0004 */
[----:B------:R0:W2:Y:S01]  /*397e0*/  @!P0 LDG.E.U16 R22, desc[UR12][R14.64] ;  /* 0x0000000c0e168981 */ /* 0x0000a2000c1e1500 */
[----:B------:R-:W0:Y:S01]  /*397f0*/  S2R R11, SR_TID.X ;  /* 0x00000000000b7919 */ /* 0x000e220000002100 */
[----:B------:R-:W1:Y:S01]  /*39800*/  S2UR UR6, SR_CgaCtaId ;  /* 0x00000000000679c3 */ /* 0x000e620000008800 */
[----:B------:R-:W-:Y:S01]  /*39810*/  UMOV UR5, 0x400 ;  /* 0x0000040000057882 */ /* 0x000fe20000000000 */
[----:B------:R-:W-:Y:S01]  /*39820*/  STL [R1+0x261c], R18 ;  /* 0x00261c1201007387 */ /* 0x000fe20000100800 */
[----:B0-----:R-:W-:Y:S01]  /*39830*/  SHF.R.S32.HI R14, RZ, 0x6, R11 ;  /* 0x00000006ff0e7819 */ /* 0x001fe2000001140b */
[----:B------:R-:W-:-:S03]  /*39840*/  IMAD.SHL.U32 R15, R11, 0x2, RZ ;  /* 0x000000020b0f7824 */ /* 0x000fc600078e00ff */
[----:B------:R-:W-:Y:S01]  /*39850*/  SGXT R14, R14, 0x1 ;  /* 0x000000010e0e781a */ /* 0x000fe20000000200 */
[----:B-1----:R-:W-:-:S03]  /*39860*/  ULEA UR5, UR6, UR5, 0x18 ;  /* 0x0000000506057291 */ /* 0x002fc6000f8ec0ff */
[----:B------:R-:W-:-:S04]  /*39870*/  LOP3.LUT R14, R14, 0x90, RZ, 0xc0, !PT ;  /* 0x000000900e0e7812 */ /* 0x000fc800078ec0ff */
[----:B------:R-:W-:-:S05]  /*39880*/  LOP3.LUT R14, R14, 0x7e, R15, 0x78, !PT ;  /* 0x0000007e0e0e7812 */ /* 0x000fca00078e780f */
[----:B------:R0:W-:Y:S04]  /*39890*/  STS.U16 [R14+UR5+0x20a00], R12 ;  /* 0x020a000c0e007988 */ /* 0x0001e80008000405 */
[----:B------:R1:W-:Y:S04]  /*398a0*/  STS.U16 [R14+UR5+0x20b00], R13 ;  /* 0x020b000d0e007988 */ /* 0x0003e80008000405 */
[----:B------:R-:W-:Y:S04]  /*398b0*/  STL [R1+0x2620], R20 ;  /* 0x0026201401007387 */ /* 0x000fe80000100800 */
[----:B---3--:R-:W-:Y:S04]  /*398c0*/  STL [R1+0x2624], R21 ;  /* 0x0026241501007387 */ /* 0x008fe80000100800 */
[----:B--2---:R-:W-:Y:S04]  /*398d0*/  STL [R1+0x2628], R22 ;  /* 0x0026281601007387 */ /* 0x004fe80000100800 */
[----:B0-----:R-:W2:Y:S04]  /*398e0*/  LDL.LU R12, [R1+0x2d0] ;  /* 0x0002d000010c7983 */ /* 0x001ea80000300800 */
[----:B-1----:R-:W3:Y:S04]  /*398f0*/  LDL.LU R13, [R1+0x2e8] ;  /* 0x0002e800010d7983 */ /* 0x002ee80000300800 */
[----:B------:R-:W4:Y:S04]  /*39900*/  LDL R4, [R1+0x1620] ;  /* 0x0016200001047983 */ /* 0x000f280000100800 */
[----:B------:R-:W2:Y:S04]  /*39910*/  LDL R3, [R1+0x1628] ;  /* 0x0016280001037983 */ /* 0x000ea80000100800 */
        /* <DEDUP_REMOVED lines=36> */
[----:B------:R-:W-:Y:S04]  /*39b60*/  STS.U16 [R14+UR5+0x20000], R26 ;  /* 0x0200001a0e007988 */ /* 0x000fe80008000405 */
        /* <DEDUP_REMOVED lines=10> */
[----:B------:R-:W-:Y:S04]  /*39c10*/  STL [R1+0x21f0], R17 ;  /* 0x0021f01101007387 */ /* 0x000fe80000100800 */
[----:B------:R-:W-:Y:S01]  /*39c20*/  STS.U16 [R14+UR5+0x20d00], R2 ;  /* 0x020d00020e007988 */ /* 0x000fe20008000405 */
[----:B------:R-:W-:-:S03]  /*39c30*/  PRMT R0, RZ, 0x7610, R0 ;  /* 0x00007610ff007816 */ /* 0x000fc60000000000 */
        /* <DEDUP_REMOVED lines=123> */
[----:B--2---:R-:W-:Y:S04]  /*3a3f0*/  STS.U16 [R14+UR5+0x20e00], R12 ;  /* 0x020e000c0e007988 */ /* 0x004fe80008000405 */
[----:B---3--:R0:W-:Y:S01]  /*3a400*/  STS.U16 [R14+UR5+0x20f00], R13 ;  /* 0x020f000d0e007988 */ /* 0x0081e20008000405 */
[----:B----4-:R-:W-:-:S02]  /*3a410*/  @!P0 IMAD.MOV.U32 R15, RZ, RZ, R4 ;  /* 0x000000ffff0f8224 */ /* 0x010fc400078e0004 */
[----:B0-----:R-:W-:-:S05]  /*3a420*/  @!P0 IMAD.MOV.U32 R14, RZ, RZ, R3 ;  /* 0x000000ffff0e8224 */ /* 0x001fca00078e0003 */
[----:B------:R-:W2:Y:S04]  /*3a430*/  @!P0 LDG.E.U16 R0, desc[UR12][R14.64] ;  /* 0x0000000c0e008981 */ /* 0x000ea8000c1e1500 */
        /* <DEDUP_REMOVED lines=10> */
[----:B------:R-:W3:Y:S04]  /*3a4e0*/  LDL.LU R22, [R1+0x2c8] ;  /* 0x0002c80001167983 */ /* 0x000ee80000300800 */
[----:B------:R-:W4:Y:S04]  /*3a4f0*/  LDL.LU R12, [R1+0x2c4] ;  /* 0x0002c400010c7983 */ /* 0x000f280000300800 */
        /* <DEDUP_REMOVED lines=16> */
[----:B------:R-:W-:-:S03]  /*3a600*/  LOP3.LUT R11, R11, 0x7f, RZ, 0xc0, !PT ;  /* 0x0000007f0b0b7812 */ /* 0x000fc600078ec0ff */
[----:B------:R-:W3:Y:S02]  /*3a610*/  LDL.LU R7, [R1+0x280] ;  /* 0x0002800001077983 */ /* 0x000ee40000300800 */
[----:B------:R-:W-:Y:S02]  /*3a620*/  IMAD.SHL.U32 R2, R11, 0x2, RZ ;  /* 0x000000020b027824 */ /* 0x000fe400078e00ff */
[----:B--2---:R0:W-:Y:S04]  /*3a630*/  STL [R1+0x5c0], R0 ;  /* 0x0005c00001007387 */ /* 0x0041e80000100800 */
[----:B0-----:R-:W2:Y:S04]  /*3a640*/  LDL.LU R0, [R1+0x27c] ;  /* 0x00027c0001007983 */ /* 0x001ea80000300800 */
[----:B------:R-:W2:Y:S04]  /*3a650*/  LDL.LU R8, [R1+0x278] ;  /* 0x0002780001087983 */ /* 0x000ea80000300800 */
[----:B------:R-:W2:Y:S04]  /*3a660*/  LDL.LU R9, [R1+0x274] ;  /* 0x0002740001097983 */ /* 0x000ea80000300800 */
[----:B------:R-:W2:Y:S04]  /*3a670*/  LDL.LU R10, [R1+0x270] ;  /* 0x00027000010a7983 */ /* 0x000ea80000300800 */
[----:B------:R-:W2:Y:S04]  /*3a680*/  LDL.LU R11, [R1+0x26c] ;  /* 0x00026c00010b7983 */ /* 0x000ea80000300800 */
[----:B------:R-:W2:Y:S04]  /*3a690*/  LDL.LU R13, [R1+0x268] ;  /* 0x00026800010d7983 */ /* 0x000ea80000300800 */
        /* <DEDUP_REMOVED lines=123> */
[----:B----4-:R0:W-:Y:S04]  /*3ae50*/  STS.U16 [R2+UR5+0x800], R12 ;  /* 0x0008000c02007988 */ /* 0x0101e80008000405 */
[----:B0-----:R-:W4:Y:S04]  /*3ae60*/  LDL.LU R12, [R1+0x264] ;  /* 0x00026400010c7983 */ /* 0x001f280000300800 */
[----:B------:R-:W2:Y:S04]  /*3ae70*/  LDL.LU R15, [R1+0x254] ;  /* 0x00025400010f7983 */ /* 0x000ea80000300800 */
[----:B--2---:R0:W-:Y:S04]  /*3ae80*/  STL [R1+0x26a4], R15 ;  /* 0x0026a40f01007387 */ /* 0x0041e80000100800 */
[----:B0-----:R-:W2:Y:S04]  /*3ae90*/  LDL.LU R15, [R1+0x258] ;  /* 0x00025800010f7983 */ /* 0x001ea80000300800 */
[----:B------:R-:W-:Y:S04]  /*3aea0*/  STS.U16 [R2+UR5+0xc000], R13 ;  /* 0x00c0000d02007988 */ /* 0x000fe80008000405 */
[----:B---3--:R-:W-:Y:S04]  /*3aeb0*/  STS.U16 [R2+UR5], R22 ;  /* 0x0000001602007988 */ /* 0x008fe80008000405 */
        /* <DEDUP_REMOVED lines=10> */
[----:B--2---:R0:W-:Y:S04]  /*3af60*/  STL [R1+0x26a8], R15 ;  /* 0x0026a80f01007387 */ /* 0x0041e80000100800 */
[----:B0-----:R-:W2:Y:S04]  /*3af70*/  LDL.LU R15, [R1+0x25c] ;  /* 0x00025c00010f7983 */ /* 0x001ea80000300800 */
        /* <DEDUP_REMOVED lines=13> */
[----:B------:R0:W-:Y:S04]  /*3b050*/  STS.U16 [R2+UR5+0x6000], R26 ;  /* 0x0060001a02007988 */ /* 0x0001e80008000405 */
[----:B------:R-:W3:Y:S04]  /*3b060*/  LDL.LU R25, [R1+0x21c] ;  /* 0x00021c0001197983 */ /* 0x000ee80000300800 */
[----:B------:R1:W-:Y:S04]  /*3b070*/  STS.U16 [R2+UR5+0x6800], R27 ;  /* 0x0068001b02007988 */ /* 0x0003e80008000405 */
[----:B------:R0:W-:Y:S04]  /*3b080*/  STS.U16 [R2+UR5+0x7000], R28 ;  /* 0x0070001c02007988 */ /* 0x0001e80008000405 */
[----:B------:R0:W-:Y:S04]  /*3b090*/  STS.U16 [R2+UR5+0x7800], R29 ;  /* 0x0078001d02007988 */ /* 0x0001e80008000405 */
[----:B------:R1:W-:Y:S04]  /*3b0a0*/  STS.U16 [R2+UR5+0x8000], R5 ;  /* 0x0080000502007988 */ /* 0x0003e80008000405 */
[----:B------:R4:W-:Y:S04]  /*3b0b0*/  STS.U16 [R2+UR5+0x8800], R6 ;  /* 0x0088000602007988 */ /* 0x0009e80008000405 */
[----:B0-----:R-:W3:Y:S04]  /*3b0c0*/  LDL.LU R26, [R1+0x218] ;  /* 0x00021800011a7983 */ /* 0x001ee80000300800 */
[----:B-1----:R-:W3:Y:S04]  /*3b0d0*/  LDL.LU R27, [R1+0x214] ;  /* 0x00021400011b7983 */ /* 0x002ee80000300800 */
[----:B------:R-:W3:Y:S04]  /*3b0e0*/  LDL.LU R28, [R1+0x210] ;  /* 0x00021000011c7983 */ /* 0x000ee80000300800 */
[----:B------:R-:W3:Y:S04]  /*3b0f0*/  LDL.LU R29, [R1+0x20c] ;  /* 0x00020c00011d7983 */ /* 0x000ee80000300800 */
[----:B------:R-:W3:Y:S04]  /*3b100*/  LDL.LU R5, [R1+0x208] ;  /* 0x0002080001057983 */ /* 0x000ee80000300800 */
[----:B------:R0:W-:Y:S04]  /*3b110*/  STS.U16 [R2+UR5+0x9000], R7 ;  /* 0x0090000702007988 */ /* 0x0001e80008000405 */
[----:B----4-:R-:W4:Y:S04]  /*3b120*/  LDL.LU R6, [R1+0x204] ;  /* 0x0002040001067983 */ /* 0x010f280000300800 */
[----:B------:R1:W-:Y:S04]  /*3b130*/  STS.U16 [R2+UR5+0x9800], R0 ;  /* 0x0098000002007988 */ /* 0x0003e80008000405 */
[----:B------:R0:W-:Y:S04]  /*3b140*/  STS.U16 [R2+UR5+0xa000], R8 ;  /* 0x00a0000802007988 */ /* 0x0001e80008000405 */
[----:B------:R0:W-:Y:S04]  /*3b150*/  STS.U16 [R2+UR5+0xa800], R9 ;  /* 0x00a8000902007988 */ /* 0x0001e80008000405 */
[----:B------:R1:W-:Y:S04]  /*3b160*/  STS.U16 [R2+UR5+0xb000], R10 ;  /* 0x00b0000a02007988 */ /* 0x0003e80008000405 */
[----:B------:R1:W-:Y:S04]  /*3b170*/  STS.U16 [R2+UR5+0xb800], R11 ;  /* 0x00b8000b02007988 */ /* 0x0003e80008000405 */
[----:B0-----:R-:W4:Y:S04]  /*3b180*/  LDL.LU R7, [R1+0x200] ;  /* 0x0002000001077983 */ /* 0x001f280000300800 */
[----:B-1----:R-:W4:Y:S04]  /*3b190*/  LDL.LU R0, [R1+0x1fc] ;  /* 0x0001fc0001007983 */ /* 0x002f280000300800 */
[----:B------:R-:W4:Y:S04]  /*3b1a0*/  LDL.LU R8, [R1+0x1f8] ;  /* 0x0001f80001087983 */ /* 0x000f280000300800 */
[----:B------:R-:W4:Y:S04]  /*3b1b0*/  LDL.LU R9, [R1+0x1f4] ;  /* 0x0001f40001097983 */ /* 0x000f280000300800 */
[----:B------:R-:W4:Y:S04]  /*3b1c0*/  LDL.LU R10, [R1+0x1f0] ;  /* 0x0001f000010a7983 */ /* 0x000f280000300800 */
[----:B------:R0:W-:Y:S04]  /*3b1d0*/  STS.U16 [R2+UR5+0xc800], R12 ;  /* 0x00c8000c02007988 */ /* 0x0001e80008000405 */
[----:B------:R-:W4:Y:S04]  /*3b1e0*/  LDL.LU R11, [R1+0x1ec] ;  /* 0x0001ec00010b7983 */ /* 0x000f280000300800 */
[----:B0-----:R-:W4:Y:S04]  /*3b1f0*/  LDL.LU R12, [R1+0x1e8] ;  /* 0x0001e800010c7983 */ /* 0x001f280000300800 */
[----:B--2---:R0:W-:Y:S04]  /*3b200*/  STS.U16 [R2+UR5+0xd000], R15 ;  /* 0x00d0000f02007988 */ /* 0x0041e80008000405 */
[----:B0-----:R-:W2:Y:S04]  /*3b210*/  LDL.LU R15, [R1+0x26a8] ;  /* 0x0026a800010f7983 */ /* 0x001ea80000300800 */
[----:B---3--:R-:W-:Y:S04]  /*3b220*/  STS.U16 [R2+UR5+0xf000], R13 ;  /* 0x00f0000d02007988 */ /* 0x008fe80008000405 */
[----:B------:R-:W-:Y:S04]  /*3b230*/  STS.U16 [R2+UR5+0xe800], R14 ;  /* 0x00e8000e02007988 */ /* 0x000fe80008000405 */
[----:B--2---:R0:W-:Y:S04]  /*3b240*/  STS.U16 [R2+UR5+0xd800], R15 ;  /* 0x00d8000f02007988 */ /* 0x0041e80008000405 */
[----:B0-----:R-:W2:Y:S04]  /*3b250*/  LDL.LU R15, [R1+0x26a4] ;  /* 0x0026a400010f7983 */ /* 0x001ea80000300800 */
[----:B------:R-:W3:Y:S04]  /*3b260*/  LDL.LU R13, [R1+0x1e4] ;  /* 0x0001e400010d7983 */ /* 0x000ee80000300800 */
[----:B------:R-:W2:Y:S04]  /*3b270*/  LDL.LU R14, [R1+0x1d8] ;  /* 0x0001d800010e7983 */ /* 0x000ea80000300800 */
[----:B--2---:R0:W-:Y:S04]  /*3b280*/  STL [R1+0x269c], R14 ;  /* 0x00269c0e01007387 */ /* 0x0041e80000100800 */
[----:B0-----:R-:W2:Y:S04]  /*3b290*/  LDL.LU R14, [R1+0x1dc] ;  /* 0x0001dc00010e7983 */ /* 0x001ea80000300800 */
        /* <DEDUP_REMOVED lines=15> */
[----:B------:R-:W2:Y:S04]  /*3b390*/  LDL.LU R15, [R1+0x1d4] ;  /* 0x0001d400010f7983 */ /* 0x000ea80000300800 */
        /* <DEDUP_REMOVED lines=11> */
[----:B------:R0:W-:Y:S04]  /*3b450*/  STS.U16 [R2+UR5+0x15800], R26 ;  /* 0x0158001a02007988 */ /* 0x0001e80008000405 */
[----:B------:R-:W2:Y:S04]  /*3b460*/  LDL.LU R25, [R1+0x184] ;  /* 0x0001840001197983 */ /* 0x000ea80000300800 */
[----:B------:R1:W-:Y:S04]  /*3b470*/  STS.U16 [R2+UR5+0x16000], R27 ;  /* 0x0160001b02007988 */ /* 0x0003e80008000405 */
[----:B------:R0:W-:Y:S04]  /*3b480*/  STS.U16 [R2+UR5+0x16800], R28 ;  /* 0x0168001c02007988 */ /* 0x0001e80008000405 */
[----:B------:R0:W-:Y:S04]  /*3b490*/  STS.U16 [R2+UR5+0x17000], R29 ;  /* 0x0170001d02007988 */ /* 0x0001e80008000405 */
[----:B------:R1:W-:Y:S04]  /*3b4a0*/  STS.U16 [R2+UR5+0x17800], R5 ;  /* 0x0178000502007988 */ /* 0x0003e80008000405 */
[----:B----4-:R4:W-:Y:S04]  /*3b4b0*/  STS.U16 [R2+UR5+0x18000], R6 ;  /* 0x0180000602007988 */ /* 0x0109e80008000405 */
[----:B0-----:R-:W2:Y:S04]  /*3b4c0*/  LDL.LU R26, [R1+0x180] ;  /* 0x00018000011a7983 */ /* 0x001ea80000300800 */
[----:B-1----:R-:W2:Y:S04]  /*3b4d0*/  LDL.LU R27, [R1+0x15c] ;  /* 0x00015c00011b7983 */ /* 0x002ea80000300800 */
[----:B------:R-:W2:Y:S04]  /*3b4e0*/  LDL.LU R28, [R1+0x158] ;  /* 0x00015800011c7983 */ /* 0x000ea80000300800 */
[----:B------:R-:W2:Y:S04]  /*3b4f0*/  LDL.LU R29, [R1+0x154] ;  /* 0x00015400011d7983 */ /* 0x000ea80000300800 */
[----:B------:R-:W2:Y:S04]  /*3b500*/  LDL.LU R5, [R1+0x150] ;  /* 0x0001500001057983 */ /* 0x000ea80000300800 */
        /* <DEDUP_REMOVED lines=13> */
[----:B---3--:R-:W3:Y:S04]  /*3b5e0*/  LDL.LU R11, [R1+0x124] ;  /* 0x00012400010b7983 */ /* 0x008ee80000300800 */
[----:B------:R1:W-:Y:S04]  /*3b5f0*/  STS.U16 [R2+UR5+0x1c000], R13 ;  /* 0x01c0000d02007988 */ /* 0x0003e80008000405 */
[----:B0-----:R-:W3:Y:S04]  /*3b600*/  LDL.LU R12, [R1+0x120] ;  /* 0x00012000010c7983 */ /* 0x001ee80000300800 */
[----:B-1----:R-:W3:Y:S04]  /*3b610*/  LDL.LU R13, [R1+0x11c] ;  /* 0x00011c00010d7983 */ /* 0x002ee80000300800 */
[----:B--2---:R0:W-:Y:S04]  /*3b620*/  STS.U16 [R2+UR5+0x1c800], R14 ;  /* 0x01c8000e02007988 */ /* 0x0041e80008000405 */
[----:B0-----:R-:W2:Y:S04]  /*3b630*/  LDL.LU R14, [R1+0x26a0] ;  /* 0x0026a000010e7983 */ /* 0x001ea80000300800 */
[----:B--2---:R0:W-:Y:S04]  /*3b640*/  STS.U16 [R2+UR5+0x1d000], R14 ;  /* 0x01d0000e02007988 */ /* 0x0041e80008000405 */
[----:B0-----:R-:W2:Y:S04]  /*3b650*/  LDL.LU R14, [R1+0x269c] ;  /* 0x00269c00010e7983 */ /* 0x001ea80000300800 */
[----:B------:R-:W-:Y:S04]  /*3b660*/  STS.U16 [R2+UR5+0x1e000], R15 ;  /* 0x01e0000f02007988 */ /* 0x000fe80008000405 */
[----:B------:R-:W-:Y:S04]  /*3b670*/  STS.U16 [R2+UR5+0x1e800], R17 ;  /* 0x01e8001102007988 */ /* 0x000fe80008000405 */
[----:B------:R-:W-:Y:S04]  /*3b680*/  STS.U16 [R2+UR5+0x1f000], R22 ;  /* 0x01f0001602007988 */ /* 0x000fe80008000405 */
[----:B------:R-:W-:Y:S04]  /*3b690*/  STS.U16 [R2+UR5+0x1f800], R21 ;  /* 0x01f8001502007988 */ /* 0x000fe80008000405 */
[----:B--2---:R0:W-:Y:S02]  /*3b6a0*/  STS.U16 [R2+UR5+0x1d800], R14 ;  /* 0x01d8000e02007988 */ /* 0x0041e40008000405 */
[----:B0-----:R-:W-:-:S05]  /*3b6b0*/  LOP3.LUT R14, R2, 0x10, RZ, 0x3c, !PT ;  /* 0x00000010020e7812 */ /* 0x001fca00078e3cff */
[----:B------:R0:W-:Y:S04]  /*3b6c0*/  STS.U16 [R14+UR5+0x6900], R5 ;  /* 0x006900050e007988 */ /* 0x0001e80008000405 */
[----:B0-----:R-:W2:Y:S04]  /*3b6d0*/  LDL.LU R5, [R1+0x10c] ;  /* 0x00010c0001057983 */ /* 0x001ea80000300800 */
[----:B--2---:R0:W-:Y:S04]  /*3b6e0*/  STL [R1+0x2690], R5 ;  /* 0x0026900501007387 */ /* 0x0041e80000100800 */
[----:B0-----:R-:W2:Y:S04]  /*3b6f0*/  LDL.LU R5, [R1+0x110] ;  /* 0x0001100001057983 */ /* 0x001ea80000300800 */
[----:B--2---:R0:W-:Y:S04]  /*3b700*/  STL [R1+0x2694], R5 ;  /* 0x0026940501007387 */ /* 0x0041e80000100800 */
[----:B0-----:R-:W2:Y:S04]  /*3b710*/  LDL.LU R5, [R1+0x114] ;  /* 0x0001140001057983 */ /* 0x001ea80000300800 */
[----:B----4-:R-:W-:Y:S04]  /*3b720*/  STS.U16 [R14+UR5+0x7100], R6 ;  /* 0x007100060e007988 */ /* 0x010fe80008000405 */
[----:B------:R-:W-:Y:S04]  /*3b730*/  STS.U16 [R14+UR5+0x7900], R7 ;  /* 0x007900070e007988 */ /* 0x000fe80008000405 */
[----:B------:R-:W-:Y:S04]  /*3b740*/  STS.U16 [R14+UR5+0x8100], R0 ;  /* 0x008100000e007988 */ /* 0x000fe80008000405 */
[----:B------:R-:W-:Y:S04]  /*3b750*/  STS.U16 [R14+UR5+0x8900], R8 ;  /* 0x008900080e007988 */ /* 0x000fe80008000405 */
[----:B------:R-:W-:Y:S04]  /*3b760*/  STS.U16 [R14+UR5+0x9100], R9 ;  /* 0x009100090e007988 */ /* 0x000fe80008000405 */
[----:B------:R-:W-:Y:S04]  /*3b770*/  STS.U16 [R14+UR5+0x9900], R10 ;  /* 0x0099000a0e007988 */ /* 0x000fe80008000405 */
[----:B---3--:R-:W-:Y:S04]  /*3b780*/  STS.U16 [R14+UR5+0xa100], R11 ;  /* 0x00a1000b0e007988 */ /* 0x008fe80008000405 */
[----:B------:R-:W-:Y:S04]  /*3b790*/  STS.U16 [R14+UR5+0xa900], R12 ;  /* 0x00a9000c0e007988 */ /* 0x000fe80008000405 */
[----:B------:R-:W-:Y:S04]  /*3b7a0*/  STS.U16 [R14+UR5+0xb100], R13 ;  /* 0x00b1000d0e007988 */ /* 0x000fe80008000405 */
[----:B------:R-:W-:Y:S04]  /*3b7b0*/  STS.U16 [R14+UR5+0x100], R20 ;  /* 0x000100140e007988 */ /* 0x000fe80008000405 */
[----:B------:R-:W-:Y:S04]  /*3b7c0*/  STS.U16 [R14+UR5+0x900], R18 ;  /* 0x000900120e007988 */ /* 0x000fe80008000405 */
[----:B--2---:R0:W-:Y:S04]  /*3b7d0*/  STL [R1+0x2698], R5 ;  /* 0x0026980501007387 */ /* 0x0041e80000100800 */
[----:B0-----:R-:W2:Y:S04]  /*3b7e0*/  LDL.LU R5, [R1+0x118] ;  /* 0x0001180001057983 */ /* 0x001ea80000300800 */
        /* <DEDUP_REMOVED lines=38> */
[----:B--2---:R0:W-:Y:S04]  /*3ba50*/  STS.U16 [R14+UR5+0xb900], R5 ;  /* 0x00b900050e007988 */ /* 0x0041e80008000405 */
[----:B0-----:R-:W2:Y:S04]  /*3ba60*/  LDL.LU R5, [R1+0x2698] ;  /* 0x0026980001057983 */ /* 0x001ea80000300800 */
[----:B--2---:R0:W-:Y:S04]  /*3ba70*/  STS.U16 [R14+UR5+0xc100], R5 ;  /* 0x00c100050e007988 */ /* 0x0041e80008000405 */
[----:B0-----:R-:W2:Y:S04]  /*3ba80*/  LDL.LU R5, [R1+0x2694] ;  /* 0x0026940001057983 */ /* 0x001ea80000300800 */
[----:B--2---:R0:W-:Y:S04]  /*3ba90*/  STS.U16 [R14+UR5+0xc900], R5 ;  /* 0x00c900050e007988 */ /* 0x0041e80008000405 */
[----:B0-----:R-:W2:Y:S04]  /*3baa0*/  LDL.LU R5, [R1+0x2690] ;  /* 0x0026900001057983 */ /* 0x001ea80000300800 */
[----:B---3--:R-:W-:Y:S04]  /*3bab0*/  STS.U16 [R14+UR5+0xd900], R6 ;  /* 0x00d900060e007988 */ /* 0x008fe80008000405 */
[----:B----4-:R-:W-:Y:S04]  /*3bac0*/  STS.U16 [R14+UR5+0xe100], R7 ;  /* 0x00e100070e007988 */ /* 0x010fe80008000405 */
[----:B------:R-:W-:Y:S04]  /*3bad0*/  STS.U16 [R14+UR5+0xe900], R0 ;  /* 0x00e900000e007988 */ /* 0x000fe80008000405 */
[----:B------:R-:W-:Y:S04]  /*3bae0*/  STS.U16 [R14+UR5+0xf100], R8 ;  /* 0x00f100080e007988 */ /* 0x000fe80008000405 */
[----:B------:R-:W-:Y:S04]  /*3baf0*/  STS.U16 [R14+UR5+0xf900], R9 ;  /* 0x00f900090e007988 */ /* 0x000fe80008000405 */
[----:B------:R-:W-:Y:S04]  /*3bb00*/  STS.U16 [R14+UR5+0x10100], R10 ;  /* 0x0101000a0e007988 */ /* 0x000fe80008000405 */
[----:B------:R-:W-:Y:S04]  /*3bb10*/  STS.U16 [R14+UR5+0x10900], R11 ;  /* 0x0109000b0e007988 */ /* 0x000fe80008000405 */
[----:B------:R-:W-:Y:S04]  /*3bb20*/  STS.U16 [R14+UR5+0x11100], R12 ;  /* 0x0111000c0e007988 */ /* 0x000fe80008000405 */
[----:B------:R-:W-:Y:S04]  /*3bb30*/  STS.U16 [R14+UR5+0x11900], R13 ;  /* 0x0119000d0e007988 */ /* 0x000fe80008000405 */
[----:B------:R0:W-:Y:S02]  /*3bb40*/  STS.U16 [R14+UR5+0x12100], R2 ;  /* 0x012100020e007988 */ /* 0x0001e40008000405 */
[----:B0-----:R-:W0:Y:S02]  /*3bb50*/  S2R R2, SR_TID.X ;  /* 0x0000000000027919 */ /* 0x001e240000002100 */
[----:B--2---:R1:W-:Y:S04]  /*3bb60*/  STS.U16 [R14+UR5+0xd100], R5 ;  /* 0x00d100050e007988 */ /* 0x0043e80008000405 */
[----:B-1----:R-:W2:Y:S04]  /*3bb70*/  LDL.LU R5, [R1+0x268c] ;  /* 0x00268c0001057983 */ /* 0x002ea80000300800 */
[----:B------:R-:W3:Y:S04]  /*3bb80*/  LDL.LU R6, [R1+0x2688] ;  /* 0x0026880001067983 */ /* 0x000ee80000300800 */
[----:B------:R-:W4:Y:S04]  /*3bb90*/  LDL.LU R7, [R1+0x2684] ;  /* 0x0026840001077983 */ /* 0x000f280000300800 */
        /* <DEDUP_REMOVED lines=8> */
[----:B------:R0:W-:Y:S04]  /*3bc20*/  STS.U16 [R14+UR5+0x17100], R19 ;  /* 0x017100130e007988 */ /* 0x0001e80008000405 */
[----:B------:R0:W-:Y:S04]  /*3bc30*/  STS.U16 [R14+UR5+0x17900], R23 ;  /* 0x017900170e007988 */ /* 0x0001e80008000405 */
[----:B------:R0:W-:Y:S04]  /*3bc40*/  STS.U16 [R14+UR5+0x18100], R24 ;  /* 0x018100180e007988 */ /* 0x0001e80008000405 */
[----:B------:R0:W-:Y:S04]  /*3bc50*/  STS.U16 [R14+UR5+0x18900], R25 ;  /* 0x018900190e007988 */ /* 0x0001e80008000405 */
[----:B------:R0:W-:Y:S04]  /*3bc60*/  STS.U16 [R14+UR5+0x19100], R26 ;  /* 0x0191001a0e007988 */ /* 0x0001e80008000405 */
[----:B-1----:R-:W3:Y:S04]  /*3bc70*/  LDL.LU R4, [R1+0x9c] ;  /* 0x00009c0001047983 */ /* 0x002ee80000300800 */
[----:B0-----:R-:W3:Y:S04]  /*3bc80*/  LDL.LU R19, [R1+0x98] ;  /* 0x0000980001137983 */ /* 0x001ee80000300800 */
[----:B------:R-:W3:Y:S04]  /*3bc90*/  LDL.LU R23, [R1+0x94] ;  /* 0x0000940001177983 */ /* 0x000ee80000300800 */
[----:B------:R-:W3:Y:S04]  /*3bca0*/  LDL.LU R24, [R1+0x90] ;  /* 0x0000900001187983 */ /* 0x000ee80000300800 */
[----:B------:R-:W3:Y:S01]  /*3bcb0*/  LDL.LU R25, [R1+0x8c] ;  /* 0x00008c0001197983 */ /* 0x000ee20000300800 */
[----:B------:R-:W-:-:S03]  /*3bcc0*/  LOP3.LUT R2, R2, 0x7f, RZ, 0xc0, !PT ;  /* 0x0000007f02027812 */ /* 0x000fc600078ec0ff */
[----:B------:R0:W-:Y:S04]  /*3bcd0*/  STS.U16 [R14+UR5+0x19900], R27 ;  /* 0x0199001b0e007988 */ /* 0x0001e80008000405 */
[----:B------:R-:W3:Y:S04]  /*3bce0*/  LDL.LU R26, [R1+0x88] ;  /* 0x00008800011a7983 */ /* 0x000ee80000300800 */
[----:B------:R1:W-:Y:S04]  /*3bcf0*/  STS.U16 [R14+UR5+0x1a100], R28 ;  /* 0x01a1001c0e007988 */ /* 0x0003e80008000405 */
[----:B------:R1:W-:Y:S01]  /*3bd00*/  STS.U16 [R14+UR5+0x1a900], R29 ;  /* 0x01a9001d0e007988 */ /* 0x0003e20008000405 */
[----:B------:R-:W-:-:S03]  /*3bd10*/  IMAD.SHL.U32 R2, R2, 0x2, RZ ;  /* 0x0000000202027824 */ /* 0x000fc600078e00ff */
[----:B0-----:R-:W3:Y:S04]  /*3bd20*/  LDL.LU R27, [R1+0x84] ;  /* 0x00008400011b7983 */ /* 0x001ee80000300800 */
[----:B-1----:R-:W3:Y:S04]  /*3bd30*/  LDL.LU R28, [R1+0x80] ;  /* 0x00008000011c7983 */ /* 0x002ee80000300800 */
[----:B------:R-:W3:Y:S04]  /*3bd40*/  LDL.LU R29, [R1+0x7c] ;  /* 0x00007c00011d7983 */ /* 0x000ee80000300800 */
        /* <DEDUP_REMOVED lines=8> */
[----:B--2---:R-:W-:Y:S04]  /*3bdd0*/  STL [R1+0x2630], R13 ;  /* 0x0026300d01007387 */ /* 0x004fe80000100800 */
[----:B------:R-:W-:Y:S04]  /*3bde0*/  STL [R1+0x2634], R12 ;  /* 0x0026340c01007387 */ /* 0x000fe80000100800 */
[----:B------:R-:W-:Y:S04]  /*3bdf0*/  STL [R1+0x2638], R11 ;  /* 0x0026380b01007387 */ /* 0x000fe80000100800 */
[----:B------:R-:W-:Y:S04]  /*3be00*/  STL [R1+0x263c], R10 ;  /* 0x00263c0a01007387 */ /* 0x000fe80000100800 */
[----:B------:R-:W-:Y:S04]  /*3be10*/  STL [R1+0x2640], R9 ;  /* 0x0026400901007387 */ /* 0x000fe80000100800 */
[----:B------:R-:W-:Y:S04]  /*3be20*/  STL [R1+0x2644], R8 ;  /* 0x0026440801007387 */ /* 0x000fe80000100800 */
[----:B------:R-:W-:Y:S04]  /*3be30*/  STL [R1+0x2648], R2 ;  /* 0x0026480201007387 */ /* 0x000fe80000100800 */
[----:B------:R-:W-:Y:S04]  /*3be40*/  STL [R1+0x264c], R0 ;  /* 0x00264c0001007387 */ /* 0x000fe80000100800 */
[----:B----4-:R-:W-:Y:S04]  /*3be50*/  STL [R1+0x2650], R7 ;  /* 0x0026500701007387 */ /* 0x010fe80000100800 */
[----:B---3--:R-:W-:Y:S04]  /*3be60*/  STL [R1+0x2654], R6 ;  /* 0x0026540601007387 */ /* 0x008fe80000100800 */
        /* <DEDUP_REMOVED lines=10> */
[----:B------:R0:W-:Y:S04]  /*3bf10*/  STL [R1+0x2658], R14 ;  /* 0x0026580e01007387 */ /* 0x0001e80000100800 */
[----:B0-----:R-:W2:Y:S04]  /*3bf20*/  LDL.LU R14, [R1+0x6c] ;  /* 0x00006c00010e7983 */ /* 0x001ea80000300800 */
[----:B--2---:R0:W-:Y:S04]  /*3bf30*/  STL [R1+0x265c], R14 ;  /* 0x00265c0e01007387 */ /* 0x0041e80000100800 */
[----:B0-----:R-:W2:Y:S04]  /*3bf40*/  LDL.LU R14, [R1+0x70] ;  /* 0x00007000010e7983 */ /* 0x001ea80000300800 */
[----:B--2---:R0:W-:Y:S04]  /*3bf50*/  STL [R1+0x2660], R14 ;  /* 0x0026600e01007387 */ /* 0x0041e80000100800 */
[----:B0-----:R-:W2:Y:S01]  /*3bf60*/  LDL.LU R14, [R1+0x74] ;  /* 0x00007400010e7983 */ /* 0x001ea20000300800 */
[----:B------:R-:W-:-:S05]  /*3bf70*/  LOP3.LUT R15, R2, 0x20, RZ, 0x3c, !PT ;  /* 0x00000020020f7812 */ /* 0x000fca00078e3cff */
        /* <DEDUP_REMOVED lines=36> */
[----:B0-----:R-:W3:Y:S04]  /*3c1c0*/  LDL.LU R29, [R1+0x4] ;  /* 0x00000400011d7983 */ /* 0x001ee80000300800 */
[----:B------:R-:W3:Y:S04]  /*3c1d0*/  LDL.LU R5, [R1] ;  /* 0x0000000001057983 */ /* 0x000ee80000300800 */
[----:B--2---:R0:W-:Y:S04]  /*3c1e0*/  STS.U16 [R15+UR5+0x4a00], R14 ;  /* 0x004a000e0f007988 */ /* 0x0041e80008000405 */
[----:B0-----:R-:W2:Y:S04]  /*3c1f0*/  LDL.LU R14, [R1+0x2664] ;  /* 0x00266400010e7983 */ /* 0x001ea80000300800 */
[----:B--2---:R0:W-:Y:S04]  /*3c200*/  STS.U16 [R15+UR5+0x5200], R14 ;  /* 0x0052000e0f007988 */ /* 0x0041e80008000405 */
[----:B0-----:R-:W2:Y:S04]  /*3c210*/  LDL.LU R14, [R1+0x2660] ;  /* 0x00266000010e7983 */ /* 0x001ea80000300800 */
[----:B--2---:R0:W-:Y:S04]  /*3c220*/  STS.U16 [R15+UR5+0x5a00], R14 ;  /* 0x005a000e0f007988 */ /* 0x0041e80008000405 */
[----:B0-----:R-:W2:Y:S04]  /*3c230*/  LDL.LU R14, [R1+0x265c] ;  /* 0x00265c00010e7983 */ /* 0x001ea80000300800 */
[----:B--2---:R0:W-:Y:S04]  /*3c240*/  STS.U16 [R15+UR5+0x6200], R14 ;  /* 0x0062000e0f007988 */ /* 0x0041e80008000405 */
[----:B---3--:R1:W-:Y:S04]  /*3c250*/  STS.U16 [R15+UR5+0x6a00], R6 ;  /* 0x006a00060f007988 */ /* 0x0083e80008000405 */
[----:B----4-:R2:W-:Y:S04]  /*3c260*/  STS.U16 [R15+UR5+0x7200], R7 ;  /* 0x007200070f007988 */ /* 0x0105e80008000405 */
[----:B------:R3:W-:Y:S04]  /*3c270*/  STS.U16 [R15+UR5+0x7a00], R0 ;  /* 0x007a00000f007988 */ /* 0x0007e80008000405 */
[----:B------:R4:W-:Y:S04]  /*3c280*/  STS.U16 [R15+UR5+0x8200], R2 ;  /* 0x008200020f007988 */ /* 0x0009e80008000405 */
[----:B------:R2:W-:Y:S04]  /*3c290*/  STS.U16 [R15+UR5+0x8a00], R8 ;  /* 0x008a00080f007988 */ /* 0x0005e80008000405 */
[----:B0-----:R-:W4:Y:S04]  /*3c2a0*/  LDL.LU R14, [R1+0x2658] ;  /* 0x00265800010e7983 */ /* 0x001f280000300800 */
[----:B-1----:R-:W4:Y:S04]  /*3c2b0*/  LDL.LU R6, [R1+0x2654] ;  /* 0x0026540001067983 */ /* 0x002f280000300800 */
[----:B--2---:R-:W2:Y:S04]  /*3c2c0*/  LDL.LU R7, [R1+0x2650] ;  /* 0x0026500001077983 */ /* 0x004ea80000300800 */
[----:B---3--:R-:W3:Y:S04]  /*3c2d0*/  LDL.LU R0, [R1+0x264c] ;  /* 0x00264c0001007983 */ /* 0x008ee80000300800 */
[----:B----4-:R-:W4:Y:S04]  /*3c2e0*/  LDL.LU R2, [R1+0x2648] ;  /* 0x0026480001027983 */ /* 0x010f280000300800 */
[----:B------:R-:W2:Y:S04]  /*3c2f0*/  LDL.LU R8, [R1+0x2644] ;  /* 0x0026440001087983 */ /* 0x000ea80000300800 */
[----:B------:R0:W-:Y:S04]  /*3c300*/  STS.U16 [R15+UR5+0x9200], R9 ;  /* 0x009200090f007988 */ /* 0x0001e80008000405 */
[----:B------:R1:W-:Y:S04]  /*3c310*/  STS.U16 [R15+UR5+0x9a00], R10 ;  /* 0x009a000a0f007988 */ /* 0x0003e80008000405 */
[----:B------:R0:W-:Y:S04]  /*3c320*/  STS.U16 [R15+UR5+0xa200], R11 ;  /* 0x00a2000b0f007988 */ /* 0x0001e80008000405 */
[----:B------:R0:W-:Y:S04]  /*3c330*/  STS.U16 [R15+UR5+0xaa00], R12 ;  /* 0x00aa000c0f007988 */ /* 0x0001e80008000405 */
[----:B------:R1:W-:Y:S04]  /*3c340*/  STS.U16 [R15+UR5+0xb200], R13 ;  /* 0x00b2000d0f007988 */ /* 0x0003e80008000405 */
[----:B------:R1:W-:Y:S04]  /*3c350*/  STS.U16 [R15+UR5+0xba00], R17 ;  /* 0x00ba00110f007988 */ /* 0x0003e80008000405 */
[----:B0-----:R-:W2:Y:S04]  /*3c360*/  LDL.LU R9, [R1+0x2640] ;  /* 0x0026400001097983 */ /* 0x001ea80000300800 */
[----:B-1----:R-:W2:Y:S04]  /*3c370*/  LDL.LU R10, [R1+0x263c] ;  /* 0x00263c00010a7983 */ /* 0x002ea80000300800 */
        /* <DEDUP_REMOVED lines=31> */
[----:B0-----:R-:W2:Y:S04]  /*3c570*/  LDL.LU R27, [R1+0x25f8] ;  /* 0x0025f800011b7983 */ /* 0x001ea80000300800 */
[----:B-1----:R-:W2:Y:S04]  /*3c580*/  LDL.LU R28, [R1+0x25f4] ;  /* 0x0025f400011c7983 */ /* 0x002ea80000300800 */
[----:B------:R-:W2:Y:S04]  /*3c590*/  LDL.LU R29, [R1+0x25f0] ;  /* 0x0025f000011d7983 */ /* 0x000ea80000300800 */
[----:B------:R0:W-:Y:S04]  /*3c5a0*/  STS.U16 [R15+UR5+0x13a00], R5 ;  /* 0x013a00050f007988 */ /* 0x0001e80008000405 */
[----:B0-----:R-:W3:Y:S04]  /*3c5b0*/  LDL R5, [R1+0x1538] ;  /* 0x0015380001057983 */ /* 0x001ee80000100800 */
[----:B--2---:R-:W-:Y:S04]  /*3c5c0*/  STS.U16 [R15+UR5+0x14200], R29 ;  /* 0x0142001d0f007988 */ /* 0x004fe80008000405 */
[----:B------:R-:W-:Y:S04]  /*3c5d0*/  STS.U16 [R15+UR5+0x14a00], R28 ;  /* 0x014a001c0f007988 */ /* 0x000fe80008000405 */
[----:B------:R-:W-:Y:S04]  /*3c5e0*/  STS.U16 [R15+UR5+0x15200], R27 ;  /* 0x0152001b0f007988 */ /* 0x000fe80008000405 */
[----:B------:R-:W-:Y:S04]  /*3c5f0*/  STS.U16 [R15+UR5+0x15a00], R26 ;  /* 0x015a001a0f007988 */ /* 0x000fe80008000405 */
[----:B------:R-:W-:Y:S04]  /*3c600*/  STS.U16 [R15+UR5+0x16200], R25 ;  /* 0x016200190f007988 */ /* 0x000fe80008000405 */
[----:B------:R-:W-:Y:S04]  /*3c610*/  STS.U16 [R15+UR5+0x16a00], R24 ;  /* 0x016a00180f007988 */ /* 0x000fe80008000405 */
[----:B------:R-:W-:Y:S04]  /*3c620*/  STS.U16 [R15+UR5+0x17200], R23 ;  /* 0x017200170f007988 */ /* 0x000fe80008000405 */
[----:B------:R-:W-:Y:S04]  /*3c630*/  STS.U16 [R15+UR5+0x17a00], R19 ;  /* 0x017a00130f007988 */ /* 0x000fe80008000405 */
[----:B------:R0:W-:Y:S04]  /*3c640*/  STS.U16 [R15+UR5+0x18200], R4 ;  /* 0x018200040f007988 */ /* 0x0001e80008000405 */
[----:B0-----:R-:W3:Y:S01]  /*3c650*/  LDL R4, [R1+0x658] ;  /* 0x0006580001047983 */ /* 0x001ee20000100800 */
[----:B------:R-:W-:-:S02]  /*3c660*/  PRMT R17, RZ, 0x7610, R17 ;  /* 0x00007610ff117816 */ /* 0x000fc40000000011 */
[----:B---3--:R-:W-:-:S04]  /*3c670*/  @!P0 LOP3.LUT R5, R5, R4, RZ, 0x3c, !PT ;  /* 0x0000000405058212 */ /* 0x008fc800078e3cff */
[----:B------:R-:W-:-:S04]  /*3c680*/  @!P0 LOP3.LUT R4, R5, R4, RZ, 0x3c, !PT ;  /* 0x0000000405048212 */ /* 0x000fc800078e3cff */
[----:B------:R-:W-:-:S05]  /*3c690*/  @!P0 LOP3.LUT R5, R5, R4, RZ, 0x3c, !PT ;  /* 0x0000000405058212 */ /* 0x000fca00078e3cff */
[----:B------:R-:W2:Y:S04]  /*3c6a0*/  @!P0 LDG.E.U16 R17, desc[UR12][R4.64] ;  /* 0x0000000c04118981 */ /* 0x000ea8000c1e1500 */
[----:B------:R-:W-:Y:S04]  /*3c6b0*/  STS.U16 [R15+UR5+0x18a00], R3 ;  /* 0x018a00030f007988 */ /* 0x000fe80008000405 */
[----:B------:R-:W-:Y:S04]  /*3c6c0*/  STS.U16 [R15+UR5+0x19200], R16 ;  /* 0x019200100f007988 */ /* 0x000fe80008000405 */
[----:B------:R-:W-:Y:S04]  /*3c6d0*/  STS.U16 [R15+UR5+0x19a00], R18 ;  /* 0x019a00120f007988 */ /* 0x000fe80008000405 */
[----:B------:R-:W-:Y:S04]  /*3c6e0*/  STS.U16 [R15+UR5+0x1a200], R20 ;  /* 0x01a200140f007988 */ /* 0x000fe80008000405 */
[----:B------:R-:W-:Y:S04]  /*3c6f0*/  STS.U16 [R15+UR5+0x1aa00], R21 ;  /* 0x01aa00150f007988 */ /* 0x000fe80008000405 */
[----:B------:R0:W-:Y:S04]  /*3c700*/  STS.U16 [R15+UR5+0x1b200], R22 ;  /* 0x01b200160f007988 */ /* 0x0001e80008000405 */
[----:B0-----:R-:W3:Y:S04]  /*3c710*/  LDL.LU R15, [R1+0x25ec] ;  /* 0x0025ec00010f7983 */ /* 0x001ee80000300800 */
        /* <DEDUP_REMOVED lines=2199> */
[----:B------:R-:W2:Y:S02]  /*45090*/  LDL R5, [R1+0x90c] ;  /* 0x00090c0001057983 */ /* 0x000ea40000100800 */
[----:B--2---:R-:W-:-:S02]  /*450a0*/  @!P0 LOP3.LUT R5, R5, R4, RZ, 0x3c, !PT ;  /* 0x0000000405058212 */ /* 0x004fc400078e3cff */
[----:B---3--:R-:W-:Y:S02]  /*450b0*/  PRMT R17, RZ, 0x7610, R17 ;  /* 0x00007610ff117816 */ /* 0x008fe40000000011 */
[----:B------:R-:W-:-:S04]  /*450c0*/  @!P0 LOP3.LUT R4, R5, R4, RZ, 0x3c, !PT ;  /* 0x0000000405048212 */ /* 0x000fc800078e3cff */
[----:B------:R-:W-:-:S05]  /*450d0*/  @!P0 LOP3.LUT R5, R5, R4, RZ, 0x3c, !PT ;  /* 0x0000000405058212 */ /* 0x000fca00078e3cff */
[----:B------:R-:W2:Y:S04]  /*450e0*/  @!P0 LDG.E.U16 R17, desc[UR12][R4.64] ;  /* 0x0000000c04118981 */ /* 0x000ea8000c1e1500 */
[----:B--2---:R0:W-:Y:S04]  /*450f0*/  STL [R1+0x90], R17 ;  /* 0x0000901101007387 */ /* 0x0041e80000100800 */
[----:B0-----:R-:W2:Y:S04]  /*45100*/  LDL.LU R17, [R1+0x2214] ;  /* 0x0022140001117983 */ /* 0x001ea80000300800 */
[----:B------:R-:W3:Y:S04]  /*45110*/  LDL R4, [R1+0x900] ;  /* 0x0009000001047983 */ /* 0x000ee80000100800 */
[----:B------:R-:W3:Y:S02]  /*45120*/  LDL R5, [R1+0x904] ;  /* 0x0009040001057983 */ /* 0x000ee40000100800 */
[----:B---3--:R-:W-:-:S02]  /*45130*/  @!P0 LOP3.LUT R5, R5, R4, RZ, 0x3c, !PT ;  /* 0x0000000405058212 */ /* 0x008fc400078e3cff */
[----:B--2---:R-:W-:Y:S02]  /*45140*/  PRMT R17, RZ, 0x7610, R17 ;  /* 0x00007610ff117816 */ /* 0x004fe40000000011 */
        /* <DEDUP_REMOVED lines=92> */
[----:B------:R0:W3:Y:S04]  /*45710*/  @!P0 LDG.E.U16 R14, desc[UR12][R4.64] ;  /* 0x0000000c040e8981 */ /* 0x0000e8000c1e1500 */
[----:B------:R-:W0:Y:S04]  /*45720*/  LDL R4, [R1+0x878] ;  /* 0x0008780001047983 */ /* 0x000e280000100800 */
[----:B------:R-:W0:Y:S01]  /*45730*/  LDL R5, [R1+0x87c] ;  /* 0x00087c0001057983 */ /* 0x000e220000100800 */
[----:B--2---:R-:W-:Y:S02]  /*45740*/  PRMT R17, RZ, 0x7610, R17 ;  /* 0x00007610ff117816 */ /* 0x004fe40000000011 */
        /* <DEDUP_REMOVED lines=8> */
[----:B------:R-:W2:Y:S04]  /*457d0*/  LDL R4, [R1+0x870] ;  /* 0x0008700001047983 */ /* 0x000ea80000100800 */
[----:B------:R-:W2:Y:S02]  /*457e0*/  LDL R5, [R1+0x874] ;  /* 0x0008740001057983 */ /* 0x000ea40000100800 */
[----:B--2---:R-:W-:-:S02]  /*457f0*/  @!P0 LOP3.LUT R5, R5, R4, RZ, 0x3c, !PT ;  /* 0x0000000405058212 */ /* 0x004fc400078e3cff */
[----:B------:R-:W-:Y:S02]  /*45800*/  PRMT R17, RZ, 0x7610, R17 ;  /* 0x00007610ff117816 */ /* 0x000fe40000000011 */
[----:B------:R-:W-:-:S04]  /*45810*/  @!P0 LOP3.LUT R4, R5, R4, RZ, 0x3c, !PT ;  /* 0x0000000405048212 */ /* 0x000fc800078e3cff */
[----:B------:R-:W-:-:S05]  /*45820*/  @!P0 LOP3.LUT R5, R5, R4, RZ, 0x3c, !PT ;  /* 0x0000000405058212 */ /* 0x000fca00078e3cff */
[----:B------:R-:W2:Y:S04]  /*45830*/  @!P0 LDG.E.U16 R17, desc[UR12][R4.64] ;  /* 0x0000000c04118981 */ /* 0x000ea8000c1e1500 */
        /* <DEDUP_REMOVED lines=31> */
[----:B------:R-:W-:-:S02]  /*45a30*/  @!P0 IMAD.MOV.U32 R4, RZ, RZ, R14 ;  /* 0x000000ffff048224 */ /* 0x000fc400078e000e */
[----:B------:R-:W3:Y:S04]  /*45a40*/  LDL R14, [R1+0x7f8] ;  /* 0x0007f800010e7983 */ /* 0x000ee80000100800 */
[----:B--2---:R0:W2:Y:S04]  /*45a50*/  @!P0 LDG.E.U16 R7, desc[UR12][R4.64] ;  /* 0x0000000c04078981 */ /* 0x0040a8000c1e1500 */
[----:B------:R-:W0:Y:S04]  /*45a60*/  LDL R4, [R1+0x830] ;  /* 0x0008300001047983 */ /* 0x000e280000100800 */
[----:B------:R-:W0:Y:S01]  /*45a70*/  LDL R5, [R1+0x834] ;  /* 0x0008340001057983 */ /* 0x000e220000100800 */
[----:B---3--:R-:W-:-:S02]  /*45a80*/  PRMT R17, RZ, 0x7610, R17 ;  /* 0x00007610ff117816 */ /* 0x008fc40000000011 */
        /* <DEDUP_REMOVED lines=14> */
[----:B------:R0:W2:Y:S04]  /*45b70*/  @!P0 LDG.E.U16 R11, desc[UR12][R4.64] ;  /* 0x0000000c040b8981 */ /* 0x0000a8000c1e1500 */
[----:B------:R-:W3:Y:S01]  /*45b80*/  LDL R5, [R1+0x808] ;  /* 0x0008080001057983 */ /* 0x000ee20000100800 */
[----:B------:R-:W-:Y:S01]  /*45b90*/  PRMT R12, RZ, 0x7610, R12 ;  /* 0x00007610ff0c7816 */ /* 0x000fe2000000000c */
[----:B0-----:R-:W-:Y:S02]  /*45ba0*/  @!P0 IMAD.MOV.U32 R4, RZ, RZ, R13 ;  /* 0x000000ffff048224 */ /* 0x001fe400078e000d */
[----:B--2---:R0:W-:Y:S01]  /*45bb0*/  STL [R1+0xc0], R11 ;  /* 0x0000c00b01007387 */ /* 0x0041e20000100800 */
[----:B------:R-:W-:Y:S02]  /*45bc0*/  PRMT R15, RZ, 0x7610, R15 ;  /* 0x00007610ff0f7816 */ /* 0x000fe4000000000f */
[----:B------:R-:W-:Y:S01]  /*45bd0*/  PRMT R6, RZ, 0x7610, R6 ;  /* 0x00007610ff067816 */ /* 0x000fe20000000006 */
[----:B------:R-:W2:Y:S04]  /*45be0*/  LDL R13, [R1+0x7e8] ;  /* 0x0007e800010d7983 */ /* 0x000ea80000100800 */
[----:B---3--:R1:W3:Y:S04]  /*45bf0*/  @!P0 LDG.E.U16 R12, desc[UR12][R4.64] ;  /* 0x0000000c040c8981 */ /* 0x0082e8000c1e1500 */
[----:B0-----:R-:W2:Y:S04]  /*45c00*/  LDL R11, [R1+0x7f4] ;  /* 0x0007f400010b7983 */ /* 0x001ea80000100800 */
[----:B------:R-:W1:Y:S04]  /*45c10*/  LDL R4, [R1+0x800] ;  /* 0x0008000001047983 */ /* 0x000e680000100800 */
[----:B------:R-:W1:Y:S02]  /*45c20*/  LDL R5, [R1+0x804] ;  /* 0x0008040001057983 */ /* 0x000e640000100800 */
[----:B-1----:R-:W-:-:S04]  /*45c30*/  @!P0 LOP3.LUT R5, R5, R4, RZ, 0x3c, !PT ;  /* 0x0000000405058212 */ /* 0x002fc800078e3cff */
[----:B------:R-:W-:-:S04]  /*45c40*/  @!P0 LOP3.LUT R4, R5, R4, RZ, 0x3c, !PT ;  /* 0x0000000405048212 */ /* 0x000fc800078e3cff */
[----:B------:R-:W-:-:S05]  /*45c50*/  @!P0 LOP3.LUT R5, R5, R4, RZ, 0x3c, !PT ;  /* 0x0000000405058212 */ /* 0x000fca00078e3cff */
[----:B------:R0:W4:Y:S04]  /*45c60*/  @!P0 LDG.E.U16 R15, desc[UR12][R4.64] ;  /* 0x0000000c040f8981 */ /* 0x000128000c1e1500 */
[----:B---3--:R1:W-:Y:S01]  /*45c70*/  STL [R1+0x78], R12 ;  /* 0x0000780c01007387 */ /* 0x0083e20000100800 */
[----:B0-----:R-:W-:Y:S02]  /*45c80*/  @!P0 IMAD.MOV.U32 R4, RZ, RZ, R7 ;  /* 0x000000ffff048224 */ /* 0x001fe400078e0007 */
[----:B------:R-:W-:Y:S01]  /*45c90*/  @!P0 IMAD.MOV.U32 R5, RZ, RZ, R14 ;  /* 0x000000ffff058224 */ /* 0x000fe200078e000e */
[----:B-1----:R-:W3:Y:S01]  /*45ca0*/  LDL R12, [R1+0x7ec] ;  /* 0x0007ec00010c7983 */ /* 0x002ee20000100800 */
[----:B------:R-:W-:Y:S02]  /*45cb0*/  PRMT R10, RZ, 0x7610, R10 ;  /* 0x00007610ff0a7816 */ /* 0x000fe4000000000a */
[----:B------:R-:W-:Y:S01]  /*45cc0*/  PRMT R17, RZ, 0x7610, R17 ;  /* 0x00007610ff117816 */ /* 0x000fe20000000011 */
[----:B------:R-:W3:Y:S04]  /*45cd0*/  LDL R7, [R1+0x750] ;  /* 0x0007500001077983 */ /* 0x000ee80000100800 */
[----:B------:R2:W3:Y:S04]  /*45ce0*/  @!P0 LDG.E.U16 R6, desc[UR12][R4.64] ;  /* 0x0000000c04068981 */ /* 0x0004e8000c1e1500 */
[----:B------:R-:W3:Y:S01]  /*45cf0*/  LDL R5, [R1+0x7f0] ;  /* 0x0007f00001057983 */ /* 0x000ee20000100800 */
[----:B--2---:R-:W-:-:S05]  /*45d00*/  @!P0 IMAD.MOV.U32 R4, RZ, RZ, R11 ;  /* 0x000000ffff048224 */ /* 0x004fca00078e000b */
[----:B---3--:R0:W2:Y:S02]  /*45d10*/  @!P0 LDG.E.U16 R10, desc[UR12][R4.64] ;  /* 0x0000000c040a8981 */ /* 0x0080a4000c1e1500 */
[----:B0-----:R-:W-:Y:S02]  /*45d20*/  @!P0 IMAD.MOV.U32 R4, RZ, RZ, R12 ;  /* 0x000000ffff048224 */ /* 0x001fe400078e000c */
[----:B------:R-:W-:-:S05]  /*45d30*/  @!P0 IMAD.MOV.U32 R5, RZ, RZ, R13 ;  /* 0x000000ffff058224 */ /* 0x000fca00078e000d */
[----:B------:R-:W3:Y:S04]  /*45d40*/  @!P0 LDG.E.U16 R17, desc[UR12][R4.64] ;  /* 0x0000000c04118981 */ /* 0x000ee8000c1e1500 */
[----:B------:R0:W-:Y:S04]  /*45d50*/  STL [R1+0xb4], R6 ;  /* 0x0000b40601007387 */ /* 0x0001e80000100800 */
[----:B0-----:R-:W3:Y:S04]  /*45d60*/  LDL R6, [R1+0x754] ;  /* 0x0007540001067983 */ /* 0x001ee80000100800 */
[----:B----4-:R0:W-:Y:S04]  /*45d70*/  STL [R1+0xa8], R15 ;  /* 0x0000a80f01007387 */ /* 0x0101e80000100800 */
[----:B------:R-:W4:Y:S04]  /*45d80*/  LDL R14, [R1+0x714] ;  /* 0x00071400010e7983 */ /* 0x000f280000100800 */
[----:B------:R-:W4:Y:S04]  /*45d90*/  LDL R11, [R1+0x6d0] ;  /* 0x0006d000010b7983 */ /* 0x000f280000100800 */
[----:B0-----:R-:W4:Y:S04]  /*45da0*/  LDL R15, [R1+0x710] ;  /* 0x00071000010f7983 */ /* 0x001f280000100800 */
[----:B--2---:R0:W-:Y:S04]  /*45db0*/  STL [R1+0xb0], R10 ;  /* 0x0000b00a01007387 */ /* 0x0041e80000100800 */
[----:B------:R-:W2:Y:S04]  /*45dc0*/  LDL R13, [R1+0x690] ;  /* 0x00069000010d7983 */ /* 0x000ea80000100800 */
[----:B------:R-:W2:Y:S04]  /*45dd0*/  LDL R12, [R1+0x694] ;  /* 0x00069400010c7983 */ /* 0x000ea80000100800 */
[----:B0-----:R-:W2:Y:S04]  /*45de0*/  LDL R10, [R1+0x6d4] ;  /* 0x0006d400010a7983 */ /* 0x001ea80000100800 */
[----:B---3--:R0:W-:Y:S04]  /*45df0*/  STL [R1+0xac], R17 ;  /* 0x0000ac1101007387 */ /* 0x0081e80000100800 */
[----:B0-----:R-:W3:Y:S04]  /*45e00*/  LDL.LU R17, [R1+0x21d4] ;  /* 0x0021d40001117983 */ /* 0x001ee80000300800 */
        /* <DEDUP_REMOVED lines=8> */
[----:B0-----:R-:W-:-:S06]  /*45e90*/  PRMT R5, RZ, 0x7610, R5 ;  /* 0x00007610ff057816 */ /* 0x001fcc0000000005 */
[----:B------:R4:W2:Y:S02]  /*45ea0*/  @!P0 LDG.E.U16 R5, desc[UR12][R6.64] ;  /* 0x0000000c06058981 */ /* 0x0008a4000c1e1500 */
[----:B----4-:R-:W-:Y:S02]  /*45eb0*/  @!P0 IMAD.MOV.U32 R6, RZ, RZ, R14 ;  /* 0x000000ffff068224 */ /* 0x010fe400078e000e */
[----:B------:R-:W-:Y:S01]  /*45ec0*/  @!P0 IMAD.MOV.U32 R7, RZ, RZ, R15 ;  /* 0x000000ffff078224 */ /* 0x000fe200078e000f */
[----:B------:R-:W-:Y:S01]  /*45ed0*/  PRMT R0, RZ, 0x7610, R0 ;  /* 0x00007610ff007816 */ /* 0x000fe20000000000 */
[----:B------:R-:W4:Y:S04]  /*45ee0*/  LDL R15, [R1+0x15f8] ;  /* 0x0015f800010f7983 */ /* 0x000f280000100800 */
[----:B------:R0:W2:Y:S04]  /*45ef0*/  @!P0 LDG.E.U16 R9, desc[UR12][R6.64] ;  /* 0x0000000c06098981 */ /* 0x0000a8000c1e1500 */
[----:B------:R-:W4:Y:S01]  /*45f00*/  LDL R14, [R1+0x163c] ;  /* 0x00163c00010e7983 */ /* 0x000f220000100800 */
[----:B0-----:R-:W-:-:S06]  /*45f10*/  PRMT R6, RZ, 0x7610, R6 ;  /* 0x00007610ff067816 */ /* 0x001fcc0000000006 */
[----:B------:R0:W2:Y:S02]  /*45f20*/  @!P0 LDG.E.U16 R6, desc[UR12][R10.64] ;  /* 0x0000000c0a068981 */ /* 0x0000a4000c1e1500 */
[----:B0-----:R-:W-:-:S06]  /*45f30*/  PRMT R10, RZ, 0x7610, R10 ;  /* 0x00007610ff0a7816 */ /* 0x001fcc000000000a */
[----:B------:R0:W2:Y:S04]  /*45f40*/  @!P0 LDG.E.U16 R10, desc[UR12][R12.64] ;  /* 0x0000000c0c0a8981 */ /* 0x0000a8000c1e1500 */
[----:B------:R-:W0:Y:S04]  /*45f50*/  LDL R12, [R1+0x668] ;  /* 0x00066800010c7983 */ /* 0x000e280000100800 */
[----:B------:R-:W0:Y:S01]  /*45f60*/  LDL R13, [R1+0x1574] ;  /* 0x00157400010d7983 */ /* 0x000e220000100800 */
[----:B------:R-:W-:Y:S02]  /*45f70*/  PRMT R7, RZ, 0x7610, R7 ;  /* 0x00007610ff077816 */ /* 0x000fe40000000007 */
[----:B0-----:R-:W-:-:S04]  /*45f80*/  @!P0 LOP3.LUT R13, R13, R12, RZ, 0x3c, !PT ;  /* 0x0000000c0d0d8212 */ /* 0x001fc800078e3cff */
[----:B------:R-:W-:-:S04]  /*45f90*/  @!P0 LOP3.LUT R12, R13, R12, RZ, 0x3c, !PT ;  /* 0x0000000c0d0c8212 */ /* 0x000fc800078e3cff */
[----:B------:R-:W-:-:S05]  /*45fa0*/  @!P0 LOP3.LUT R13, R13, R12, RZ, 0x3c, !PT ;  /* 0x0000000c0d0d8212 */ /* 0x000fca00078e3cff */
[----:B------:R0:W2:Y:S04]  /*45fb0*/  @!P0 LDG.E.U16 R7, desc[UR12][R12.64] ;  /* 0x0000000c0c078981 */ /* 0x0000a8000c1e1500 */
[----:B------:R-:W0:Y:S04]  /*45fc0*/  LDL R12, [R1+0x1578] ;  /* 0x00157800010c7983 */ /* 0x000e280000100800 */
[----:B------:R-:W0:Y:S02]  /*45fd0*/  LDL R13, [R1+0x15b4] ;  /* 0x0015b400010d7983 */ /* 0x000e240000100800 */
[----:B0-----:R-:W-:-:S04]  /*45fe0*/  @!P0 LOP3.LUT R13, R13, R12, RZ, 0x3c, !PT ;  /* 0x0000000c0d0d8212 */ /* 0x001fc800078e3cff */
        /* <DEDUP_REMOVED lines=9> */
[----:B------:R0:W2:Y:S02]  /*46080*/  @!P0 LDG.E.U16 R16, desc[UR12][R12.64] ;  /* 0x0000000c0c108981 */ /* 0x0000a4000c1e1500 */
[----:B0-----:R-:W-:-:S06]  /*46090*/  PRMT R13, RZ, 0x7610, R13 ;  /* 0x00007610ff0d7816 */ /* 0x001fcc000000000d */
[----:B----4-:R0:W4:Y:S04]  /*460a0*/  @!P0 LDG.E.U16 R13, desc[UR12][R14.64] ;  /* 0x0000000c0e0d8981 */ /* 0x010128000c1e1500 */
[----:B------:R-:W0:Y:S04]  /*460b0*/  LDL R14, [R1+0x7c8] ;  /* 0x0007c800010e7983 */ /* 0x000e280000100800 */
[----:B------:R-:W0:Y:S01]  /*460c0*/  LDL R15, [R1+0x7cc] ;  /* 0x0007cc00010f7983 */ /* 0x000e220000100800 */
[----:B---3--:R-:W-:Y:S02]  /*460d0*/  PRMT R17, RZ, 0x7610, R17 ;  /* 0x00007610ff117816 */ /* 0x008fe40000000011 */
[----:B0-----:R-:W-:-:S04]  /*460e0*/  @!P0 LOP3.LUT R15, R15, R14, RZ, 0x3c, !PT ;  /* 0x0000000e0f0f8212 */ /* 0x001fc800078e3cff */
        /* <DEDUP_REMOVED lines=95> */
[----:B------:R-:W-:Y:S02]  /*466e0*/  PRMT R11, RZ, 0x7610, R11 ;  /* 0x00007610ff0b7816 */ /* 0x000fe4000000000b */
[----:B0-----:R-:W-:-:S04]  /*466f0*/  @!P0 LOP3.LUT R15, R15, R14, RZ, 0x3c, !PT ;  /* 0x0000000e0f0f8212 */ /* 0x001fc800078e3cff */
[----:B------:R-:W-:-:S04]  /*46700*/  @!P0 LOP3.LUT R14, R15, R14, RZ, 0x3c, !PT ;  /* 0x0000000e0f0e8212 */ /* 0x000fc800078e3cff */
[----:B------:R-:W-:Y:S01]  /*46710*/  @!P0 LOP3.LUT R15, R15, R14, RZ, 0x3c, !PT ;  /* 0x0000000e0f0f8212 */ /* 0x000fe200078e3cff */
[----:B---3--:R-:W-:Y:S04]  /*46720*/  STL [R1+0x2148], R12 ;  /* 0x0021480c01007387 */ /* 0x008fe80000100800 */
[----:B------:R0:W3:Y:S04]  /*46730*/  @!P0 LDG.E.U16 R11, desc[UR12][R14.64] ;  /* 0x0000000c0e0b8981 */ /* 0x0000e8000c1e1500 */
[----:B------:R-:W0:Y:S04]  /*46740*/  LDL R14, [R1+0x7b0] ;  /* 0x0007b000010e7983 */ /* 0x000e280000100800 */
[----:B------:R-:W0:Y:S01]  /*46750*/  LDL R15, [R1+0x7b4] ;  /* 0x0007b400010f7983 */ /* 0x000e220000100800 */
[----:B--2---:R-:W-:-:S02]  /*46760*/  PRMT R17, RZ, 0x7610, R17 ;  /* 0x00007610ff117816 */ /* 0x004fc40000000011 */
[----:B0-----:R-:W-:-:S04]  /*46770*/  @!P0 LOP3.LUT R15, R15, R14, RZ, 0x3c, !PT ;  /* 0x0000000e0f0f8212 */ /* 0x001fc800078e3cff */
[----:B------:R-:W-:-:S04]  /*46780*/  @!P0 LOP3.LUT R14, R15, R14, RZ, 0x3c, !PT ;  /* 0x0000000e0f0e8212 */ /* 0x000fc800078e3cff */
[----:B------:R-:W-:-:S05]  /*46790*/  @!P0 LOP3.LUT R15, R15, R14, RZ, 0x3c, !PT ;  /* 0x0000000e0f0f8212 */ /* 0x000fca00078e3cff */
[----:B------:R-:W2:Y:S04]  /*467a0*/  @!P0 LDG.E.U16 R17, desc[UR12][R14.64] ;  /* 0x0000000c0e118981 */ /* 0x000ea8000c1e1500 */
[----:B---3--:R-:W-:Y:S04]  /*467b0*/  STL [R1+0x214c], R11 ;  /* 0x00214c0b01007387 */ /* 0x008fe80000100800 */
        /* <DEDUP_REMOVED lines=173> */
[----:B------:R-:W3:Y:S01]  /*47290*/  LDL R15, [R1+0x6b8] ;  /* 0x0006b800010f7983 */ /* 0x000ee20000100800 */
[----:B------:R-:W-:-:S03]  /*472a0*/  @!P0 IMAD.MOV.U32 R14, RZ, RZ, R11 ;  /* 0x000000ffff0e8224 */ /* 0x000fc600078e000b */
[----:B------:R-:W4:Y:S01]  /*472b0*/  LDL R11, [R1+0x1554] ;  /* 0x00155400010b7983 */ /* 0x000f220000100800 */
[----:B--2---:R-:W-:-:S06]  /*472c0*/  PRMT R17, RZ, 0x7610, R17 ;  /* 0x00007610ff117816 */ /* 0x004fcc0000000011 */
[----:B---3--:R-:W2:Y:S04]  /*472d0*/  @!P0 LDG.E.U16 R17, desc[UR12][R14.64] ;  /* 0x0000000c0e118981 */ /* 0x008ea8000c1e1500 */
        /* <DEDUP_REMOVED lines=8> */
[----:B------:R-:W3:Y:S01]  /*47360*/  @!P0 LDG.E.U16 R2, desc[UR12][R14.64] ;  /* 0x0000000c0e028981 */ /* 0x000ee2000c1e1500 */
[----:B------:R-:W-:-:S03]  /*47370*/  PRMT R29, RZ, 0x7610, R29 ;  /* 0x00007610ff1d7816 */ /* 0x000fc6000000001d */
[----:B---3--:R-:W-:Y:S04]  /*47380*/  STL [R1], R2 ;  /* 0x0000000201007387 */ /* 0x008fe80000100800 */
[----:B------:R-:W3:Y:S01]  /*47390*/  LDL R15, [R1+0x6a8] ;  /* 0x0006a800010f7983 */ /* 0x000ee20000100800 */
[----:B------:R-:W-:Y:S01]  /*473a0*/  @!P0 IMAD.MOV.U32 R14, RZ, RZ, R12 ;  /* 0x000000ffff0e8224 */ /* 0x000fe200078e000c */
[----:B------:R-:W-:Y:S02]  /*473b0*/  PRMT R27, RZ, 0x7610, R27 ;  /* 0x00007610ff1b7816 */ /* 0x000fe4000000001b */
[----:B------:R-:W2:Y:S04]  /*473c0*/  LDL R12, [R1+0x15cc] ;  /* 0x0015cc00010c7983 */ /* 0x000ea80000100800 */
[----:B---3--:R0:W3:Y:S04]  /*473d0*/  @!P0 LDG.E.U16 R29, desc[UR12][R14.64] ;  /* 0x0000000c0e1d8981 */ /* 0x0080e8000c1e1500 */
[----:B------:R-:W0:Y:S04]  /*473e0*/  LDL R14, [R1+0x67c] ;  /* 0x00067c00010e7983 */ /* 0x000e280000100800 */
[----:B------:R-:W0:Y:S02]  /*473f0*/  LDL R15, [R1+0x154c] ;  /* 0x00154c00010f7983 */ /* 0x000e240000100800 */
[----:B0-----:R-:W-:-:S04]  /*47400*/  @!P0 LOP3.LUT R15, R15, R14, RZ, 0x3c, !PT ;  /* 0x0000000e0f0f8212 */ /* 0x001fc800078e3cff */
[----:B------:R-:W-:-:S04]  /*47410*/  @!P0 LOP3.LUT R14, R15, R14, RZ, 0x3c, !PT ;  /* 0x0000000e0f0e8212 */ /* 0x000fc800078e3cff */
[----:B------:R-:W-:-:S05]  /*47420*/  @!P0 LOP3.LUT R15, R15, R14, RZ, 0x3c, !PT ;  /* 0x0000000e0f0f8212 */ /* 0x000fca00078e3cff */
[----:B------:R4:W2:Y:S04]  /*47430*/  @!P0 LDG.E.U16 R27, desc[UR12][R14.64] ;  /* 0x0000000c0e1b8981 */ /* 0x0008a8000c1e1500 */
[----:B---3--:R0:W-:Y:S04]  /*47440*/  STL [R1+0x20cc], R29 ;  /* 0x0020cc1d01007387 */ /* 0x0081e80000100800 */
[----:B------:R-:W3:Y:S04]  /*47450*/  LDL R15, [R1+0x678] ;  /* 0x00067800010f7983 */ /* 0x000ee80000100800 */
[----:B0-----:R-:W3:Y:S01]  /*47460*/  LDL R29, [R1+0x158c] ;  /* 0x00158c00011d7983 */ /* 0x001ee20000100800 */
[----:B------:R-:W-:Y:S01]  /*47470*/  PRMT R25, RZ, 0x7610, R25 ;  /* 0x00007610ff197816 */ /* 0x000fe20000000019 */
[----:B----4-:R-:W-:-:S02]  /*47480*/  @!P0 IMAD.MOV.U32 R14, RZ, RZ, R11 ;  /* 0x000000ffff0e8224 */ /* 0x010fc400078e000b */
[----:B--2---:R0:W-:Y:S01]  /*47490*/  STL [R1+0x2110], R27 ;  /* 0x0021101b01007387 */ /* 0x0041e20000100800 */
[----:B------:R-:W-:-:S03]  /*474a0*/  PRMT R23, RZ, 0x7610, R23 ;  /* 0x00007610ff177816 */ /* 0x000fc60000000017 */
[----:B------:R-:W2:Y:S04]  /*474b0*/  LDL R11, [R1+0x160c] ;  /* 0x00160c00010b7983 */ /* 0x000ea80000100800 */
[----:B0-----:R-:W4:Y:S04]  /*474c0*/  LDL R27, [R1+0x1550] ;  /* 0x00155000011b7983 */ /* 0x001f280000100800 */
[----:B---3--:R0:W3:Y:S02]  /*474d0*/  @!P0 LDG.E.U16 R25, desc[UR12][R14.64] ;  /* 0x0000000c0e198981 */ /* 0x0080e4000c1e1500 */
[----:B0-----:R-:W-:-:S02]  /*474e0*/  @!P0 IMAD.MOV.U32 R14, RZ, RZ, R29 ;  /* 0x000000ffff0e8224 */ /* 0x001fc400078e001d */
[----:B----4-:R-:W-:Y:S01]  /*474f0*/  @!P0 IMAD.MOV.U32 R15, RZ, RZ, R27 ;  /* 0x000000ffff0f8224 */ /* 0x010fe200078e001b */
[----:B---3--:R0:W-:Y:S01]  /*47500*/  STL [R1+0x20f0], R25 ;  /* 0x0020f01901007387 */ /* 0x0081e20000100800 */
[----:B------:R-:W-:-:S03]  /*47510*/  PRMT R21, RZ, 0x7610, R21 ;  /* 0x00007610ff157816 */ /* 0x000fc60000000015 */
[----:B------:R-:W3:Y:S04]  /*47520*/  LDL R29, [R1+0x1630] ;  /* 0x00163000011d7983 */ /* 0x000ee80000100800 */
[----:B------:R-:W4:Y:S04]  /*47530*/  LDL R27, [R1+0x674] ;  /* 0x00067400011b7983 */ /* 0x000f280000100800 */
[----:B------:R1:W2:Y:S04]  /*47540*/  @!P0 LDG.E.U16 R23, desc[UR12][R14.64] ;  /* 0x0000000c0e178981 */ /* 0x0002a8000c1e1500 */
[----:B0-----:R-:W3:Y:S04]  /*47550*/  LDL R25, [R1+0x155c] ;  /* 0x00155c0001197983 */ /* 0x001ee80000100800 */
[----:B------:R-:W3:Y:S01]  /*47560*/  LDL R15, [R1+0x1590] ;  /* 0x00159000010f7983 */ /* 0x000ee20000100800 */
[----:B-1----:R-:W-:-:S03]  /*47570*/  @!P0 IMAD.MOV.U32 R14, RZ, RZ, R12 ;  /* 0x000000ffff0e8224 */ /* 0x002fc600078e000c */
[----:B--2---:R0:W-:Y:S01]  /*47580*/  STL [R1+0x2114], R23 ;  /* 0x0021141701007387 */ /* 0x0041e20000100800 */
[----:B------:R-:W-:-:S03]  /*47590*/  PRMT R19, RZ, 0x7610, R19 ;  /* 0x00007610ff137816 */ /* 0x000fc60000000013 */
[----:B------:R-:W2:Y:S04]  /*475a0*/  LDL R12, [R1+0x1594] ;  /* 0x00159400010c7983 */ /* 0x000ea80000100800 */
[----:B---3--:R1:W3:Y:S04]  /*475b0*/  @!P0 LDG.E.U16 R21, desc[UR12][R14.64] ;  /* 0x0000000c0e158981 */ /* 0x0082e8000c1e1500 */
[----:B0-----:R-:W2:Y:S04]  /*475c0*/  LDL R23, [R1+0x1558] ;  /* 0x0015580001177983 */ /* 0x001ea80000100800 */
[----:B------:R-:W2:Y:S01]  /*475d0*/  LDL R15, [R1+0x15d0] ;  /* 0x0015d000010f7983 */ /* 0x000ea20000100800 */
[----:B-1----:R-:W-:-:S03]  /*475e0*/  @!P0 IMAD.MOV.U32 R14, RZ, RZ, R11 ;  /* 0x000000ffff0e8224 */ /* 0x002fc600078e000b */
[----:B---3--:R0:W-:Y:S01]  /*475f0*/  STL [R1+0x2118], R21 ;  /* 0x0021181501007387 */ /* 0x0081e20000100800 */
[----:B------:R-:W-:-:S03]  /*47600*/  PRMT R3, RZ, 0x7610, R3 ;  /* 0x00007610ff037816 */ /* 0x000fc60000000003 */
[----:B------:R-:W3:Y:S04]  /*47610*/  LDL R11, [R1+0x159c] ;  /* 0x00159c00010b7983 */ /* 0x000ee80000100800 */
[----:B--2---:R1:W2:Y:S04]  /*47620*/  @!P0 LDG.E.U16 R19, desc[UR12][R14.64] ;  /* 0x0000000c0e138981 */ /* 0x0042a8000c1e1500 */
[----:B0-----:R-:W2:Y:S04]  /*47630*/  LDL R21, [R1+0x1560] ;  /* 0x0015600001157983 */ /* 0x001ea80000100800 */
[----:B------:R-:W2:Y:S01]  /*47640*/  LDL R15, [R1+0x1610] ;  /* 0x00161000010f7983 */ /* 0x000ea20000100800 */
[----:B-1----:R-:W-:Y:S01]  /*47650*/  @!P0 IMAD.MOV.U32 R14, RZ, RZ, R29 ;  /* 0x000000ffff0e8224 */ /* 0x002fe200078e001d */
[----:B------:R-:W-:-:S02]  /*47660*/  PRMT R17, RZ, 0x7610, R17 ;  /* 0x00007610ff117816 */ /* 0x000fc40000000011 */
[----:B------:R-:W-:Y:S02]  /*47670*/  PRMT R4, RZ, 0x7610, R4 ;  /* 0x00007610ff047816 */ /* 0x000fe40000000004 */
[----:B------:R-:W-:Y:S01]  /*47680*/  PRMT R18, RZ, 0x7610, R18 ;  /* 0x00007610ff127816 */ /* 0x000fe20000000012 */
[----:B--2---:R0:W2:Y:S02]  /*47690*/  @!P0 LDG.E.U16 R3, desc[UR12][R14.64] ;  /* 0x0000000c0e038981 */ /* 0x0040a4000c1e1500 */
[----:B0-----:R-:W-:Y:S02]  /*476a0*/  @!P0 IMAD.MOV.U32 R14, RZ, RZ, R25 ;  /* 0x000000ffff0e8224 */ /* 0x001fe400078e0019 */
[----:B----4-:R-:W-:-:S05]  /*476b0*/  @!P0 IMAD.MOV.U32 R15, RZ, RZ, R27 ;  /* 0x000000ffff0f8224 */ /* 0x010fca00078e001b */
[----:B------:R0:W4:Y:S02]  /*476c0*/  @!P0 LDG.E.U16 R17, desc[UR12][R14.64] ;  /* 0x0000000c0e118981 */ /* 0x000124000c1e1500 */
[----:B0-----:R-:W-:Y:S02]  /*476d0*/  @!P0 IMAD.MOV.U32 R14, RZ, RZ, R12 ;  /* 0x000000ffff0e8224 */ /* 0x001fe400078e000c */
[----:B------:R-:W-:-:S05]  /*476e0*/  @!P0 IMAD.MOV.U32 R15, RZ, RZ, R23 ;  /* 0x000000ffff0f8224 */ /* 0x000fca00078e0017 */
[----:B------:R3:W4:Y:S04]  /*476f0*/  @!P0 LDG.E.U16 R4, desc[UR12][R14.64] ;  /* 0x0000000c0e048981 */ /* 0x000728000c1e1500 */
[----:B------:R-:W-:Y:S01]  /*47700*/  STL [R1+0x211c], R19 ;  /* 0x00211c1301007387 */ /* 0x000fe20000100800 */
[----:B---3--:R-:W-:Y:S02]  /*47710*/  @!P0 IMAD.MOV.U32 R14, RZ, RZ, R11 ;  /* 0x000000ffff0e8224 */ /* 0x008fe400078e000b */
[----:B------:R-:W-:-:S05]  /*47720*/  @!P0 IMAD.MOV.U32 R15, RZ, RZ, R21 ;  /* 0x000000ffff0f8224 */ /* 0x000fca00078e0015 */
[----:B------:R-:W3:Y:S04]  /*47730*/  @!P0 LDG.E.U16 R18, desc[UR12][R14.64] ;  /* 0x0000000c0e128981 */ /* 0x000ee8000c1e1500 */
[----:B--2---:R0:W-:Y:S04]  /*47740*/  STL [R1+0x2120], R3 ;  /* 0x0021200301007387 */ /* 0x0041e80000100800 */
[----:B------:R-:W2:Y:S04]  /*47750*/  LDL R25, [R1+0x1598] ;  /* 0x0015980001197983 */ /* 0x000ea80000100800 */
[----:B0-----:R-:W2:Y:S04]  /*47760*/  LDL R3, [R1+0x15d4] ;  /* 0x0015d40001037983 */ /* 0x001ea80000100800 */
[----:B----4-:R0:W-:Y:S04]  /*47770*/  STL [R1+0x20d0], R17 ;  /* 0x0020d01101007387 */ /* 0x0101e80000100800 */
[----:B------:R-:W4:Y:S04]  /*47780*/  LDL R23, [R1+0x15a0] ;  /* 0x0015a00001177983 */ /* 0x000f280000100800 */
[----:B------:R-:W4:Y:S04]  /*47790*/  LDL R12, [R1+0x15dc] ;  /* 0x0015dc00010c7983 */ /* 0x000f280000100800 */
[----:B------:R1:W-:Y:S04]  /*477a0*/  STL [R1+0x20f4], R4 ;  /* 0x0020f40401007387 */ /* 0x0003e80000100800 */
[----:B------:R-:W4:Y:S04]  /*477b0*/  LDL R21, [R1+0x15d8] ;  /* 0x0015d80001157983 */ /* 0x000f280000100800 */
[----:B------:R-:W4:Y:S04]  /*477c0*/  LDL R19, [R1+0x1614] ;  /* 0x0016140001137983 */ /* 0x000f280000100800 */
[----:B0-----:R-:W4:Y:S04]  /*477d0*/  LDL R17, [R1+0x15e0] ;  /* 0x0015e00001117983 */ /* 0x001f280000100800 */
[----:B------:R-:W4:Y:S04]  /*477e0*/  LDL R11, [R1+0x161c] ;  /* 0x00161c00010b7983 */ /* 0x000f280000100800 */
[----:B---3--:R-:W-:Y:S04]  /*477f0*/  STL [R1+0x20d4], R18 ;  /* 0x0020d41201007387 */ /* 0x008fe80000100800 */
[----:B-1----:R-:W3:Y:S01]  /*47800*/  LDL R4, [R1+0x1618] ;  /* 0x0016180001047983 */ /* 0x002ee20000100800 */
[----:B--2---:R-:W-:-:S03]  /*47810*/  @!P0 IMAD.MOV.U32 R14, RZ, RZ, R3 ;  /* 0x000000ffff0e8224 */ /* 0x004fc600078e0003 */
[----:B------:R-:W2:Y:S01]  /*47820*/  LDL R3, [R1+0x162c] ;  /* 0x00162c0001037983 */ /* 0x000ea20000100800 */
[----:B------:R-:W-:Y:S01]  /*47830*/  PRMT R20, RZ, 0x7610, R20 ;  /* 0x00007610ff147816 */ /* 0x000fe20000000014 */
[----:B------:R-:W-:Y:S01]  /*47840*/  @!P0 IMAD.MOV.U32 R15, RZ, RZ, R25 ;  /* 0x000000ffff0f8224 */ /* 0x000fe200078e0019 */
[----:B------:R-:W-:-:S04]  /*47850*/  PRMT R22, RZ, 0x7610, R22 ;  /* 0x00007610ff167816 */ /* 0x000fc80000000016 */
[----:B------:R4:W2:Y:S01]  /*47860*/  @!P0 LDG.E.U16 R20, desc[UR12][R14.64] ;  /* 0x0000000c0e148981 */ /* 0x0008a2000c1e1500 */
[----:B------:R-:W-:Y:S01]  /*47870*/  PRMT R24, RZ, 0x7610, R24 ;  /* 0x00007610ff187816 */ /* 0x000fe20000000018 */
[----:B----4-:R-:W-:Y:S02]  /*47880*/  @!P0 IMAD.MOV.U32 R14, RZ, RZ, R12 ;  /* 0x000000ffff0e8224 */ /* 0x010fe400078e000c */
[----:B------:R-:W-:-:S05]  /*47890*/  @!P0 IMAD.MOV.U32 R15, RZ, RZ, R23 ;  /* 0x000000ffff0f8224 */ /* 0x000fca00078e0017 */
[----:B------:R0:W4:Y:S01]  /*478a0*/  @!P0 LDG.E.U16 R22, desc[UR12][R14.64] ;  /* 0x0000000c0e168981 */ /* 0x000122000c1e1500 */
[----:B------:R-:W-:Y:S01]  /*478b0*/  PRMT R26, RZ, 0x7610, R26 ;  /* 0x00007610ff1a7816 */ /* 0x000fe2000000001a */
[----:B0-----:R-:W-:Y:S02]  /*478c0*/  @!P0 IMAD.MOV.U32 R14, RZ, RZ, R19 ;  /* 0x000000ffff0e8224 */ /* 0x001fe400078e0013 */
[----:B------:R-:W-:-:S05]  /*478d0*/  @!P0 IMAD.MOV.U32 R15, RZ, RZ, R21 ;  /* 0x000000ffff0f8224 */ /* 0x000fca00078e0015 */
[----:B------:R0:W4:Y:S01]  /*478e0*/  @!P0 LDG.E.U16 R24, desc[UR12][R14.64] ;  /* 0x0000000c0e188981 */ /* 0x000122000c1e1500 */
[----:B------:R-:W-:Y:S01]  /*478f0*/  PRMT R28, RZ, 0x7610, R28 ;  /* 0x00007610ff1c7816 */ /* 0x000fe2000000001c */
[----:B0-----:R-:W-:Y:S02]  /*47900*/  @!P0 IMAD.MOV.U32 R14, RZ, RZ, R11 ;  /* 0x000000ffff0e8224 */ /* 0x001fe400078e000b */
[----:B------:R-:W-:-:S05]  /*47910*/  @!P0 IMAD.MOV.U32 R15, RZ, RZ, R17 ;  /* 0x000000ffff0f8224 */ /* 0x000fca00078e0011 */
[----:B------:R3:W4:Y:S02]  /*47920*/  @!P0 LDG.E.U16 R26, desc[UR12][R14.64] ;  /* 0x0000000c0e1a8981 */ /* 0x000724000c1e1500 */
[----:B---3--:R-:W-:Y:S02]  /*47930*/  @!P0 IMAD.MOV.U32 R15, RZ, RZ, R4 ;  /* 0x000000ffff0f8224 */ /* 0x008fe400078e0004 */
[----:B--2---:R-:W-:-:S05]  /*47940*/  @!P0 IMAD.MOV.U32 R14, RZ, RZ, R3 ;  /* 0x000000ffff0e8224 */ /* 0x004fca00078e0003 */
[----:B------:R-:W2:Y:S01]  /*47950*/  @!P0 LDG.E.U16 R28, desc[UR12][R14.64] ;  /* 0x0000000c0e1c8981 */ /* 0x000ea2000c1e1500 */
[----:B------:R-:W0:Y:S03]  /*47960*/  S2R R2, SR_TID.X ;  /* 0x0000000000027919 */ /* 0x000e260000002100 */
[----:B------:R-:W-:Y:S04]  /*47970*/  STL [R1+0x20f8], R20 ;  /* 0x0020f81401007387 */ /* 0x000fe80000100800 */
[----:B------:R-:W3:Y:S01]  /*47980*/  LDL.LU R12, [R1+0x5a8] ;  /* 0x0005a800010c7983 */ /* 0x000ee20000300800 */
[----:B0-----:R-:W-:-:S05]  /*47990*/  LOP3.LUT R2, R2, 0x7f, RZ, 0xc0, !PT ;  /* 0x0000007f02027812 */ /* 0x001fca00078ec0ff */
[----:B------:R-:W-:-:S05]  /*479a0*/  IMAD.SHL.U32 R2, R2, 0x2, RZ ;  /* 0x0000000202027824 */ /* 0x000fca00078e00ff */
[----:B------:R-:W-:-:S05]  /*479b0*/  LOP3.LUT R11, R2, 0x20, RZ, 0x3c, !PT ;  /* 0x00000020020b7812 */ /* 0x000fca00078e3cff */
[----:B------:R-:W-:Y:S04]  /*479c0*/  STS.U16 [R11+UR5+0x1ba00], R8 ;  /* 0x01ba00080b007988 */ /* 0x000fe80008000405 */
[----:B------:R-:W-:Y:S04]  /*479d0*/  STS.U16 [R11+UR5+0x1c200], R5 ;  /* 0x01c200050b007988 */ /* 0x000fe80008000405 */
[----:B------:R-:W-:Y:S04]  /*479e0*/  STS.U16 [R11+UR5+0x1ca00], R9 ;  /* 0x01ca00090b007988 */ /* 0x000fe80008000405 */
[----:B------:R-:W-:Y:S04]  /*479f0*/  STS.U16 [R11+UR5+0x1d200], R6 ;  /* 0x01d200060b007988 */ /* 0x000fe80008000405 */
[----:B------:R-:W-:Y:S04]  /*47a00*/  STS.U16 [R11+UR5+0x1da00], R10 ;  /* 0x01da000a0b007988 */ /* 0x000fe80008000405 */
[----:B----4-:R-:W-:Y:S04]  /*47a10*/  STL [R1+0x20d8], R22 ;  /* 0x0020d81601007387 */ /* 0x010fe80000100800 */
[----:B------:R-:W-:Y:S04]  /*47a20*/  STS.U16 [R11+UR5+0x1e200], R7 ;  /* 0x01e200070b007988 */ /* 0x000fe80008000405 */
[----:B------:R-:W-:Y:S04]  /*47a30*/  STL [R1+0x20fc], R24 ;  /* 0x0020fc1801007387 */ /* 0x000fe80000100800 */
[----:B------:R-:W-:Y:S04]  /*47a40*/  STS.U16 [R11+UR5+0x1ea00], R0 ;  /* 0x01ea00000b007988 */ /* 0x000fe80008000405 */
[----:B------:R-:W-:Y:S04]  /*47a50*/  STL [R1+0x20dc], R26 ;  /* 0x0020dc1a01007387 */ /* 0x000fe80000100800 */
[----:B------:R-:W-:Y:S04]  /*47a60*/  STS.U16 [R11+UR5+0x1f200], R16 ;  /* 0x01f200100b007988 */ /* 0x000fe80008000405 */
[----:B------:R0:W-:Y:S04]  /*47a70*/  STS.U16 [R11+UR5+0x1fa00], R13 ;  /* 0x01fa000d0b007988 */ /* 0x0001e80008000405 */
[----:B--2---:R-:W-:Y:S04]  /*47a80*/  STL [R1+0x2100], R28 ;  /* 0x0021001c01007387 */ /* 0x004fe80000100800 */
[----:B0-----:R-:W2:Y:S04]  /*47a90*/  LDL.LU R13, [R1+0x558] ;  /* 0x00055800010d7983 */ /* 0x001ea80000300800 */
[----:B--2---:R0:W-:Y:S04]  /*47aa0*/  STL [R1+0x2158], R13 ;  /* 0x0021580d01007387 */ /* 0x0041e80000100800 */
[----:B0-----:R-:W2:Y:S01]  /*47ab0*/  LDL.LU R13, [R1+0x580] ;  /* 0x00058000010d7983 */ /* 0x001ea20000300800 */
[----:B------:R-:W-:-:S03]  /*47ac0*/  LOP3.LUT R0, R2, 0x30, RZ, 0x3c, !PT ;  /* 0x0000003002007812 */ /* 0x000fc600078e3cff */
[----:B--2---:R0:W-:Y:S04]  /*47ad0*/  STL [R1+0x215c], R13 ;  /* 0x00215c0d01007387 */ /* 0x0041e80000100800 */
[----:B0-----:R-:W2:Y:S04]  /*47ae0*/  LDL.LU R13, [R1+0x594] ;  /* 0x00059400010d7983 */ /* 0x001ea80000300800 */
        /* <DEDUP_REMOVED lines=25> */
[----:B---3--:R0:W-:Y:S04]  /*47c80*/  STS.U16 [R0+UR5+0x300], R12 ;  /* 0x0003000c00007988 */ /* 0x0081e80008000405 */
[----:B------:R-:W3:Y:S04]  /*47c90*/  LDL.LU R11, [R1+0x2a4] ;  /* 0x0002a400010b7983 */ /* 0x000ee80000300800 */
[----:B0-----:R-:W3:Y:S04]  /*47ca0*/  LDL.LU R12, [R1+0x290] ;  /* 0x00029000010c7983 */ /* 0x001ee80000300800 */
[----:B--2---:R0:W-:Y:S04]  /*47cb0*/  STS.U16 [R0+UR5+0xb00], R13 ;  /* 0x000b000d00007988 */ /* 0x0041e80008000405 */
[----:B0-----:R-:W2:Y:S04]  /*47cc0*/  LDL.LU R13, [R1+0x215c] ;  /* 0x00215c00010d7983 */ /* 0x001ea80000300800 */
[----:B----4-:R-:W-:Y:S04]  /*47cd0*/  STS.U16 [R0+UR5+0x3b00], R29 ;  /* 0x003b001d00007988 */ /* 0x010fe80008000405 */
[----:B---3--:R-:W-:Y:S04]  /*47ce0*/  STS.U16 [R0+UR5+0xeb00], R11 ;  /* 0x00eb000b00007988 */ /* 0x008fe80008000405 */
[----:B--2---:R0:W-:Y:S04]  /*47cf0*/  STS.U16 [R0+UR5+0x1300], R13 ;  /* 0x0013000d00007988 */ /* 0x0041e80008000405 */
[----:B0-----:R-:W2:Y:S04]  /*47d00*/  LDL.LU R13, [R1+0x2158] ;  /* 0x00215800010d7983 */ /* 0x001ea80000300800 */
[----:B------:R-:W3:Y:S04]  /*47d10*/  LDL.LU R29, [R1+0x27c] ;  /* 0x00027c00011d7983 */ /* 0x000ee80000300800 */
[----:B------:R-:W4:Y:S04]  /*47d20*/  LDL.LU R11, [R1+0x23c] ;  /* 0x00023c00010b7983 */ /* 0x000f280000300800 */
[----:B----4-:R0:W-:Y:S04]  /*47d30*/  STL [R1+0x2150], R11 ;  /* 0x0021500b01007387 */ /* 0x0101e80000100800 */
[----:B0-----:R-:W4:Y:S04]  /*47d40*/  LDL.LU R11, [R1+0x250] ;  /* 0x00025000010b7983 */ /* 0x001f280000300800 */
[----:B------:R-:W-:Y:S04]  /*47d50*/  STS.U16 [R0+UR5+0xf300], R12 ;  /* 0x00f3000c00007988 */ /* 0x000fe80008000405 */
[----:B------:R-:W-:Y:S04]  /*47d60*/  STS.U16 [R0+UR5+0x3300], R7 ;  /* 0x0033000700007988 */ /* 0x000fe80008000405 */
[----:B------:R-:W-:Y:S04]  /*47d70*/  STS.U16 [R0+UR5+0x1b00], R2 ;  /* 0x001b000200007988 */ /* 0x000fe80008000405 */
        /* <DEDUP_REMOVED lines=10> */
[----:B----4-:R0:W-:Y:S04]  /*47e20*/  STL [R1+0x2154], R11 ;  /* 0x0021540b01007387 */ /* 0x0101e80000100800 */
        /* <DEDUP_REMOVED lines=13> */
[----:B------:R0:W-:Y:S04]  /*47f00*/  STS.U16 [R0+UR5+0x8300], R26 ;  /* 0x0083001a00007988 */ /* 0x0001e80008000405 */
[----:B------:R-:W4:Y:S04]  /*47f10*/  LDL.LU R15, [R1+0x98] ;  /* 0x00009800010f7983 */ /* 0x000f280000300800 */
        /* <DEDUP_REMOVED lines=25> */
[----:B0-----:R-:W3:Y:S04]  /*480b0*/  LDL.LU R27, [R1+0x54] ;  /* 0x00005400011b7983 */ /* 0x001ee80000300800 */
[----:B-1----:R-:W3:Y:S04]  /*480c0*/  LDL.LU R29, [R1+0x4c] ;  /* 0x00004c00011d7983 */ /* 0x002ee80000300800 */
[----:B--2---:R0:W-:Y:S04]  /*480d0*/  STS.U16 [R0+UR5+0x10300], R11 ;  /* 0x0103000b00007988 */ /* 0x0041e80008000405 */
[----:B0-----:R-:W2:Y:S04]  /*480e0*/  LDL.LU R11, [R1+0x2154] ;  /* 0x00215400010b7983 */ /* 0x001ea80000300800 */
[----:B--2---:R0:W-:Y:S04]  /*480f0*/  STS.U16 [R0+UR5+0x10b00], R11 ;  /* 0x010b000b00007988 */ /* 0x0041e80008000405 */
[----:B0-----:R-:W2:Y:S04]  /*48100*/  LDL.LU R11, [R1+0x2150] ;  /* 0x00215000010b7983 */ /* 0x001ea80000300800 */
[----:B----4-:R-:W-:Y:S04]  /*48110*/  STS.U16 [R0+UR5+0x11b00], R12 ;  /* 0x011b000c00007988 */ /* 0x010fe80008000405 */
[----:B---3--:R-:W-:Y:S04]  /*48120*/  STS.U16 [R0+UR5+0x1eb00], R29 ;  /* 0x01eb001d00007988 */ /* 0x008fe80008000405 */
[----:B------:R-:W-:Y:S04]  /*48130*/  STS.U16 [R0+UR5+0x1e300], R27 ;  /* 0x01e3001b00007988 */ /* 0x000fe80008000405 */
[----:B--2---:R0:W-:Y:S04]  /*48140*/  STS.U16 [R0+UR5+0x11300], R11 ;  /* 0x0113000b00007988 */ /* 0x0041e80008000405 */
[----:B0-----:R-:W2:Y:S04]  /*48150*/  LDL.LU R11, [R1+0x214c] ;  /* 0x00214c00010b7983 */ /* 0x001ea80000300800 */
[----:B------:R-:W3:Y:S04]  /*48160*/  LDL.LU R12, [R1+0x2148] ;  /* 0x00214800010c7983 */ /* 0x000ee80000300800 */
[----:B------:R-:W4:Y:S04]  /*48170*/  LDL.LU R29, [R1+0x5b8] ;  /* 0x0005b800011d7983 */ /* 0x000f280000300800 */
[----:B------:R-:W2:Y:S04]  /*48180*/  LDL.LU R27, [R1+0x52c] ;  /* 0x00052c00011b7983 */ /* 0x000ea80000300800 */
[----:B------:R0:W-:Y:S02]  /*48190*/  STS.U16 [R0+UR5+0x12300], R7 ;  /* 0x0123000700007988 */ /* 0x0001e40008000405 */
[----:B0-----:R-:W0:Y:S02]  /*481a0*/  S2R R7, SR_TID.X ;  /* 0x0000000000077919 */ /* 0x001e240000002100 */
[----:B------:R1:W-:Y:S04]  /*481b0*/  STS.U16 [R0+UR5+0x12b00], R2 ;  /* 0x012b000200007988 */ /* 0x0003e80008000405 */
[----:B------:R0:W-:Y:S04]  /*481c0*/  STS.U16 [R0+UR5+0x15b00], R5 ;  /* 0x015b000500007988 */ /* 0x0001e80008000405 */
[----:B------:R0:W-:Y:S01]  /*481d0*/  STS.U16 [R0+UR5+0x14b00], R6 ;  /* 0x014b000600007988 */ /* 0x0001e20008000405 */
[----:B-1----:R-:W1:Y:S03]  /*481e0*/  S2R R2, SR_TID.X ;  /* 0x0000000000027919 */ /* 0x002e660000002100 */
        /* <DEDUP_REMOVED lines=16> */
[----:B------:R-:W-:Y:S01]  /*482f0*/  STS.U16 [R0+UR5+0x1c300], R19 ;  /* 0x01c3001300007988 */ /* 0x000fe20008000405 */
[----:B0-----:R-:W-:Y:S01]  /*48300*/  IMAD.SHL.U32 R5, R7, 0x20, RZ ;  /* 0x0000002007057824 */ /* 0x001fe200078e00ff */
[----:B------:R-:W-:-:S02]  /*48310*/  SHF.R.S32.HI R6, RZ, 0x2, R7 ;  /* 0x00000002ff067819 */ /* 0x000fc40000011407 */
[----:B------:R-:W-:Y:S04]  /*48320*/  STS.U16 [R0+UR5+0x1cb00], R21 ;  /* 0x01cb001500007988 */ /* 0x000fe80008000405 */
[----:B------:R-:W-:Y:S04]  /*48330*/  STS.U16 [R0+UR5+0x1d300], R23 ;  /* 0x01d3001700007988 */ /* 0x000fe80008000405 */
[----:B------:R-:W-:Y:S01]  /*48340*/  STS.U16 [R0+UR5+0x1db00], R25 ;  /* 0x01db001900007988 */ /* 0x000fe20008000405 */
[----:B------:R-:W0:Y:S03]  /*48350*/  S2UR UR7, SR_CgaCtaId ;  /* 0x00000000000779c3 */ /* 0x000e260000008800 */
[----:B--2---:R2:W-:Y:S04]  /*48360*/  STL [R1+0x2144], R27 ;  /* 0x0021441b01007387 */ /* 0x0045e80000100800 */
[----:B--2---:R-:W2:Y:S04]  /*48370*/  LDL.LU R27, [R1+0x5a4] ;  /* 0x0005a400011b7983 */ /* 0x004ea80000300800 */
[----:B---3--:R-:W-:Y:S04]  /*48380*/  STS.U16 [R0+UR5+0x1f300], R12 ;  /* 0x01f3000c00007988 */ /* 0x008fe80008000405 */
[----:B------:R3:W-:Y:S02]  /*48390*/  STS.U16 [R0+UR5+0x1fb00], R11 ;  /* 0x01fb000b00007988 */ /* 0x0007e40008000405 */
[----:B---3--:R-:W-:-:S02]  /*483a0*/  LOP3.LUT R0, R5, 0x60, RZ, 0xc0, !PT ;  /* 0x0000006005007812 */ /* 0x008fc400078ec0ff */
[----:B------:R-:W-:Y:S01]  /*483b0*/  SGXT R5, R6, 0x1 ;  /* 0x000000010605781a */ /* 0x000fe20000000200 */
[C---:B------:R-:W-:Y:S01]  /*483c0*/  IMAD.SHL.U32 R8, R7.reuse, 0x2, RZ ;  /* 0x0000000207087824 */ /* 0x040fe200078e00ff */
[----:B-1----:R-:W-:Y:S01]  /*483d0*/  LOP3.LUT R2, R2, 0x7f, RZ, 0xc0, !PT ;  /* 0x0000007f02027812 */ /* 0x002fe200078ec0ff */
[----:B------:R-:W-:Y:S01]  /*483e0*/  UMOV UR6, 0x400 ;  /* 0x0000040000067882 */ /* 0x000fe20000000000 */
[----:B------:R-:W-:Y:S01]  /*483f0*/  LOP3.LUT R5, R0, 0x90, R5, 0xf8, !PT ;  /* 0x0000009000057812 */ /* 0x000fe200078ef805 */
[C---:B------:R-:W-:Y:S01]  /*48400*/  IMAD.SHL.U32 R0, R7.reuse, 0x40, RZ ;  /* 0x0000004007007824 */ /* 0x040fe200078e00ff */
[----:B------:R-:W-:Y:S01]  /*48410*/  LOP3.LUT R6, R7, 0x7, RZ, 0xc0, !PT ;  /* 0x0000000707067812 */ /* 0x000fe200078ec0ff */
[----:B------:R-:W3:Y:S03]  /*48420*/  LDL.LU R11, [R1+0x540] ;  /* 0x00054000010b7983 */ /* 0x000ee60000300800 */
[----:B------:R-:W-:-:S05]  /*48430*/  LOP3.LUT R0, R0, 0x1800, RZ, 0xc0, !PT ;  /* 0x0000180000007812 */ /* 0x000fca00078ec0ff */
[C---:B------:R-:W-:Y:S02]  /*48440*/  IMAD R0, R6.reuse, 0x100, R0 ;  /* 0x0000010006007824 */ /* 0x040fe400078e0200 */
[----:B------:R-:W-:Y:S02]  /*48450*/  IMAD.SHL.U32 R6, R6, 0x10, RZ ;  /* 0x0000001006067824 */ /* 0x000fe400078e00ff */
[----:B------:R-:W-:-:S03]  /*48460*/  IMAD.SHL.U32 R7, R7, 0x10, RZ ;  /* 0x0000001007077824 */ /* 0x000fc600078e00ff */
[--C-:B------:R-:W-:Y:S01]  /*48470*/  LOP3.LUT R6, R6, 0x30, R8.reuse, 0x78, !PT ;  /* 0x0000003006067812 */ /* 0x100fe200078e7808 */
[----:B0-----:R-:W-:Y:S01]  /*48480*/  ULEA UR6, UR7, UR6, 0x18 ;  /* 0x0000000607067291 */ /* 0x001fe2000f8ec0ff */
[----:B------:R-:W-:Y:S01]  /*48490*/  IMAD.SHL.U32 R2, R2, 0x2, RZ ;  /* 0x0000000202027824 */ /* 0x000fe200078e00ff */
[----:B------:R-:W-:Y:S02]  /*484a0*/  LOP3.LUT R5, R5, 0x10, R8, 0x78, !PT ;  /* 0x0000001005057812 */ /* 0x000fe400078e7808 */
[----:B------:R-:W-:Y:S01]  /*484b0*/  LOP3.LUT R7, R7, 0x100, RZ, 0xc0, !PT ;  /* 0x0000010007077812 */ /* 0x000fe200078ec0ff */
[----:B------:R-:W-:Y:S01]  /*484c0*/  IMAD.IADD R0, R0, 0x1, R6 ;  /* 0x0000000100007824 */ /* 0x000fe200078e0206 */
[----:B------:R-:W3:Y:S04]  /*484d0*/  LDL.LU R8, [R1+0x554] ;  /* 0x0005540001087983 */ /* 0x000ee80000300800 */
[----:B------:R-:W3:Y:S01]  /*484e0*/  LDL.LU R6, [R1+0x568] ;  /* 0x0005680001067983 */ /* 0x000ee20000300800 */
[----:B------:R-:W-:-:S02]  /*484f0*/  IADD3 R7, PT, PT, R5, UR6, R7 ;  /* 0x0000000605077c10 */ /* 0x000fc4000fffe007 */
[----:B------:R-:W-:Y:S01]  /*48500*/  LOP3.LUT R5, R2, 0x40, RZ, 0x3c, !PT ;  /* 0x0000004002057812 */ /* 0x000fe200078e3cff */
[----:B------:R0:W-:Y:S04]  /*48510*/  STL [R1+0x20e0], R0 ;  /* 0x0020e00001007387 */ /* 0x0001e80000100800 */
[----:B0-----:R-:W3:Y:S04]  /*48520*/  LDL.LU R0, [R1+0x57c] ;  /* 0x00057c0001007983 */ /* 0x001ee80000300800 */
        /* <DEDUP_REMOVED lines=20> */
[----:B----4-:R0:W-:Y:S04]  /*48670*/  STS.U16 [R5+UR5+0x400], R29 ;  /* 0x0004001d05007988 */ /* 0x0101e80008000405 */
[----:B------:R-:W4:Y:S04]  /*48680*/  LDL.LU R25, [R1+0x2f0] ;  /* 0x0002f00001197983 */ /* 0x000f280000300800 */
[----:B0-----:R-:W4:Y:S04]  /*48690*/  LDL.LU R29, [R1+0x2dc] ;  /* 0x0002dc00011d7983 */ /* 0x001f280000300800 */
[----:B--2---:R0:W-:Y:S04]  /*486a0*/  STS.U16 [R5+UR5+0xc00], R27 ;  /* 0x000c001b05007988 */ /* 0x0041e80008000405 */
[----:B0-----:R-:W2:Y:S04]  /*486b0*/  LDL.LU R27, [R1+0x2144] ;  /* 0x00214400011b7983 */ /* 0x001ea80000300800 */
[----:B------:R-:W-:Y:S04]  /*486c0*/  STL [R1+0x264], R7 ;  /* 0x0002640701007387 */ /* 0x000fe80000100800 */
[----:B------:R-:W-:Y:S04]  /*486d0*/  STL [R1+0x20e4], R7 ;  /* 0x0020e40701007387 */ /* 0x000fe80000100800 */
[----:B---3--:R-:W-:Y:S04]  /*486e0*/  STS.U16 [R5+UR5+0x1400], R2 ;  /* 0x0014000205007988 */ /* 0x008fe80008000405 */
[----:B--2---:R0:W-:Y:S04]  /*486f0*/  STS.U16 [R5+UR5+0x3c00], R27 ;  /* 0x003c001b05007988 */ /* 0x0041e80008000405 */
[----:B0-----:R-:W2:Y:S04]  /*48700*/  LDL.LU R27, [R1+0x2c8] ;  /* 0x0002c800011b7983 */ /* 0x001ea80000300800 */
[----:B------:R-:W3:Y:S04]  /*48710*/  LDL.LU R2, [R1+0x28c] ;  /* 0x00028c0001027983 */ /* 0x000ee80000300800 */
[----:B---3--:R0:W-:Y:S04]  /*48720*/  STL [R1+0x213c], R2 ;  /* 0x00213c0201007387 */ /* 0x0081e80000100800 */
[----:B0-----:R-:W3:Y:S04]  /*48730*/  LDL.LU R2, [R1+0x2a0] ;  /* 0x0002a00001027983 */ /* 0x001ee80000300800 */
[----:B------:R-:W-:Y:S04]  /*48740*/  STS.U16 [R5+UR5+0x1c00], R0 ;  /* 0x001c000005007988 */ /* 0x000fe80008000405 */
[----:B------:R-:W-:Y:S04]  /*48750*/  STS.U16 [R5+UR5+0x2400], R6 ;  /* 0x0024000605007988 */ /* 0x000fe80008000405 */
        /* <DEDUP_REMOVED lines=11> */
[----:B---3--:R0:W-:Y:S04]  /*48810*/  STL [R1+0x2140], R2 ;  /* 0x0021400201007387 */ /* 0x0081e80000100800 */
[----:B0-----:R-:W3:Y:S04]  /*48820*/  LDL.LU R2, [R1+0x2b4] ;  /* 0x0002b40001027983 */ /* 0x001ee80000300800 */
        /* <DEDUP_REMOVED lines=26> */
[----:B--2---:R-:W2:Y:S04]  /*489d0*/  LDL.LU R4, [R1+0xb8] ;  /* 0x0000b80001047983 */ /* 0x004ea80000300800 */
        /* <DEDUP_REMOVED lines=10> */
[----:B------:R0:W-:Y:S04]  /*48a80*/  STS.U16 [R5+UR5+0xec00], R27 ;  /* 0x00ec001b05007988 */ /* 0x0001e80008000405 */
[----:B------:R-:W2:Y:S04]  /*48a90*/  LDL.LU R25, [R1+0x24] ;  /* 0x0000240001197983 */ /* 0x000ea80000300800 */
[----:B0-----:R-:W2:Y:S04]  /*48aa0*/  LDL.LU R27, [R1+0x20] ;  /* 0x00002000011b7983 */ /* 0x001ea80000300800 */
[----:B---3--:R0:W-:Y:S04]  /*48ab0*/  STS.U16 [R5+UR5+0xf400], R2 ;  /* 0x00f4000205007988 */ /* 0x0081e80008000405 */
[----:B0-----:R-:W3:Y:S04]  /*48ac0*/  LDL.LU R2, [R1+0x2140] ;  /* 0x0021400001027983 */ /* 0x001ee80000300800 */
[----:B---3--:R0:W-:Y:S04]  /*48ad0*/  STS.U16 [R5+UR5+0xfc00], R2 ;  /* 0x00fc000205007988 */ /* 0x0081e80008000405 */
[----:B0-----:R-:W3:Y:S04]  /*48ae0*/  LDL.LU R2, [R1+0x213c] ;  /* 0x00213c0001027983 */ /* 0x001ee80000300800 */
[----:B----4-:R-:W-:Y:S04]  /*48af0*/  STS.U16 [R5+UR5+0x11c00], R6 ;  /* 0x011c000605007988 */ /* 0x010fe80008000405 */
[----:B------:R0:W-:Y:S04]  /*48b00*/  STS.U16 [R5+UR5+0x12400], R29 ;  /* 0x0124001d05007988 */ /* 0x0001e80008000405 */
[----:B0-----:R-:W4:Y:S04]  /*48b10*/  LDL.LU R29, [R1+0x1c] ;  /* 0x00001c00011d7983 */ /* 0x001f280000300800 */
[----:B---3--:R0:W-:Y:S02]  /*48b20*/  STS.U16 [R5+UR5+0x10400], R2 ;  /* 0x0104000205007988 */ /* 0x0081e40008000405 */
[----:B0-----:R-:W0:Y:S02]  /*48b30*/  S2R R2, SR_TID.X ;  /* 0x0000000000027919 */ /* 0x001e240000002100 */
[----:B0-----:R-:W-:-:S05]  /*48b40*/  LOP3.LUT R2, R2, 0x7f, RZ, 0xc0, !PT ;  /* 0x0000007f02027812 */ /* 0x001fca00078ec0ff */
[----:B------:R-:W-:-:S05]  /*48b50*/  IMAD.SHL.U32 R2, R2, 0x2, RZ ;  /* 0x0000000202027824 */ /* 0x000fca00078e00ff */
[----:B------:R-:W-:-:S05]  /*48b60*/  LOP3.LUT R6, R2, 0x50, RZ, 0x3c, !PT ;  /* 0x0000005002067812 */ /* 0x000fca00078e3cff */
[----:B------:R0:W-:Y:S04]  /*48b70*/  STL [R1+0x2130], R6 ;  /* 0x0021300601007387 */ /* 0x0001e80000100800 */
[----:B0-----:R-:W3:Y:S04]  /*48b80*/  LDL.LU R6, [R1+0x10] ;  /* 0x0000100001067983 */ /* 0x001ee80000300800 */
[----:B---3--:R0:W-:Y:S04]  /*48b90*/  STL [R1+0x2134], R6 ;  /* 0x0021340601007387 */ /* 0x0081e80000100800 */
[----:B0-----:R-:W3:Y:S04]  /*48ba0*/  LDL.LU R6, [R1+0x14] ;  /* 0x0000140001067983 */ /* 0x001ee80000300800 */
        /* <DEDUP_REMOVED lines=33> */
[----:B--2---:R2:W-:Y:S04]  /*48dc0*/  STS.U16 [R5+UR5+0x1a400], R4 ;  /* 0x01a4000405007988 */ /* 0x0045e80008000405 */
[----:B------:R2:W-:Y:S04]  /*48dd0*/  STS.U16 [R5+UR5+0x1ac00], R17 ;  /* 0x01ac001105007988 */ /* 0x0005e80008000405 */
[----:B0-----:R-:W3:Y:S04]  /*48de0*/  LDL.LU R24, [R1+0x488] ;  /* 0x0004880001187983 */ /* 0x001ee80000300800 */
[----:B-1----:R-:W3:Y:S04]  /*48df0*/  LDL.LU R22, [R1+0x474] ;  /* 0x0004740001167983 */ /* 0x002ee80000300800 */
[----:B------:R-:W3:Y:S04]  /*48e00*/  LDL.LU R20, [R1+0x460] ;  /* 0x0004600001147983 */ /* 0x000ee80000300800 */
[----:B------:R-:W3:Y:S04]  /*48e10*/  LDL.LU R18, [R1+0x44c] ;  /* 0x00044c0001127983 */ /* 0x000ee80000300800 */
[----:B--2---:R-:W2:Y:S04]  /*48e20*/  LDL.LU R4, [R1+0x438] ;  /* 0x0004380001047983 */ /* 0x004ea80000300800 */
[----:B------:R0:W-:Y:S04]  /*48e30*/  STS.U16 [R5+UR5+0x1b400], R3 ;  /* 0x01b4000305007988 */ /* 0x0001e80008000405 */
[----:B------:R-:W2:Y:S04]  /*48e40*/  LDL.LU R17, [R1+0x424] ;  /* 0x0004240001117983 */ /* 0x000ea80000300800 */
        /* <DEDUP_REMOVED lines=10> */
[----:B----4-:R0:W-:Y:S04]  /*48ef0*/  STS.U16 [R5+UR5+0x1e400], R29 ;  /* 0x01e4001d05007988 */ /* 0x0101e80008000405 */
[----:B------:R-:W4:Y:S04]  /*48f00*/  LDL.LU R27, [R1+0x300] ;  /* 0x00030000011b7983 */ /* 0x000f280000300800 */
[----:B0-----:R-:W2:Y:S04]  /*48f10*/  LDL.LU R29, [R1+0x2ec] ;  /* 0x0002ec00011d7983 */ /* 0x001ea80000300800 */
[----:B---3--:R0:W-:Y:S04]  /*48f20*/  STS.U16 [R5+UR5+0x1ec00], R6 ;  /* 0x01ec000605007988 */ /* 0x0081e80008000405 */
[----:B0-----:R-:W3:Y:S04]  /*48f30*/  LDL.LU R6, [R1+0x2138] ;  /* 0x0021380001067983 */ /* 0x001ee80000300800 */
[----:B---3--:R0:W-:Y:S04]  /*48f40*/  STS.U16 [R5+UR5+0x1f400], R6 ;  /* 0x01f4000605007988 */ /* 0x0081e80008000405 */
[----:B0-----:R-:W3:Y:S04]  /*48f50*/  LDL.LU R6, [R1+0x2134] ;  /* 0x0021340001067983 */ /* 0x001ee80000300800 */
[----:B---3--:R0:W-:Y:S04]  /*48f60*/  STS.U16 [R5+UR5+0x1fc00], R6 ;  /* 0x01fc000605007988 */ /* 0x0081e80008000405 */
[----:B0-----:R-:W2:Y:S04]  /*48f70*/  LDL.LU R6, [R1+0x2130] ;  /* 0x0021300001067983 */ /* 0x001ea80000300800 */
[----:B------:R-:W3:Y:S04]  /*48f80*/  LDL.LU R5, [R1+0x5b4] ;  /* 0x0005b40001057983 */ /* 0x000ee80000300800 */
[----:B--2---:R0:W-:Y:S04]  /*48f90*/  STS.U16 [R6+UR5+0xad00], R3 ;  /* 0x00ad000306007988 */ /* 0x0041e80008000405 */
[----:B0-----:R-:W2:Y:S04]  /*48fa0*/  LDL.LU R3, [R1+0x29c] ;  /* 0x00029c0001037983 */ /* 0x001ea80000300800 */
[----:B--2---:R0:W-:Y:S04]  /*48fb0*/  STL [R1+0x2124], R3 ;  /* 0x0021240301007387 */ /* 0x0041e80000100800 */
[----:B0-----:R-:W2:Y:S04]  /*48fc0*/  LDL.LU R3, [R1+0x2b0] ;  /* 0x0002b00001037983 */ /* 0x001ea80000300800 */
[----:B--2---:R0:W-:Y:S04]  /*48fd0*/  STL [R1+0x2128], R3 ;  /* 0x0021280301007387 */ /* 0x0041e80000100800 */
[----:B0-----:R-:W2:Y:S04]  /*48fe0*/  LDL.LU R3, [R1+0x2c4] ;  /* 0x0002c40001037983 */ /* 0x001ea80000300800 */
[----:B------:R-:W-:Y:S04]  /*48ff0*/  STS.U16 [R6+UR5+0xb500], R19 ;  /* 0x00b5001306007988 */ /* 0x000fe80008000405 */
[----:B------:R-:W-:Y:S04]  /*49000*/  STS.U16 [R6+UR5+0xbd00], R21 ;  /* 0x00bd001506007988 */ /* 0x000fe80008000405 */
[----:B------:R-:W-:Y:S04]  /*49010*/  STS.U16 [R6+UR5+0xc500], R23 ;  /* 0x00c5001706007988 */ /* 0x000fe80008000405 */
[----:B----4-:R-:W-:Y:S04]  /*49020*/  STS.U16 [R6+UR5+0xd500], R27 ;  /* 0x00d5001b06007988 */ /* 0x010fe80008000405 */
[----:B------:R-:W-:Y:S04]  /*49030*/  STS.U16 [R6+UR5+0xd00], R2 ;  /* 0x000d000206007988 */ /* 0x000fe80008000405 */
[----:B---3--:R-:W-:Y:S04]  /*49040*/  STS.U16 [R6+UR5+0x500], R5 ;  /* 0x0005000506007988 */ /* 0x008fe80008000405 */
        /* <DEDUP_REMOVED lines=60> */
[----:B------:R0:W-:Y:S02]  /*49410*/  STS.U16 [R6+UR5+0x12500], R2 ;  /* 0x0125000206007988 */ /* 0x0001e40008000405 */
[----:B0-----:R-:W0:Y:S02]  /*49420*/  S2R R2, SR_TID.X ;  /* 0x0000000000027919 */ /* 0x001e240000002100 */
[----:B------:R-:W-:Y:S04]  /*49430*/  STS.U16 [R6+UR5+0x13500], R7 ;  /* 0x0135000706007988 */ /* 0x000fe80008000405 */
[----:B--2---:R1:W-:Y:S04]  /*49440*/  STS.U16 [R6+UR5+0xfd00], R3 ;  /* 0x00fd000306007988 */ /* 0x0043e80008000405 */
[----:B-1----:R-:W2:Y:S04]  /*49450*/  LDL.LU R3, [R1+0x2120] ;  /* 0x0021200001037983 */ /* 0x002ea80000300800 */
[----:B------:R-:W3:Y:S04]  /*49460*/  LDL.LU R19, [R1+0x211c] ;  /* 0x00211c0001137983 */ /* 0x000ee80000300800 */
[----:B------:R-:W4:Y:S04]  /*49470*/  LDL.LU R21, [R1+0x2118] ;  /* 0x0021180001157983 */ /* 0x000f280000300800 */
[----:B------:R-:W2:Y:S04]  /*49480*/  LDL.LU R23, [R1+0x2114] ;  /* 0x0021140001177983 */ /* 0x000ea80000300800 */
[----:B------:R-:W2:Y:S04]  /*49490*/  LDL.LU R27, [R1+0x2110] ;  /* 0x00211000011b7983 */ /* 0x000ea80000300800 */
[----:B------:R1:W-:Y:S04]  /*494a0*/  STS.U16 [R6+UR5+0x13d00], R0 ;  /* 0x013d000006007988 */ /* 0x0003e80008000405 */
[----:B------:R-:W3:Y:S04]  /*494b0*/  LDL.LU R7, [R1+0x524] ;  /* 0x0005240001077983 */ /* 0x000ee80000300800 */
        /* <DEDUP_REMOVED lines=15> */
[----:B------:R1:W-:Y:S01]  /*495b0*/  STS.U16 [R6+UR5+0x18d00], R15 ;  /* 0x018d000f06007988 */ /* 0x0003e20008000405 */
[----:B------:R-:W-:-:S03]  /*495c0*/  LOP3.LUT R2, R2, 0x7f, RZ, 0xc0, !PT ;  /* 0x0000007f02027812 */ /* 0x000fc600078ec0ff */
[----:B0-----:R-:W3:Y:S04]  /*495d0*/  LDL.LU R10, [R1+0x498] ;  /* 0x00049800010a7983 */ /* 0x001ee80000300800 */
[----:B-1----:R-:W3:Y:S04]  /*495e0*/  LDL.LU R9, [R1+0x484] ;  /* 0x0004840001097983 */ /* 0x002ee80000300800 */
[----:B------:R-:W3:Y:S04]  /*495f0*/  LDL.LU R28, [R1+0x470] ;  /* 0x00047000011c7983 */ /* 0x000ee80000300800 */
[----:B------:R0:W-:Y:S04]  /*49600*/  STS.U16 [R6+UR5+0x19500], R26 ;  /* 0x0195001a06007988 */ /* 0x0001e80008000405 */
[----:B------:R-:W3:Y:S04]  /*49610*/  LDL.LU R14, [R1+0x45c] ;  /* 0x00045c00010e7983 */ /* 0x000ee80000300800 */
[----:B------:R-:W3:Y:S04]  /*49620*/  LDL.LU R15, [R1+0x448] ;  /* 0x00044800010f7983 */ /* 0x000ee80000300800 */
[----:B------:R1:W-:Y:S04]  /*49630*/  STS.U16 [R6+UR5+0x19d00], R24 ;  /* 0x019d001806007988 */ /* 0x0003e80008000405 */
[----:B------:R0:W-:Y:S04]  /*49640*/  STS.U16 [R6+UR5+0x1a500], R22 ;  /* 0x01a5001606007988 */ /* 0x0001e80008000405 */
[----:B------:R1:W-:Y:S04]  /*49650*/  STS.U16 [R6+UR5+0x1ad00], R20 ;  /* 0x01ad001406007988 */ /* 0x0003e80008000405 */
[----:B------:R1:W-:Y:S04]  /*49660*/  STS.U16 [R6+UR5+0x1b500], R18 ;  /* 0x01b5001206007988 */ /* 0x0003e80008000405 */
[----:B0-----:R-:W3:Y:S04]  /*49670*/  LDL.LU R26, [R1+0x434] ;  /* 0x00043400011a7983 */ /* 0x001ee80000300800 */
[----:B-1----:R-:W3:Y:S01]  /*49680*/  LDL.LU R24, [R1+0x420] ;  /* 0x0004200001187983 */ /* 0x002ee20000300800 */
[----:B------:R-:W-:-:S03]  /*49690*/  IMAD.SHL.U32 R2, R2, 0x2, RZ ;  /* 0x0000000202027824 */ /* 0x000fc600078e00ff */
        /* <DEDUP_REMOVED lines=11> */
[----:B------:R-:W3:Y:S01]  /*49750*/  LDL.LU R29, [R1+0x2e8] ;  /* 0x0002e800011d7983 */ /* 0x000ee20000300800 */
[----:B------:R-:W-:-:S03]  /*49760*/  LOP3.LUT R5, R2, 0x60, RZ, 0x3c, !PT ;  /* 0x0000006002057812 */ /* 0x000fc600078e3cff */
[----:B--2---:R0:W-:Y:S04]  /*49770*/  STS.U16 [R6+UR5+0x1dd00], R27 ;  /* 0x01dd001b06007988 */ /* 0x0041e80008000405 */
[----:B------:R1:W-:Y:S04]  /*49780*/  STS.U16 [R6+UR5+0x1e500], R23 ;  /* 0x01e5001706007988 */ /* 0x0003e80008000405 */
[----:B----4-:R2:W-:Y:S04]  /*49790*/  STS.U16 [R6+UR5+0x1ed00], R21 ;  /* 0x01ed001506007988 */ /* 0x0105e80008000405 */
[----:B---3--:R3:W-:Y:S04]  /*497a0*/  STS.U16 [R6+UR5+0x1f500], R19 ;  /* 0x01f5001306007988 */ /* 0x0087e80008000405 */
[----:B------:R4:W-:Y:S04]  /*497b0*/  STS.U16 [R6+UR5+0x1fd00], R3 ;  /* 0x01fd000306007988 */ /* 0x0009e80008000405 */
[----:B0-----:R-:W3:Y:S04]  /*497c0*/  LDL.LU R27, [R1+0x538] ;  /* 0x00053800011b7983 */ /* 0x001ee80000300800 */
[----:B------:R-:W3:Y:S04]  /*497d0*/  LDL.LU R2, [R1+0x54c] ;  /* 0x00054c0001027983 */ /* 0x000ee80000300800 */
[----:B-1----:R-:W3:Y:S04]  /*497e0*/  LDL.LU R23, [R1+0x560] ;  /* 0x0005600001177983 */ /* 0x002ee80000300800 */
[----:B--2---:R-:W2:Y:S04]  /*497f0*/  LDL.LU R21, [R1+0x574] ;  /* 0x0005740001157983 */ /* 0x004ea80000300800 */
[----:B---3--:R-:W3:Y:S04]  /*49800*/  LDL.LU R19, [R1+0x588] ;  /* 0x0005880001137983 */ /* 0x008ee80000300800 */
[----:B----4-:R-:W4:Y:S04]  /*49810*/  LDL.LU R3, [R1+0x5b0] ;  /* 0x0005b00001037983 */ /* 0x010f280000300800 */
[----:B------:R-:W4:Y:S04]  /*49820*/  LDL.LU R6, [R1+0x59c] ;  /* 0x00059c0001067983 */ /* 0x000f280000300800 */
[----:B------:R-:W-:Y:S04]  /*49830*/  STS.U16 [R5+UR5+0x3600], R27 ;  /* 0x0036001b05007988 */ /* 0x000fe80008000405 */
[----:B--2---:R-:W-:Y:S04]  /*49840*/  STS.U16 [R5+UR5+0x1e00], R21 ;  /* 0x001e001505007988 */ /* 0x004fe80008000405 */
[----:B---3--:R-:W-:Y:S04]  /*49850*/  STS.U16 [R5+UR5+0x1600], R19 ;  /* 0x0016001305007988 */ /* 0x008fe80008000405 */
[----:B----4-:R-:W-:Y:S04]  /*49860*/  STS.U16 [R5+UR5+0x600], R3 ;  /* 0x0006000305007988 */ /* 0x010fe80008000405 */
[----:B------:R-:W-:Y:S04]  /*49870*/  STS.U16 [R5+UR5+0xe00], R6 ;  /* 0x000e000605007988 */ /* 0x000fe80008000405 */
[----:B------:R-:W-:Y:S04]  /*49880*/  STS.U16 [R5+UR5+0x2600], R23 ;  /* 0x0026001705007988 */ /* 0x000fe80008000405 */
[----:B------:R-:W-:Y:S04]  /*49890*/  STS.U16 [R5+UR5+0x2e00], R2 ;  /* 0x002e000205007988 */ /* 0x000fe80008000405 */
[----:B------:R-:W-:Y:S04]  /*498a0*/  STS.U16 [R5+UR5+0x3e00], R7 ;  /* 0x003e000705007988 */ /* 0x000fe80008000405 */
[----:B------:R0:W-:Y:S04]  /*498b0*/  STS.U16 [R5+UR5+0x8600], R28 ;  /* 0x0086001c05007988 */ /* 0x0001e80008000405 */
        /* <DEDUP_REMOVED lines=49> */
[----:B0-----:R-:W3:Y:S04]  /*49bd0*/  LDL.LU R22, [R1+0x44] ;  /* 0x0000440001167983 */ /* 0x001ee80000300800 */
[----:B-1----:R-:W3:Y:S04]  /*49be0*/  LDL.LU R18, [R1+0x34] ;  /* 0x0000340001127983 */ /* 0x002ee80000300800 */
[----:B------:R-:W3:Y:S04]  /*49bf0*/  LDL.LU R17, [R1+0xc] ;  /* 0x00000c0001117983 */ /* 0x000ee80000300800 */
[----:B------:R-:W3:Y:S04]  /*49c00*/  LDL.LU R29, [R1] ;  /* 0x00000000011d7983 */ /* 0x000ee80000300800 */
        /* <DEDUP_REMOVED lines=33> */
[----:B------:R0:W-:Y:S04]  /*49e20*/  STS.U16 [R5+UR5+0x16e00], R8 ;  /* 0x016e000805007988 */ /* 0x0001e80008000405 */
[----:B------:R1:W-:Y:S04]  /*49e30*/  STS.U16 [R5+UR5+0x17600], R11 ;  /* 0x0176000b05007988 */ /* 0x0003e80008000405 */
[----:B------:R1:W-:Y:S04]  /*49e40*/  STS.U16 [R5+UR5+0x17e00], R12 ;  /* 0x017e000c05007988 */ /* 0x0003e80008000405 */
[----:B------:R1:W-:Y:S01]  /*49e50*/  STS.U16 [R5+UR5+0x18600], R13 ;  /* 0x0186000d05007988 */ /* 0x0003e20008000405 */
[----:B0-----:R-:W-:-:S03]  /*49e60*/  LOP3.LUT R2, R2, 0x7f, RZ, 0xc0, !PT ;  /* 0x0000007f02027812 */ /* 0x001fc600078ec0ff */
[----:B------:R0:W-:Y:S04]  /*49e70*/  STS.U16 [R5+UR5+0x18e00], R16 ;  /* 0x018e001005007988 */ /* 0x0001e80008000405 */
[----:B-1----:R-:W3:Y:S04]  /*49e80*/  LDL.LU R0, [R1+0x4a8] ;  /* 0x0004a80001007983 */ /* 0x002ee80000300800 */
[----:B------:R-:W3:Y:S04]  /*49e90*/  LDL.LU R8, [R1+0x494] ;  /* 0x0004940001087983 */ /* 0x000ee80000300800 */
[----:B------:R-:W3:Y:S04]  /*49ea0*/  LDL.LU R11, [R1+0x480] ;  /* 0x00048000010b7983 */ /* 0x000ee80000300800 */
[----:B------:R-:W3:Y:S04]  /*49eb0*/  LDL.LU R12, [R1+0x46c] ;  /* 0x00046c00010c7983 */ /* 0x000ee80000300800 */
[----:B------:R-:W3:Y:S04]  /*49ec0*/  LDL.LU R13, [R1+0x458] ;  /* 0x00045800010d7983 */ /* 0x000ee80000300800 */
[----:B------:R1:W-:Y:S04]  /*49ed0*/  STS.U16 [R5+UR5+0x19600], R10 ;  /* 0x0196000a05007988 */ /* 0x0003e80008000405 */
[----:B0-----:R-:W3:Y:S04]  /*49ee0*/  LDL.LU R16, [R1+0x444] ;  /* 0x0004440001107983 */ /* 0x001ee80000300800 */
[----:B------:R0:W-:Y:S04]  /*49ef0*/  STS.U16 [R5+UR5+0x19e00], R9 ;  /* 0x019e000905007988 */ /* 0x0001e80008000405 */
[----:B------:R0:W-:Y:S04]  /*49f00*/  STS.U16 [R5+UR5+0x1a600], R14 ;  /* 0x01a6000e05007988 */ /* 0x0001e80008000405 */
[----:B------:R0:W-:Y:S01]  /*49f10*/  STS.U16 [R5+UR5+0x1ae00], R15 ;  /* 0x01ae000f05007988 */ /* 0x0001e20008000405 */
[----:B------:R-:W-:-:S03]  /*49f20*/  IMAD.SHL.U32 R2, R2, 0x2, RZ ;  /* 0x0000000202027824 */ /* 0x000fc600078e00ff */
[----:B------:R0:W-:Y:S04]  /*49f30*/  STS.U16 [R5+UR5+0x1b600], R26 ;  /* 0x01b6001a05007988 */ /* 0x0001e80008000405 */
[----:B-1----:R-:W3:Y:S04]  /*49f40*/  LDL.LU R10, [R1+0x430] ;  /* 0x00043000010a7983 */ /* 0x002ee80000300800 */
[----:B0-----:R-:W3:Y:S04]  /*49f50*/  LDL.LU R9, [R1+0x36c] ;  /* 0x00036c0001097983 */ /* 0x001ee80000300800 */
[----:B------:R-:W3:Y:S04]  /*49f60*/  LDL.LU R14, [R1+0x358] ;  /* 0x00035800010e7983 */ /* 0x000ee80000300800 */
[----:B------:R0:W-:Y:S04]  /*49f70*/  STS.U16 [R5+UR5+0x1be00], R22 ;  /* 0x01be001605007988 */ /* 0x0001e80008000405 */
[----:B------:R-:W3:Y:S04]  /*49f80*/  LDL.LU R15, [R1+0x348] ;  /* 0x00034800010f7983 */ /* 0x000ee80000300800 */
[----:B------:R-:W3:Y:S04]  /*49f90*/  LDL.LU R26, [R1+0x334] ;  /* 0x00033400011a7983 */ /* 0x000ee80000300800 */
[----:B------:R1:W-:Y:S04]  /*49fa0*/  STS.U16 [R5+UR5+0x1c600], R18 ;  /* 0x01c6001205007988 */ /* 0x0003e80008000405 */
[----:B------:R1:W-:Y:S04]  /*49fb0*/  STS.U16 [R5+UR5+0x1ce00], R17 ;  /* 0x01ce001105007988 */ /* 0x0003e80008000405 */
[----:B------:R1:W-:Y:S04]  /*49fc0*/  STS.U16 [R5+UR5+0x12e00], R3 ;  /* 0x012e000305007988 */ /* 0x0003e80008000405 */
[----:B0-----:R-:W3:Y:S04]  /*49fd0*/  LDL.LU R22, [R1+0x320] ;  /* 0x0003200001167983 */ /* 0x001ee80000300800 */
[----:B-1----:R-:W3:Y:S04]  /*49fe0*/  LDL.LU R18, [R1+0x30c] ;  /* 0x00030c0001127983 */ /* 0x002ee80000300800 */
[----:B------:R-:W3:Y:S01]  /*49ff0*/  LDL.LU R17, [R1+0x2f8] ;  /* 0x0002f80001117983 */ /* 0x000ee20000300800 */
[----:B------:R-:W-:-:S03]  /*4a000*/  LOP3.LUT R3, R2, 0x70, RZ, 0x3c, !PT ;  /* 0x0000007002037812 */ /* 0x000fc600078e3cff */
[----:B--2---:R0:W-:Y:S04]  /*4a010*/  STS.U16 [R5+UR5+0x1de00], R25 ;  /* 0x01de001905007988 */ /* 0x0041e80008000405 */
[----:B------:R1:W-:Y:S04]  /*4a020*/  STS.U16 [R5+UR5+0x1e600], R4 ;  /* 0x01e6000405007988 */ /* 0x0003e80008000405 */
[----:B----4-:R2:W-:Y:S04]  /*4a030*/  STS.U16 [R5+UR5+0x1ee00], R20 ;  /* 0x01ee001405007988 */ /* 0x0105e80008000405 */
[----:B---3--:R3:W-:Y:S04]  /*4a040*/  STS.U16 [R5+UR5+0x1f600], R24 ;  /* 0x01f6001805007988 */ /* 0x0087e80008000405 */
[----:B------:R4:W-:Y:S04]  /*4a050*/  STS.U16 [R5+UR5+0x1fe00], R28 ;  /* 0x01fe001c05007988 */ /* 0x0009e80008000405 */
[----:B------:R1:W-:Y:S04]  /*4a060*/  STS.U16 [R3+UR5+0x1f00], R29 ;  /* 0x001f001d03007988 */ /* 0x0003e80008000405 */
[----:B0-----:R-:W3:Y:S04]  /*4a070*/  LDL.LU R25, [R1+0x534] ;  /* 0x0005340001197983 */ /* 0x001ee80000300800 */
[----:B------:R-:W3:Y:S04]  /*4a080*/  LDL.LU R2, [R1+0x548] ;  /* 0x0005480001027983 */ /* 0x000ee80000300800 */
[----:B-1----:R-:W3:Y:S04]  /*4a090*/  LDL.LU R4, [R1+0x55c] ;  /* 0x00055c0001047983 */ /* 0x002ee80000300800 */
[----:B--2---:R-:W2:Y:S04]  /*4a0a0*/  LDL.LU R20, [R1+0x584] ;  /* 0x0005840001147983 */ /* 0x004ea80000300800 */
[----:B---3--:R-:W3:Y:S04]  /*4a0b0*/  LDL.LU R24, [R1+0x598] ;  /* 0x0005980001187983 */ /* 0x008ee80000300800 */
[----:B----4-:R-:W4:Y:S04]  /*4a0c0*/  LDL.LU R5, [R1+0x5ac] ;  /* 0x0005ac0001057983 */ /* 0x010f280000300800 */
[----:B------:R-:W2:Y:S04]  /*4a0d0*/  LDL.LU R29, [R1+0x2e4] ;  /* 0x0002e400011d7983 */ /* 0x000ea80000300800 */
[----:B------:R0:W-:Y:S04]  /*4a0e0*/  STS.U16 [R3+UR5+0x6700], R7 ;  /* 0x0067000703007988 */ /* 0x0001e80008000405 */
        /* <DEDUP_REMOVED lines=10> */
[----:B----4-:R-:W-:Y:S04]  /*4a190*/  STS.U16 [R3+UR5+0x700], R5 ;  /* 0x0007000503007988 */ /* 0x010fe80008000405 */
        /* <DEDUP_REMOVED lines=58> */
[----:B--2---:R0:W-:Y:S04]  /*4a540*/  STS.U16 [R3+UR5+0xf700], R7 ;  /* 0x00f7000703007988 */ /* 0x0041e80008000405 */
[----:B0-----:R-:W2:Y:S04]  /*4a550*/  LDL.LU R7, [R1+0x20e4] ;  /* 0x0020e40001077983 */ /* 0x001ea80000300800 */
[----:B------:R-:W3:Y:S04]  /*4a560*/  LDL.LU R0, [R1+0x20e0] ;  /* 0x0020e00001007983 */ /* 0x000ee80000300800 */
[----:B------:R-:W4:Y:S04]  /*4a570*/  LDL.LU R15, [R1+0x5c0] ;  /* 0x0005c000010f7983 */ /* 0x000f280000300800 */
[----:B------:R-:W2:Y:S04]  /*4a580*/  LDL.LU R26, [R1+0x20dc] ;  /* 0x0020dc00011a7983 */ /* 0x000ea80000300800 */
[----:B------:R-:W2:Y:S04]  /*4a590*/  LDL.LU R22, [R1+0x20d8] ;  /* 0x0020d80001167983 */ /* 0x000ea80000300800 */
[----:B------:R-:W2:Y:S04]  /*4a5a0*/  LDL.LU R18, [R1+0x20d4] ;  /* 0x0020d40001127983 */ /* 0x000ea80000300800 */
[----:B------:R-:W3:Y:S04]  /*4a5b0*/  LDL.LU R17, [R1+0x20d0] ;  /* 0x0020d00001117983 */ /* 0x000ee80000300800 */
        /* <DEDUP_REMOVED lines=22> */
[----:B--2---:R-:W-:Y:S04]  /*4a720*/  STS.U16 [R3+UR5+0x1e700], R18 ;  /* 0x01e7001203007988 */ /* 0x004fe80008000405 */
[----:B---3--:R-:W-:Y:S04]  /*4a730*/  STS.U16 [R3+UR5+0x1df00], R17 ;  /* 0x01df001103007988 */ /* 0x008fe80008000405 */
[----:B------:R-:W-:Y:S04]  /*4a740*/  STS.U16 [R3+UR5+0x1d700], R29 ;  /* 0x01d7001d03007988 */ /* 0x000fe80008000405 */
[----:B------:R-:W-:Y:S04]  /*4a750*/  STS.U16 [R3+UR5+0x1ef00], R22 ;  /* 0x01ef001603007988 */ /* 0x000fe80008000405 */
[----:B------:R-:W-:Y:S01]  /*4a760*/  STS.U16 [R3+UR5+0x1f700], R26 ;  /* 0x01f7001a03007988 */ /* 0x000fe20008000405 */
[----:B------:R-:W-:Y:S06]  /*4a770*/  BAR.SYNC.DEFER_BLOCKING 0x0 ;  /* 0x0000000000007b1d */ /* 0x000fec0000010000 */
[----:B------:R-:W-:Y:S04]  /*4a780*/  STL [R1+0x20c8], R7 ;  /* 0x0020c80701007387 */ /* 0x000fe80000100800 */
[----:B------:R-:W0:Y:S04]  /*4a790*/  LDSM.16.M88.4 R20, [R0+UR6+0x2000] ;  /* 0x002000060014783b */ /* 0x000e280008000200 */
[----:B------:R-:W1:Y:S04]  /*4a7a0*/  LDSM.16.M88.4 R16, [R0+UR6] ;  /* 0x000000060010783b */ /* 0x000e680008000200 */
[----:B------:R-:W2:Y:S04]  /*4a7b0*/  LDSM.16.M88.4 R24, [R0+UR6+0x4000] ;  /* 0x004000060018783b */ /* 0x000ea80008000200 */
[----:B------:R-:W-:Y:S04]  /*4a7c0*/  LDSM.16.MT88.4 R12, [R7+0x20000] ;  /* 0x02000000070c783b */ /* 0x000fe80000004200 */
[----:B------:R-:W3:Y:S04]  /*4a7d0*/  LDSM.16.M88.4 R4, [R0+UR6+0x6000] ;  /* 0x006000060004783b */ /* 0x000ee80008000200 */
[----:B0-----:R-:W-:Y:S04]  /*4a7e0*/  STL [R1+0x20bc], R20 ;  /* 0x0020bc1401007387 */ /* 0x001fe80000100800 */
[----:B------:R-:W-:Y:S04]  /*4a7f0*/  STL [R1+0x20b8], R21 ;  /* 0x0020b81501007387 */ /* 0x000fe80000100800 */
[----:B-1----:R-:W-:Y:S04]  /*4a800*/  STL.64 [R1+0x18], R18 ;  /* 0x0000181201007387 */ /* 0x002fe80000100a00 */
[----:B--2---:R-:W-:Y:S04]  /*4a810*/  STL [R1+0x20ac], R24 ;  /* 0x0020ac1801007387 */ /* 0x004fe80000100800 */
[----:B------:R-:W-:Y:S04]  /*4a820*/  STL [R1+0x20a8], R25 ;  /* 0x0020a81901007387 */ /* 0x000fe80000100800 */
[----:B------:R-:W-:Y:S04]  /*4a830*/  STL.64 [R1+0x8], R22 ;  /* 0x0000081601007387 */ /* 0x000fe80000100a00 */
[----:B------:R-:W-:Y:S04]  /*4a840*/  STL [R1+0x2094], R26 ;  /* 0x0020941a01007387 */ /* 0x000fe80000100800 */
[----:B------:R-:W-:Y:S01]  /*4a850*/  STL [R1+0x2090], R27 ;  /* 0x0020901b01007387 */ /* 0x000fe20000100800 */
[----:B---3--:R-:W-:-:S03]  /*4a860*/  IMAD.MOV.U32 R11, RZ, RZ, R4 ;  /* 0x000000ffff0b7224 */ /* 0x008fc600078e0004 */
[----:B------:R-:W-:Y:S01]  /*4a870*/  STL.64 [R1+0x38], R6 ;  /* 0x0000380601007387 */ /* 0x000fe20000100a00 */
[----:B------:R-:W-:-:S03]  /*4a880*/  IMAD.MOV.U32 R10, RZ, RZ, R5 ;  /* 0x000000ffff0a7224 */ /* 0x000fc600078e0005 */
[----:B------:R-:W0:Y:S04]  /*4a890*/  LDSM.16.M88.4 R4, [R0+UR6+0x8000] ;  /* 0x008000060004783b */ /* 0x000e280008000200 */
[----:B------:R-:W-:Y:S01]  /*4a8a0*/  LDSM.16.M88.4 R20, [R0+UR6+0xc000] ;  /* 0x00c000060014783b */ /* 0x000fe20008000200 */
[----:B0-----:R-:W-:-:S03]  /*4a8b0*/  IMAD.MOV.U32 R28, RZ, RZ, R4 ;  /* 0x000000ffff1c7224 */ /* 0x001fc600078e0004 */
[----:B------:R-:W-:Y:S01]  /*4a8c0*/  STL.64 [R1+0x58], R6 ;  /* 0x0000580601007387 */ /* 0x000fe20000100a00 */
[----:B------:R-:W-:-:S03]  /*4a8d0*/  IMAD.MOV.U32 R3, RZ, RZ, R5 ;  /* 0x000000ffff037224 */ /* 0x000fc600078e0005 */
[----:B------:R-:W0:Y:S04]  /*4a8e0*/  LDSM.16.M88.4 R4, [R0+UR6+0xa000] ;  /* 0x00a000060004783b */ /* 0x000e280008000200 */
[----:B------:R-:W-:Y:S04]  /*4a8f0*/  STL [R1+0x209c], R3 ;  /* 0x00209c0301007387 */ /* 0x000fe80000100800 */
[----:B------:R-:W-:Y:S01]  /*4a900*/  STL [R1+0x2098], R28 ;  /* 0x0020981c01007387 */ /* 0x000fe20000100800 */
[----:B0-----:R-:W-:-:S03]  /*4a910*/  IMAD.MOV.U32 R26, RZ, RZ, R4 ;  /* 0x000000ffff1a7224 */ /* 0x001fc600078e0004 */
[----:B------:R-:W-:Y:S01]  /*4a920*/  STL.64 [R1+0x78], R6 ;  /* 0x0000780601007387 */ /* 0x000fe20000100a00 */
[----:B------:R-:W-:-:S03]  /*4a930*/  IMAD.MOV.U32 R27, RZ, RZ, R5 ;  /* 0x000000ffff1b7224 */ /* 0x000fc600078e0005 */
[----:B------:R-:W0:Y:S04]  /*4a940*/  LDSM.16.M88.4 R4, [R0+UR6+0xe000] ;  /* 0x00e000060004783b */ /* 0x000e280008000200 */
[----:B------:R-:W-:Y:S04]  /*4a950*/  STL [R1+0x20a4], R27 ;  /* 0x0020a41b01007387 */ /* 0x000fe80000100800 */
[----:B------:R-:W-:Y:S04]  /*4a960*/  STL [R1+0x20a0], R26 ;  /* 0x0020a01a01007387 */ /* 0x000fe80000100800 */
[----:B------:R-:W-:Y:S04]  /*4a970*/  STL.64 [R1+0x90], R20 ;  /* 0x0000901401007387 */ /* 0x000fe80000100a00 */
[----:B------:R-:W-:Y:S01]  /*4a980*/  STL.64 [R1+0x98], R22 ;  /* 0x0000981601007387 */ /* 0x000fe20000100a00 */
        /* <DEDUP_REMOVED lines=15> */
[----:B------:R-:W0:Y:S02]  /*4aa80*/  LDSM.16.M88.4 R4, [R0+UR6+0x14000] ;  /* 0x014000060004783b */ /* 0x000e240008000200 */
[----:B0-----:R-:W-:Y:S02]  /*4aa90*/  IMAD.MOV.U32 R24, RZ, RZ, R4 ;  /* 0x000000ffff187224 */ /* 0x001fe400078e0004 */
        /* <DEDUP_REMOVED lines=18> */
[----:B------:R-:W0:Y:S04]  /*4abc0*/  LDSM.16.M88.4 R4, [R0+UR6+0x1e000] ;  /* 0x01e000060004783b */ /* 0x000e280008000200 */
[----:B0-----:R0:W-:Y:S04]  /*4abd0*/  STL.64 [R1+0x1f8], R6 ;  /* 0x0001f80601007387 */ /* 0x0011e80000100a00 */
[----:B0-----:R-:W2:Y:S01]  /*4abe0*/  LDL.LU R7, [R1+0x20c8] ;  /* 0x0020c80001077983 */ /* 0x001ea20000300800 */
[----:B------:R-:W-:Y:S02]  /*4abf0*/  IMAD.MOV.U32 R28, RZ, RZ, R4 ;  /* 0x000000ffff1c7224 */ /* 0x000fe400078e0004 */
[----:B------:R-:W-:-:S02]  /*4ac00*/  IMAD.MOV.U32 R3, RZ, RZ, R5 ;  /* 0x000000ffff037224 */ /* 0x000fc400078e0005 */
[----:B--2---:R-:W0:Y:S04]  /*4ac10*/  LDSM.16.MT88.4 R4, [R7+0x20200] ;  /* 0x020200000704783b */ /* 0x004e280000004200 */
[----:B0-----:R-:W-:Y:S04]  /*4ac20*/  STL.64 [R1+0x1f88], R6 ;  /* 0x001f880601007387 */ /* 0x001fe80000100a00 */
[----:B------:R0:W-:Y:S04]  /*4ac30*/  STL.64 [R1+0x1f80], R4 ;  /* 0x001f800401007387 */ /* 0x0001e80000100a00 */
[----:B0-----:R-:W2:Y:S04]  /*4ac40*/  LDL.LU.64 R4, [R1+0x410] ;  /* 0x0004100001047983 */ /* 0x001ea80000300a00 */
[----:B------:R-:W2:Y:S02]  /*4ac50*/  LDL.LU.64 R6, [R1+0x418] ;  /* 0x0004180001067983 */ /* 0x000ea40000300a00 */
[----:B--2---:R-:W-:Y:S01]  /*4ac60*/  HMMA.16816.F32 R16, R12, R16, R4 ;  /* 0x000000100c10723c */ /* 0x004fe20000001804 */
[----:B------:R-:W-:-:S02]  /*4ac70*/  IMAD.MOV.U32 R4, RZ, RZ, R28 ;  /* 0x000000ffff047224 */ /* 0x000fc400078e001c */
[----:B------:R-:W-:-:S15]  /*4ac80*/  IMAD.MOV.U32 R5, RZ, RZ, R3 ;  /* 0x000000ffff057224 */ /* 0x000fde00078e0003 */
[----:B------:R-:W-:Y:S01]  /*4ac90*/  NOP ;  /* 0x0000000000007918 */ /* 0x000fe20000000000 */
[----:B------:R-:W-:Y:S04]  /*4aca0*/  STL.64 [R1+0x1f98], R18 ;  /* 0x001f981201007387 */ /* 0x000fe80000100a00 */
[----:B------:R-:W-:Y:S04]  /*4acb0*/  STL.64 [R1+0x1f90], R16 ;  /* 0x001f901001007387 */ /* 0x000fe80000100a00 */
[----:B------:R-:W2:Y:S04]  /*4acc0*/  LDL.LU R28, [R1+0x20c4] ;  /* 0x0020c400011c7983 */ /* 0x000ea80000300800 */
[----:B------:R-:W3:Y:S04]  /*4acd0*/  LDL.LU R3, [R1+0x20c0] ;  /* 0x0020c00001037983 */ /* 0x000ee80000300800 */
[----:B------:R0:W-:Y:S02]  /*4ace0*/  STL.64 [R1+0x1fa0], R4 ;  /* 0x001fa00401007387 */ /* 0x0001e40000100a00 */
[----:B0-----:R-:W-:-:S02]  /*4acf0*/  IMAD.MOV.U32 R4, RZ, RZ, R20 ;  /* 0x000000ffff047224 */ /* 0x001fc400078e0014 */
[----:B------:R-:W-:Y:S01]  /*4ad00*/  IMAD.MOV.U32 R5, RZ, RZ, R21 ;  /* 0x000000ffff057224 */ /* 0x000fe200078e0015 */
[----:B------:R-:W4:Y:S04]  /*4ad10*/  LDL.LU R20, [R1+0x20bc] ;  /* 0x0020bc0001147983 */ /* 0x000f280000300800 */
[----:B------:R-:W4:Y:S04]  /*4ad20*/  LDL.LU R21, [R1+0x20b8] ;  /* 0x0020b80001157983 */ /* 0x000f280000300800 */
[----:B------:R0:W-:Y:S01]  /*4ad30*/  STL.64 [R1+0x1fb0], R4 ;  /* 0x001fb00401007387 */ /* 0x0001e20000100a00 */
[----:B------:R-:W-:-:S02]  /*4ad40*/  IMAD.MOV.U32 R16, RZ, RZ, R11 ;  /* 0x000000ffff107224 */ /* 0x000fc400078e000b */
[----:B------:R-:W-:Y:S02]  /*4ad50*/  IMAD.MOV.U32 R17, RZ, RZ, R10 ;  /* 0x000000ffff117224 */ /* 0x000fe400078e000a */
[----:B0-----:R-:W-:Y:S02]  /*4ad60*/  IMAD.MOV.U32 R4, RZ, RZ, R9 ;  /* 0x000000ffff047224 */ /* 0x001fe400078e0009 */
[----:B------:R-:W-:Y:S02]  /*4ad70*/  IMAD.MOV.U32 R5, RZ, RZ, R8 ;  /* 0x000000ffff057224 */ /* 0x000fe400078e0008 */
[----:B------:R-:W2:Y:S04]  /*4ad80*/  LDL.LU.64 R8, [R1+0x3f0] ;  /* 0x0003f00001087983 */ /* 0x000ea80000300a00 */
[----:B------:R-:W2:Y:S04]  /*4ad90*/  LDL.LU.64 R10, [R1+0x3f8] ;  /* 0x0003f800010a7983 */ /* 0x000ea80000300a00 */
[----:B------:R0:W-:Y:S02]  /*4ada0*/  STL.64 [R1+0x1fc8], R4 ;  /* 0x001fc80401007387 */ /* 0x0001e40000100a00 */
[----:B0-----:R-:W-:-:S02]  /*4adb0*/  IMAD.MOV.U32 R4, RZ, RZ, R23 ;  /* 0x000000ffff047224 */ /* 0x001fc400078e0017 */
[----:B------:R-:W-:-:S05]  /*4adc0*/  IMAD.MOV.U32 R5, RZ, RZ, R22 ;  /* 0x000000ffff057224 */ /* 0x000fca00078e0016 */
[----:B------:R0:W-:Y:S04]  /*4add0*/  STL.64 [R1+0x1fe0], R4 ;  /* 0x001fe00401007387 */ /* 0x0001e80000100a00 */
[----:B0-----:R-:W4:Y:S04]  /*4ade0*/  LDL.LU.64 R4, [R1+0x400] ;  /* 0x0004000001047983 */ /* 0x001f280000300a00 */
[----:B------:R-:W4:Y:S02]  /*4adf0*/  LDL.LU.64 R6, [R1+0x408] ;  /* 0x0004080001067983 */ /* 0x000f240000300a00 */
[----:B----4-:R-:W-:Y:S01]  /*4ae00*/  HMMA.16816.F32 R20, R12, R20, R4 ;  /* 0x000000140c14723c */ /* 0x010fe20000001804 */
[----:B------:R-:W-:-:S02]  /*4ae10*/  IMAD.MOV.U32 R4, RZ, RZ, R2 ;  /* 0x000000ffff047224 */ /* 0x000fc400078e0002 */
[----:B------:R-:W-:Y:S01]  /*4ae20*/  IMAD.MOV.U32 R5, RZ, RZ, R29 ;  /* 0x000000ffff057224 */ /* 0x000fe200078e001d */
[----:B------:R-:W4:Y:S04]  /*4ae30*/  LDL.LU R2, [R1+0x20b4] ;  /* 0x0020b40001027983 */ /* 0x000f280000300800 */
[----:B------:R-:W2:Y:S04]  /*4ae40*/  LDL.LU R29, [R1+0x20b0] ;  /* 0x0020b000011d7983 */ /* 0x000ea80000300800 */
[----:B------:R0:W-:Y:S02]  /*4ae50*/  STL.64 [R1+0x1ff8], R4 ;  /* 0x001ff80401007387 */ /* 0x0001e40000100a00 */
[----:B0-----:R-:W-:-:S02]  /*4ae60*/  IMAD.MOV.U32 R4, RZ, RZ, R24 ;  /* 0x000000ffff047224 */ /* 0x001fc400078e0018 */
[----:B------:R-:W-:Y:S01]  /*4ae70*/  IMAD.MOV.U32 R5, RZ, RZ, R25 ;  /* 0x000000ffff057224 */ /* 0x000fe200078e0019 */
[----:B------:R-:W2:Y:S04]  /*4ae80*/  LDL.LU R24, [R1+0x20ac] ;  /* 0x0020ac0001187983 */ /* 0x000ea80000300800 */
[----:B------:R-:W2:Y:S04]  /*4ae90*/  LDL.LU R25, [R1+0x20a8] ;  /* 0x0020a80001197983 */ /* 0x000ea80000300800 */
[----:B------:R-:W-:Y:S04]  /*4aea0*/  STL.64 [R1+0x2010], R4 ;  /* 0x0020100401007387 */ /* 0x000fe80000100a00 */
[----:B------:R0:W-:Y:S04]  /*4aeb0*/  STL.64 [R1+0x1f78], R22 ;  /* 0x001f781601007387 */ /* 0x0001e80000100a00 */
[----:B------:R1:W-:Y:S04]  /*4aec0*/  STL.64 [R1+0x1f70], R20 ;  /* 0x001f701401007387 */ /* 0x0003e80000100a00 */
[----:B0-----:R-:W2:Y:S04]  /*4aed0*/  LDL.LU R22, [R1+0x18] ;  /* 0x0000180001167983 */ /* 0x001ea80000300800 */
[----:B------:R-:W2:Y:S04]  /*4aee0*/  LDL.LU R23, [R1+0x1c] ;  /* 0x00001c0001177983 */ /* 0x000ea80000300800 */
[----:B--2---:R0:W-:Y:S04]  /*4aef0*/  STL.64 [R1+0x1fa8], R22 ;  /* 0x001fa81601007387 */ /* 0x0041e80000100a00 */
[----:B-1----:R-:W2:Y:S04]  /*4af00*/  LDL.LU.64 R20, [R1+0x3e0] ;  /* 0x0003e00001147983 */ /* 0x002ea80000300a00 */
[----:B0-----:R-:W2:Y:S01]  /*4af10*/  LDL.LU.64 R22, [R1+0x3e8] ;  /* 0x0003e80001167983 */ /* 0x001ea20000300a00 */
[----:B------:R-:W-:Y:S01]  /*4af20*/  HMMA.16816.F32 R8, R12, R24, R8 ;  /* 0x000000180c08723c */ /* 0x000fe20000001808 */
[----:B------:R-:W-:-:S02]  /*4af30*/  IMAD.MOV.U32 R4, RZ, RZ, R27 ;  /* 0x000000ffff047224 */ /* 0x000fc400078e001b */
[----:B------:R-:W-:Y:S01]  /*4af40*/  IMAD.MOV.U32 R5, RZ, RZ, R26 ;  /* 0x000000ffff057224 */ /* 0x000fe200078e001a */
[----:B------:R-:W2:Y:S04]  /*4af50*/  LDL.LU R27, [R1+0x20a4] ;  /* 0x0020a400011b7983 */ /* 0x000ea80000300800 */
[----:B------:R-:W2:Y:S04]  /*4af60*/  LDL.LU R26, [R1+0x20a0] ;  /* 0x0020a000011a7983 */ /* 0x000ea80000300800 */
[----:B------:R3:W-:Y:S02]  /*4af70*/  STL.64 [R1+0x2028], R4 ;  /* 0x0020280401007387 */ /* 0x0007e40000100a00 */
[----:B---3--:R-:W-:-:S02]  /*4af80*/  IMAD.MOV.U32 R4, RZ, RZ, R3 ;  /* 0x000000ffff047224 */ /* 0x008fc400078e0003 */
[----:B------:R-:W-:Y:S01]  /*4af90*/  IMAD.MOV.U32 R5, RZ, RZ, R28 ;  /* 0x000000ffff057224 */ /* 0x000fe200078e001c */
[----:B------:R-:W3:Y:S04]  /*4afa0*/  LDL.LU R3, [R1+0x209c] ;  /* 0x00209c0001037983 */ /* 0x000ee80000300800 */
[----:B------:R-:W3:Y:S04]  /*4afb0*/  LDL.LU R28, [R1+0x2098] ;  /* 0x00209800011c7983 */ /* 0x000ee80000300800 */
[----:B------:R0:W-:Y:S02]  /*4afc0*/  STL.64 [R1+0x2040], R4 ;  /* 0x0020400401007387 */ /* 0x0001e40000100a00 */
[----:B0-----:R-:W-:-:S02]  /*4afd0*/  IMAD.MOV.U32 R4, RZ, RZ, R29 ;  /* 0x000000ffff047224 */ /* 0x001fc400078e001d */
[----:B----4-:R-:W-:-:S05]  /*4afe0*/  IMAD.MOV.U32 R5, RZ, RZ, R2 ;  /* 0x000000ffff057224 */ /* 0x010fca00078e0002 */
[----:B------:R-:W-:Y:S04]  /*4aff0*/  STL.64 [R1+0x2058], R4 ;  /* 0x0020580401007387 */ /* 0x000fe80000100a00 */
[----:B------:R-:W-:Y:S04]  /*4b000*/  STL.64 [R1+0x1fc0], R10 ;  /* 0x001fc00a01007387 */ /* 0x000fe80000100a00 */
[----:B------:R-:W-:Y:S01]  /*4b010*/  STL.64 [R1+0x1fb8], R8 ;  /* 0x001fb80801007387 */ /* 0x000fe20000100a00 */
[----:B--2---:R-:W-:-:S15]  /*4b020*/  HMMA.16816.F32 R16, R12, R16, R20 ;  /* 0x000000100c10723c */ /* 0x004fde0000001814 */
[----:B------:R-:W-:-:S04]  /*4b030*/  NOP ;  /* 0x0000000000007918 */ /* 0x000fc80000000000 */
[----:B------:R-:W-:Y:S02]  /*4b040*/  IMAD.MOV.U32 R29, RZ, RZ, R16 ;  /* 0x000000ffff1d7224 */ /* 0x000fe400078e0010 */
[----:B------:R-:W-:Y:S01]  /*4b050*/  IMAD.MOV.U32 R25, RZ, RZ, R17 ;  /* 0x000000ffff197224 */ /* 0x000fe200078e0011 */
[----:B------:R-:W2:Y:S04]  /*4b060*/  LDL.LU R16, [R1+0x90] ;  /* 0x0000900001107983 */ /* 0x000ea80000300800 */
[----:B------:R-:W2:Y:S04]  /*4b070*/  LDL.LU R17, [R1+0x94] ;  /* 0x0000940001117983 */ /* 0x000ea80000300800 */
[----:B--2---:R0:W-:Y:S02]  /*4b080*/  STL.64 [R1+0x2060], R16 ;  /* 0x0020601001007387 */ /* 0x0041e40000100a00 */
[----:B0-----:R-:W-:-:S02]  /*4b090*/  IMAD.MOV.U32 R16, RZ, RZ, R26 ;  /* 0x000000ffff107224 */ /* 0x001fc400078e001a */
[----:B------:R-:W-:Y:S01]  /*4b0a0*/  IMAD.MOV.U32 R17, RZ, RZ, R27 ;  /* 0x000000ffff117224 */ /* 0x000fe200078e001b */
[----:B------:R-:W2:Y:S04]  /*4b0b0*/  LDL.LU R26, [R1+0x2094] ;  /* 0x00209400011a7983 */ /* 0x000ea80000300800 */
[----:B------:R-:W2:Y:S04]  /*4b0c0*/  LDL.LU R27, [R1+0x2090] ;  /* 0x00209000011b7983 */ /* 0x000ea80000300800 */
[----:B------:R-:W-:Y:S04]  /*4b0d0*/  STL.64 [R1+0x2078], R16 ;  /* 0x0020781001007387 */ /* 0x000fe80000100a00 */
[----:B------:R-:W4:Y:S04]  /*4b0e0*/  LDL.LU.64 R4, [R1+0x3b0] ;  /* 0x0003b00001047983 */ /* 0x000f280000300a00 */
[----:B------:R-:W2:Y:S04]  /*4b0f0*/  LDL.LU.64 R6, [R1+0x3b8] ;  /* 0x0003b80001067983 */ /* 0x000ea80000300a00 */
[----:B--2---:R-:W-:Y:S04]  /*4b100*/  STL.64 [R1+0x2070], R6 ;  /* 0x0020700601007387 */ /* 0x004fe80000100a00 */
[----:B----4-:R0:W-:Y:S04]  /*4b110*/  STL.64 [R1+0x2068], R4 ;  /* 0x0020680401007387 */ /* 0x0101e80000100a00 */
[----:B0-----:R-:W2:Y:S04]  /*4b120*/  LDL.LU.64 R4, [R1+0x3c0] ;  /* 0x0003c00001047983 */ /* 0x001ea80000300a00 */
[----:B------:R-:W4:Y:S01]  /*4b130*/  LDL.LU.64 R6, [R1+0x3c8] ;  /* 0x0003c80001067983 */ /* 0x000f220000300a00 */
[----:B------:R-:W-:-:S03]  /*4b140*/  IMAD.MOV.U32 R24, RZ, RZ, R18 ;  /* 0x000000ffff187224 */ /* 0x000fc600078e0012 */
[----:B----4-:R-:W-:Y:S04]  /*4b150*/  STL.64 [R1+0x2088], R6 ;  /* 0x0020880601007387 */ /* 0x010fe80000100a00 */
[----:B--2---:R0:W-:Y:S04]  /*4b160*/  STL.64 [R1+0x2080], R4 ;  /* 0x0020800401007387 */ /* 0x0041e80000100a00 */
[----:B0-----:R-:W2:Y:S04]  /*4b170*/  LDL.LU.64 R4, [R1+0x3d0] ;  /* 0x0003d00001047983 */ /* 0x001ea80000300a00 */
[----:B------:R-:W2:Y:S04]  /*4b180*/  LDL.LU.64 R6, [R1+0x3d8] ;  /* 0x0003d80001067983 */ /* 0x000ea80000300a00 */
[----:B------:R-:W-:Y:S04]  /*4b190*/  STL.64 [R1+0x1fd8], R26 ;  /* 0x001fd81a01007387 */ /* 0x000fe80000100a00 */
[----:B------:R0:W-:Y:S04]  /*4b1a0*/  STL.64 [R1+0x1fd0], R24 ;  /* 0x001fd01801007387 */ /* 0x0001e80000100a00 */
[----:B0-----:R-:W4:Y:S04]  /*4b1b0*/  LDL.LU.64 R24, [R1+0x170] ;  /* 0x0001700001187983 */ /* 0x001f280000300a00 */
[----:B------:R-:W2:Y:S04]  /*4b1c0*/  LDL.LU.64 R26, [R1+0x178] ;  /* 0x00017800011a7983 */ /* 0x000ea80000300a00 */
[----:B--2---:R-:W-:Y:S04]  /*4b1d0*/  STL.64 [R1+0x1ff0], R26 ;  /* 0x001ff01a01007387 */ /* 0x004fe80000100a00 */
[----:B----4-:R0:W-:Y:S04]  /*4b1e0*/  STL.64 [R1+0x1fe8], R24 ;  /* 0x001fe81801007387 */ /* 0x0101e80000100a00 */
[----:B0-----:R-:W2:Y:S04]  /*4b1f0*/  LDL.LU.64 R24, [R1+0x1a0] ;  /* 0x0001a00001187983 */ /* 0x001ea80000300a00 */
[----:B------:R-:W4:Y:S04]  /*4b200*/  LDL.LU.64 R26, [R1+0x1a8] ;  /* 0x0001a800011a7983 */ /* 0x000f280000300a00 */
[----:B----4-:R-:W-:Y:S04]  /*4b210*/  STL.64 [R1+0x2008], R26 ;  /* 0x0020081a01007387 */ /* 0x010fe80000100a00 */
[----:B--2---:R0:W-:Y:S04]  /*4b220*/  STL.64 [R1+0x2000], R24 ;  /* 0x0020001801007387 */ /* 0x0041e80000100a00 */
[----:B0-----:R-:W2:Y:S04]  /*4b230*/  LDL.LU.64 R24, [R1+0x370] ;  /* 0x0003700001187983 */ /* 0x001ea80000300a00 */
[----:B------:R-:W4:Y:S04]  /*4b240*/  LDL.LU.64 R26, [R1+0x378] ;  /* 0x00037800011a7983 */ /* 0x000f280000300a00 */
[----:B----4-:R-:W-:Y:S04]  /*4b250*/  STL.64 [R1+0x2020], R26 ;  /* 0x0020201a01007387 */ /* 0x010fe80000100a00 */
[----:B--2---:R0:W-:Y:S04]  /*4b260*/  STL.64 [R1+0x2018], R24 ;  /* 0x0020181801007387 */ /* 0x0041e80000100a00 */
[----:B0-----:R-:W2:Y:S04]  /*4b270*/  LDL.LU.64 R24, [R1+0x380] ;  /* 0x0003800001187983 */ /* 0x001ea80000300a00 */
[----:B------:R-:W4:Y:S01]  /*4b280*/  LDL.LU.64 R26, [R1+0x388] ;  /* 0x00038800011a7983 */ /* 0x000f220000300a00 */
[----:B---3--:R-:W-:-:S02]  /*4b290*/  IMAD.MOV.U32 R16, RZ, RZ, R28 ;  /* 0x000000ffff107224 */ /* 0x008fc400078e001c */
[----:B------:R-:W-:Y:S02]  /*4b2a0*/  IMAD.MOV.U32 R17, RZ, RZ, R3 ;  /* 0x000000ffff117224 */ /* 0x000fe400078e0003 */
[----:B------:R-:W-:Y:S01]  /*4b2b0*/  IMAD.MOV.U32 R2, RZ, RZ, R19 ;  /* 0x000000ffff027224 */ /* 0x000fe200078e0013 */
[----:B----4-:R-:W-:Y:S04]  /*4b2c0*/  STL.64 [R1+0x2038], R26 ;  /* 0x0020381a01007387 */ /* 0x010fe80000100a00 */
[----:B--2---:R0:W-:Y:S04]  /*4b2d0*/  STL.64 [R1+0x2030], R24 ;  /* 0x0020301801007387 */ /* 0x0041e80000100a00 */
[----:B0-----:R-:W2:Y:S04]  /*4b2e0*/  LDL.LU.64 R24, [R1+0x390] ;  /* 0x0003900001187983 */ /* 0x001ea80000300a00 */
[----:B------:R-:W3:Y:S01]  /*4b2f0*/  LDL.LU.64 R26, [R1+0x398] ;  /* 0x00039800011a7983 */ /* 0x000ee20000300a00 */
[C---:B------:R-:W-:Y:S03]  /*4b300*/  HMMA.16816.F32 R16, R12.reuse, R16, R4 ;  /* 0x000000100c10723c */ /* 0x040fe60000001804 */
[----:B---3--:R-:W-:Y:S04]  /*4b310*/  STL.64 [R1+0x2050], R26 ;  /* 0x0020501a01007387 */ /* 0x008fe80000100a00 */
[----:B--2---:R0:W-:Y:S04]  /*4b320*/  STL.64 [R1+0x2048], R24 ;  /* 0x0020481801007387 */ /* 0x0041e80000100a00 */
[----:B0-----:R-:W2:Y:S04]  /*4b330*/  LDL.LU.64 R24, [R1+0x3a0] ;  /* 0x0003a00001187983 */ /* 0x001ea80000300a00 */
[----:B------:R-:W2:Y:S04]  /*4b340*/  LDL.LU.64 R26, [R1+0x3a8] ;  /* 0x0003a800011a7983 */ /* 0x000ea80000300a00 */
[----:B------:R-:W3:Y:S04]  /*4b350*/  LDL.LU.64 R8, [R1+0x190] ;  /* 0x0001900001087983 */ /* 0x000ee80000300a00 */
[----:B------:R-:W3:Y:S04]  /*4b360*/  LDL.LU.64 R10, [R1+0x198] ;  /* 0x00019800010a7983 */ /* 0x000ee80000300a00 */
[----:B------:R-:W4:Y:S04]  /*4b370*/  LDL.LU.64 R20, [R1+0x160] ;  /* 0x0001600001147983 */ /* 0x000f280000300a00 */
[----:B------:R-:W4:Y:S04]  /*4b380*/  LDL.LU.64 R22, [R1+0x168] ;  /* 0x0001680001167983 */ /* 0x000f280000300a00 */
[----:B------:R-:W2:Y:S04]  /*4b390*/  LDL.LU.64 R6, [R1+0x2088] ;  /* 0x0020880001067983 */ /* 0x000ea80000300a00 */
[----:B------:R-:W2:Y:S04]  /*4b3a0*/  LDL.LU.64 R4, [R1+0x2080] ;  /* 0x0020800001047983 */ /* 0x000ea80000300a00 */
[----:B------:R0:W-:Y:S04]  /*4b3b0*/  STL.64 [R1+0x40], R16 ;  /* 0x0000401001007387 */ /* 0x0001e80000100a00 */
[----:B------:R2:W-:Y:S04]  /*4b3c0*/  STL.64 [R1+0x48], R18 ;  /* 0x0000481201007387 */ /* 0x0005e80000100a00 */
[----:B0-----:R-:W2:Y:S02]  /*4b3d0*/  LDL.LU.64 R16, [R1+0x2078] ;  /* 0x0020780001107983 */ /* 0x001ea40000300a00 */
[----:B--2---:R-:W-:Y:S02]  /*4b3e0*/  HMMA.16816.F32 R16, R12, R16, R4 ;  /* 0x000000100c10723c */ /* 0x004fe40000001804 */
[----:B------:R-:W2:Y:S04]  /*4b3f0*/  LDL.LU.64 R6, [R1+0x2070] ;  /* 0x0020700001067983 */ /* 0x000ea80000300a00 */
[----:B------:R-:W2:-:S13]  /*4b400*/  LDL.LU.64 R4, [R1+0x2068] ;  /* 0x0020680001047983 */ /* 0x000e9a0000300a00 */
[----:B------:R0:W-:Y:S04]  /*4b410*/  STL.64 [R1+0x60], R16 ;  /* 0x0000601001007387 */ /* 0x0001e80000100a00 */
[----:B------:R2:W-:Y:S04]  /*4b420*/  STL.64 [R1+0x68], R18 ;  /* 0x0000681201007387 */ /* 0x0005e80000100a00 */
[----:B0-----:R-:W2:Y:S02]  /*4b430*/  LDL.LU.64 R16, [R1+0x2060] ;  /* 0x0020600001107983 */ /* 0x001ea40000300a00 */
[----:B--2---:R-:W-:Y:S02]  /*4b440*/  HMMA.16816.F32 R16, R12, R16, R4 ;  /* 0x000000100c10723c */ /* 0x004fe40000001804 */
[----:B------:R-:W2:-:S15]  /*4b450*/  LDL.LU.64 R4, [R1+0x2058] ;  /* 0x0020580001047983 */ /* 0x000e9e0000300a00 */
[----:B------:R-:W-:Y:S02]  /*4b460*/  NOP ;  /* 0x0000000000007918 */ /* 0x000fe40000000000 */
[----:B------:R0:W-:Y:S04]  /*4b470*/  STL.64 [R1+0x80], R16 ;  /* 0x0000801001007387 */ /* 0x0001e80000100a00 */
[----:B------:R1:W-:Y:S04]  /*4b480*/  STL.64 [R1+0x88], R18 ;  /* 0x0000881201007387 */ /* 0x0003e80000100a00 */
[----:B0-----:R-:W3:Y:S04]  /*4b490*/  LDL.LU.64 R16, [R1+0x130] ;  /* 0x0001300001107983 */ /* 0x001ee80000300a00 */
[----:B-1----:R-:W3:Y:S01]  /*4b4a0*/  LDL.LU.64 R18, [R1+0x138] ;  /* 0x0001380001127983 */ /* 0x002ee20000300a00 */
[----:B--2---:R-:W-:Y:S03]  /*4b4b0*/  HMMA.16816.F32 R4, R12, R4, R24 ;  /* 0x000000040c04723c */ /* 0x004fe60000001818 */
[----:B------:R-:W2:Y:S04]  /*4b4c0*/  LDL.LU.64 R26, [R1+0x2050] ;  /* 0x00205000011a7983 */ /* 0x000ea80000300a00 */
[----:B------:R-:W2:-:S12]  /*4b4d0*/  LDL.LU.64 R24, [R1+0x2048] ;  /* 0x0020480001187983 */ /* 0x000e980000300a00 */
        /* <DEDUP_REMOVED lines=31> */
[----:B0-----:R-:W3:Y:S01]  /*4b6d0*/  LDL.LU.64 R4, [R1+0x1fc8] ;  /* 0x001fc80001047983 */ /* 0x001ee20000300a00 */
[----:B------:R-:W-:Y:S02]  /*4b6e0*/  IMAD.MOV.U32 R28, RZ, RZ, R6 ;  /* 0x000000ffff1c7224 */ /* 0x000fe400078e0006 */
[----:B------:R-:W-:-:S05]  /*4b6f0*/  IMAD.MOV.U32 R3, RZ, RZ, R7 ;  /* 0x000000ffff037224 */ /* 0x000fca00078e0007 */
[----:B------:R-:W-:Y:S04]  /*4b700*/  STL [R1+0x1f0c], R3 ;  /* 0x001f0c0301007387 */ /* 0x000fe80000100800 */
[----:B------:R-:W-:Y:S01]  /*4b710*/  STL [R1+0x1f08], R28 ;  /* 0x001f081c01007387 */ /* 0x000fe20000100800 */
[----:B---3--:R-:W-:Y:S03]  /*4b720*/  HMMA.16816.F32 R4, R12, R4, R8 ;  /* 0x000000040c04723c */ /* 0x008fe60000001808 */
[----:B------:R-:W2:Y:S04]  /*4b730*/  LDL.LU.64 R10, [R1+0x1fc0] ;  /* 0x001fc000010a7983 */ /* 0x000ea80000300a00 */
[----:B------:R-:W2:-:S12]  /*4b740*/  LDL.LU.64 R8, [R1+0x1fb8] ;  /* 0x001fb80001087983 */ /* 0x000e980000300a00 */
[----:B------:R0:W-:Y:S04]  /*4b750*/  STL.64 [R1+0x1a0], R4 ;  /* 0x0001a00401007387 */ /* 0x0001e80000100a00 */
[----:B------:R4:W-:Y:S04]  /*4b760*/  STL.64 [R1+0x1a8], R6 ;  /* 0x0001a80601007387 */ /* 0x0009e80000100a00 */
[----:B0-----:R-:W4:Y:S02]  /*4b770*/  LDL.LU.64 R4, [R1+0x1fb0] ;  /* 0x001fb00001047983 */ /* 0x001f240000300a00 */
[----:B----4-:R-:W-:Y:S02]  /*4b780*/  HMMA.16816.F32 R4, R12, R4, R20 ;  /* 0x000000040c04723c */ /* 0x010fe40000001814 */
[----:B------:R-:W3:-:S15]  /*4b790*/  LDL.LU.64 R22, [R1+0x1fa8] ;  /* 0x001fa80001167983 */ /* 0x000ede0000300a00 */
[----:B------:R-:W-:Y:S02]  /*4b7a0*/  NOP ;  /* 0x0000000000007918 */ /* 0x000fe40000000000 */
[----:B------:R-:W-:Y:S01]  /*4b7b0*/  IMAD.MOV.U32 R3, RZ, RZ, R4 ;  /* 0x000000ffff037224 */ /* 0x000fe200078e0004 */
[----:B------:R0:W-:Y:S01]  /*4b7c0*/  STL.64 [R1+0x1d8], R6 ;  /* 0x0001d80601007387 */ /* 0x0001e20000100a00 */
[----:B------:R-:W-:-:S03]  /*4b7d0*/  IMAD.MOV.U32 R28, RZ, RZ, R5 ;  /* 0x000000ffff1c7224 */ /* 0x000fc600078e0005 */
[----:B------:R-:W4:Y:S04]  /*4b7e0*/  LDL.LU.64 R4, [R1+0x1fa0] ;  /* 0x001fa00001047983 */ /* 0x000f280000300a00 */
[----:B------:R-:W-:Y:S04]  /*4b7f0*/  STL [R1+0x1f14], R28 ;  /* 0x001f141c01007387 */ /* 0x000fe80000100800 */
[----:B------:R-:W-:Y:S01]  /*4b800*/  STL [R1+0x1f10], R3 ;  /* 0x001f100301007387 */ /* 0x000fe20000100800 */
[----:B----4-:R-:W-:Y:S03]  /*4b810*/  HMMA.16816.F32 R12, R12, R4, R16 ;  /* 0x000000040c0c723c */ /* 0x010fe60000001810 */
[----:B------:R-:W3:Y:S04]  /*4b820*/  LDL.LU.64 R18, [R1+0x1f98] ;  /* 0x001f980001127983 */ /* 0x000ee80000300a00 */
[----:B------:R-:W3:Y:S04]  /*4b830*/  LDL.LU.64 R16, [R1+0x1f90] ;  /* 0x001f900001107983 */ /* 0x000ee80000300a00 */
[----:B0-----:R-:W3:Y:S04]  /*4b840*/  LDL.LU.64 R6, [R1+0x1f88] ;  /* 0x001f880001067983 */ /* 0x001ee80000300a00 */
[----:B------:R-:W3:Y:S04]  /*4b850*/  LDL.LU.64 R4, [R1+0x1f80] ;  /* 0x001f800001047983 */ /* 0x000ee80000300a00 */
[----:B------:R-:W-:Y:S04]  /*4b860*/  STL.64 [R1+0x1c0], R12 ;  /* 0x0001c00c01007387 */ /* 0x000fe80000100a00 */
[----:B------:R0:W-:Y:S04]  /*4b870*/  STL.64 [R1+0x1c8], R14 ;  /* 0x0001c80e01007387 */ /* 0x0001e80000100a00 */
[----:B0-----:R-:W4:Y:S01]  /*4b880*/  LDL R15, [R1+0x264] ;  /* 0x00026400010f7983 */ /* 0x001f220000100800 */
[----:B---3--:R-:W-:Y:S03]  /*4b890*/  HMMA.16816.F32 R16, R4, R22, R16 ;  /* 0x000000160410723c */ /* 0x008fe60000001810 */
[----:B------:R-:W3:Y:S04]  /*4b8a0*/  LDL.LU.64 R22, [R1+0x1f78] ;  /* 0x001f780001167983 */ /* 0x000ee80000300a00 */
[----:B------:R-:W3:-:S12]  /*4b8b0*/  LDL.LU.64 R20, [R1+0x1f70] ;  /* 0x001f700001147983 */ /* 0x000ed80000300a00 */
[----:B------:R-:W-:Y:S01]  /*4b8c0*/  IMAD.MOV.U32 R28, RZ, RZ, R18 ;  /* 0x000000ffff1c7224 */ /* 0x000fe200078e0012 */
[----:B------:R-:W-:Y:S01]  /*4b8d0*/  STL.64 [R1+0x190], R16 ;  /* 0x0001901001007387 */ /* 0x000fe20000100a00 */
[----:B------:R-:W-:-:S03]  /*4b8e0*/  IMAD.MOV.U32 R3, RZ, RZ, R19 ;  /* 0x000000ffff037224 */ /* 0x000fc600078e0013 */
[----:B------:R-:W2:Y:S04]  /*4b8f0*/  LDL.LU R18, [R1+0x38] ;  /* 0x0000380001127983 */ /* 0x000ea80000300800 */
[----:B------:R-:W2:Y:S04]  /*4b900*/  LDL.LU R19, [R1+0x3c] ;  /* 0x00003c0001137983 */ /* 0x000ea80000300800 */
[----:B--2---:R0:W-:Y:S04]  /*4b910*/  STL.64 [R1+0x1f68], R18 ;  /* 0x001f681201007387 */ /* 0x0041e80000100a00 */
[----:B0-----:R-:W3:Y:S04]  /*4b920*/  LDL.LU R18, [R1+0x8] ;  /* 0x0000080001127983 */ /* 0x001ee80000300800 */
[----:B------:R-:W3:Y:S04]  /*4b930*/  LDL.LU R19, [R1+0xc] ;  /* 0x00000c0001137983 */ /* 0x000ee80000300800 */
[----:B------:R-:W-:Y:S01]  /*4b940*/  STL [R1+0x1f18], R28 ;  /* 0x001f181c01007387 */ /* 0x000fe20000100800 */
[----:B---3--:R-:W-:-:S15]  /*4b950*/  HMMA.16816.F32 R16, R4, R18, R20 ;  /* 0x000000120410723c */ /* 0x008fde0000001814 */
[----:B------:R-:W-:-:S04]  /*4b960*/  NOP ;  /* 0x0000000000007918 */ /* 0x000fc80000000000 */
[----:B------:R-:W-:Y:S04]  /*4b970*/  STL.64 [R1+0x160], R16 ;  /* 0x0001601001007387 */ /* 0x000fe80000100a00 */
[----:B------:R0:W-:Y:S02]  /*4b980*/  STL.64 [R1+0x168], R18 ;  /* 0x0001681201007387 */ /* 0x0001e40000100a00 */
[----:B0-----:R-:W-:Y:S02]  /*4b990*/  HMMA.16816.F32 R16, R4, R26, R8 ;  /* 0x0000001a0410723c */ /* 0x001fe40000001808 */
[----:B----4-:R-:W0:Y:S01]  /*4b9a0*/  LDSM.16.MT88.4 R8, [R15+0x20400] ;  /* 0x020400000f08783b */ /* 0x010e220000004200 */
[----:B------:R-:W-:Y:S01]  /*4b9b0*/  IMAD.MOV.U32 R23, RZ, RZ, R2 ;  /* 0x000000ffff177224 */ /* 0x000fe200078e0002 */
[----:B------:R-:W-:-:S02]  /*4b9c0*/  LOP3.LUT R2, R0, 0x40, RZ, 0x3c, !PT ;  /* 0x0000004000027812 */ /* 0x000fc400078e3cff */
[----:B------:R-:W-:Y:S01]  /*4b9d0*/  STL [R1+0x1d70], R0 ;  /* 0x001d700001007387 */ /* 0x000fe20000100800 */
[----:B------:R-:W-:Y:S02]  /*4b9e0*/  IMAD.MOV.U32 R21, RZ, RZ, R25 ;  /* 0x000000ffff157224 */ /* 0x000fe400078e0019 */
[----:B------:R-:W-:Y:S02]  /*4b9f0*/  IMAD.MOV.U32 R22, RZ, RZ, R24 ;  /* 0x000000ffff167224 */ /* 0x000fe400078e0018 */
[----:B------:R-:W-:Y:S01]  /*4ba00*/  IMAD.MOV.U32 R20, RZ, RZ, R29 ;  /* 0x000000ffff147224 */ /* 0x000fe200078e001d */
[----:B------:R-:W-:Y:S04]  /*4ba10*/  LDSM.16.MT88.4 R12, [R15+0x20600] ;  /* 0x020600000f0c783b */ /* 0x000fe80000004200 */
[----:B0-----:R-:W-:Y:S04]  /*4ba20*/  STL [R1+0x1ea8], R11 ;  /* 0x001ea80b01007387 */ /* 0x001fe80000100800 */
[----:B------:R-:W-:Y:S04]  /*4ba30*/  STL.64 [R1+0x130], R16 ;  /* 0x0001301001007387 */ /* 0x000fe80000100a00 */
[----:B------:R-:W-:Y:S04]  /*4ba40*/  STL.64 [R1+0x138], R18 ;  /* 0x0001381201007387 */ /* 0x000fe80000100a00 */
[----:B------:R-:W0:Y:S02]  /*4ba50*/  LDSM.16.M88.4 R16, [R2+UR6] ;  /* 0x000000060210783b */ /* 0x000e240008000200 */
[----:B0-----:R-:W-:-:S02]  /*4ba60*/  IMAD.MOV.U32 R28, RZ, RZ, R16 ;  /* 0x000000ffff1c7224 */ /* 0x001fc400078e0010 */
[----:B------:R-:W-:Y:S01]  /*4ba70*/  STL.64 [R1+0x208], R18 ;  /* 0x0002081201007387 */ /* 0x000fe20000100a00 */
[----:B------:R-:W-:-:S03]  /*4ba80*/  IMAD.MOV.U32 R0, RZ, RZ, R17 ;  /* 0x000000ffff007224 */ /* 0x000fc600078e0011 */
[----:B------:R-:W0:Y:S02]  /*4ba90*/  LDSM.16.M88.4 R16, [R2+UR6+0x2000] ;  /* 0x002000060210783b */ /* 0x000e240008000200 */
[----:B0-----:R-:W-:Y:S02]  /*4baa0*/  IMAD.MOV.U32 R25, RZ, RZ, R16 ;  /* 0x000000ffff197224 */ /* 0x001fe400078e0010 */
[----:B------:R-:W-:Y:S01]  /*4bab0*/  STL.64 [R1+0x218], R18 ;  /* 0x0002181201007387 */ /* 0x000fe20000100a00 */
[----:B------:R-:W-:-:S03]  /*4bac0*/  IMAD.MOV.U32 R24, RZ, RZ, R17 ;  /* 0x000000ffff187224 */ /* 0x000fc600078e0011 */
[----:B------:R-:W0:Y:S04]  /*4bad0*/  LDSM.16.M88.4 R16, [R2+UR6+0x4000] ;  /* 0x004000060210783b */ /* 0x000e280008000200 */
[----:B0-----:R-:W-:Y:S04]  /*4bae0*/  STL.64 [R1+0x220], R16 ;  /* 0x0002201001007387 */ /* 0x001fe80000100a00 */
[----:B------:R-:W-:Y:S04]  /*4baf0*/  STL.64 [R1+0x228], R18 ;  /* 0x0002281201007387 */ /* 0x000fe80000100a00 */
[----:B------:R-:W0:Y:S04]  /*4bb00*/  LDSM.16.M88.4 R16, [R2+UR6+0x6000] ;  /* 0x006000060210783b */ /* 0x000e280008000200 */
[----:B0-----:R-:W-:Y:S04]  /*4bb10*/  STL.64 [R1+0x230], R16 ;  /* 0x0002301001007387 */ /* 0x001fe80000100a00 */
[----:B------:R-:W-:Y:S04]  /*4bb20*/  STL.64 [R1+0x238], R18 ;  /* 0x0002381201007387 */ /* 0x000fe80000100a00 */
[----:B------:R-:W0:Y:S04]  /*4bb30*/  LDSM.16.M88.4 R16, [R2+UR6+0x8000] ;  /* 0x008000060210783b */ /* 0x000e280008000200 */
[----:B0-----:R-:W-:Y:S04]  /*4bb40*/  STL.64 [R1+0x240], R16 ;  /* 0x0002401001007387 */ /* 0x001fe80000100a00 */
[----:B------:R0:W-:Y:S04]  /*4bb50*/  STL.64 [R1+0x248], R18 ;  /* 0x0002481201007387 */ /* 0x0001e80000100a00 */
[----:B0-----:R-:W2:Y:S02]  /*4bb60*/  LDL.LU.64 R18, [R1+0x1f68] ;  /* 0x001f680001127983 */ /* 0x001ea40000300a00 */
[----:B--2---:R-:W-:Y:S02]  /*4bb70*/  HMMA.16816.F32 R20, R4, R18, R20 ;  /* 0x000000120414723c */ /* 0x004fe40000001814 */
[----:B------:R-:W0:-:S15]  /*4bb80*/  LDSM.16.M88.4 R16, [R2+UR6+0xa000] ;  /* 0x00a000060210783b */ /* 0x000e1e0008000200 */
[----:B------:R-:W-:Y:S02]  /*4bb90*/  NOP ;  /* 0x0000000000007918 */ /* 0x000fe40000000000 */
[----:B------:R-:W-:Y:S04]  /*4bba0*/  STL.64 [R1+0x100], R20 ;  /* 0x0001001401007387 */ /* 0x000fe80000100a00 */
[----:B------:R-:W-:Y:S04]  /*4bbb0*/  STL.64 [R1+0x108], R22 ;  /* 0x0001081601007387 */ /* 0x000fe80000100a00 */
[----:B------:R-:W1:Y:S04]  /*4bbc0*/  LDSM.16.M88.4 R20, [R2+UR6+0xc000] ;  /* 0x00c000060214783b */ /* 0x000e680008000200 */
[----:B0-----:R-:W-:Y:S04]  /*4bbd0*/  STL.64 [R1+0x250], R16 ;  /* 0x0002501001007387 */ /* 0x001fe80000100a00 */
[----:B------:R-:W-:Y:S04]  /*4bbe0*/  STL.64 [R1+0x258], R18 ;  /* 0x0002581201007387 */ /* 0x000fe80000100a00 */
[----:B------:R-:W0:Y:S04]  /*4bbf0*/  LDSM.16.M88.4 R16, [R2+UR6+0xe000] ;  /* 0x00e000060210783b */ /* 0x000e280008000200 */
[----:B-1----:R-:W-:Y:S04]  /*4bc00*/  STL.64 [R1+0x270], R20 ;  /* 0x0002701401007387 */ /* 0x002fe80000100a00 */
[----:B------:R-:W-:Y:S04]  /*4bc10*/  STL.64 [R1+0x278], R22 ;  /* 0x0002781601007387 */ /* 0x000fe80000100a00 */
[----:B------:R-:W-:Y:S04]  /*4bc20*/  LDSM.16.M88.4 R20, [R2+UR6+0x10000] ;  /* 0x010000060214783b */ /* 0x000fe80008000200 */
[----:B0-----:R-:W-:Y:S04]  /*4bc30*/  STL.64 [R1+0x280], R16 ;  /* 0x0002801001007387 */ /* 0x001fe80000100a00 */
[----:B------:R-:W-:Y:S04]  /*4bc40*/  STL.64 [R1+0x288], R18 ;  /* 0x0002881201007387 */ /* 0x000fe80000100a00 */
[----:B------:R-:W0:Y:S04]  /*4bc50*/  LDSM.16.M88.4 R16, [R2+UR6+0x12000] ;  /* 0x012000060210783b */ /* 0x000e280008000200 */
[----:B0-----:R-:W-:Y:S04]  /*4bc60*/  STL [R1+0x2c0], R16 ;  /* 0x0002c01001007387 */ /* 0x001fe80000100800 */
[----:B------:R-:W-:Y:S04]  /*4bc70*/  STL.64 [R1+0x2a0], R20 ;  /* 0x0002a01401007387 */ /* 0x000fe80000100a00 */
[----:B------:R-:W-:Y:S04]  /*4bc80*/  STL.64 [R1+0x2a8], R22 ;  /* 0x0002a81601007387 */ /* 0x000fe80000100a00 */
[----:B------:R-:W-:Y:S01]  /*4bc90*/  STL.64 [R1+0x2c8], R18 ;  /* 0x0002c81201007387 */ /* 0x000fe20000100a00 */
[----:B------:R-:W-:-:S03]  /*4bca0*/  IMAD.MOV.U32 R29, RZ, RZ, R17 ;  /* 0x000000ffff1d7224 */ /* 0x000fc600078e0011 */
[----:B------:R-:W-:Y:S04]  /*4bcb0*/  LDSM.16.M88.4 R20, [R2+UR6+0x16000] ;  /* 0x016000060214783b */ /* 0x000fe80008000200 */
[----:B------:R-:W0:Y:S04]  /*4bcc0*/  LDSM.16.M88.4 R16, [R2+UR6+0x14000] ;  /* 0x014000060210783b */ /* 0x000e280008000200 */
[----:B------:R-:W-:Y:S04]  /*4bcd0*/  STL [R1+0x1e80], R29 ;  /* 0x001e801d01007387 */ /* 0x000fe80000100800 */
[----:B0-----:R-:W-:Y:S04]  /*4bce0*/  STL.64 [R1+0x2e0], R16 ;  /* 0x0002e01001007387 */ /* 0x001fe80000100a00 */
[----:B------:R-:W-:Y:S04]  /*4bcf0*/  STL.64 [R1+0x2e8], R18 ;  /* 0x0002e81201007387 */ /* 0x000fe80000100a00 */
[----:B------:R-:W0:Y:S04]  /*4bd00*/  LDSM.16.M88.4 R16, [R2+UR6+0x18000] ;  /* 0x018000060210783b */ /* 0x000e280008000200 */
[----:B0-----:R-:W-:Y:S04]  /*4bd10*/  STL [R1+0x324], R17 ;  /* 0x0003241101007387 */ /* 0x001fe80000100800 */
[----:B------:R-:W-:Y:S01]  /*4bd20*/  STL.64 [R1+0x310], R20 ;  /* 0x0003101401007387 */ /* 0x000fe20000100a00 */
[----:B------:R-:W-:-:S03]  /*4bd30*/  IMAD.MOV.U32 R11, RZ, RZ, R16 ;  /* 0x000000ffff0b7224 */ /* 0x000fc600078e0010 */
[----:B------:R-:W-:Y:S04]  /*4bd40*/  STL.64 [R1+0x318], R22 ;  /* 0x0003181601007387 */ /* 0x000fe80000100a00 */
[----:B------:R-:W0:Y:S04]  /*4bd50*/  LDSM.16.M88.4 R20, [R2+UR6+0x1a000] ;  /* 0x01a000060214783b */ /* 0x000e280008000200 */
[----:B------:R-:W-:Y:S04]  /*4bd60*/  STL.64 [R1+0x328], R18 ;  /* 0x0003281201007387 */ /* 0x000fe80000100a00 */
[----:B------:R-:W-:Y:S04]  /*4bd70*/  STL.64 [R1+0x1eb8], R10 ;  /* 0x001eb80a01007387 */ /* 0x000fe80000100a00 */
[----:B------:R-:W1:Y:S04]  /*4bd80*/  LDSM.16.M88.4 R16, [R2+UR6+0x1c000] ;  /* 0x01c000060210783b */ /* 0x000e680008000200 */
[----:B------:R-:W-:Y:S04]  /*4bd90*/  STL.64 [R1+0x1eb0], R8 ;  /* 0x001eb00801007387 */ /* 0x000fe80000100a00 */
[----:B------:R-:W2:Y:S04]  /*4bda0*/  LDSM.16.M88.4 R8, [R2+UR6+0x1e000] ;  /* 0x01e000060208783b */ /* 0x000ea80008000200 */
[----:B0-----:R-:W-:Y:S04]  /*4bdb0*/  STL.64 [R1+0x330], R20 ;  /* 0x0003301401007387 */ /* 0x001fe80000100a00 */
[----:B------:R0:W-:Y:S04]  /*4bdc0*/  STL.64 [R1+0x338], R22 ;  /* 0x0003381601007387 */ /* 0x0001e80000100a00 */
[----:B------:R-:W-:Y:S04]  /*4bdd0*/  STL [R1+0x1aac], R2 ;  /* 0x001aac0201007387 */ /* 0x000fe80000100800 */
[----:B-1----:R-:W-:Y:S04]  /*4bde0*/  STL.64 [R1+0x340], R16 ;  /* 0x0003401001007387 */ /* 0x002fe80000100a00 */
[----:B------:R1:W-:Y:S04]  /*4bdf0*/  STL.64 [R1+0x348], R18 ;  /* 0x0003481201007387 */ /* 0x0003e80000100a00 */
[----:B--2---:R-:W-:Y:S04]  /*4be00*/  STL.64 [R1+0x350], R8 ;  /* 0x0003500801007387 */ /* 0x004fe80000100a00 */
[----:B------:R-:W-:Y:S04]  /*4be10*/  STL.64 [R1+0x358], R10 ;  /* 0x0003580a01007387 */ /* 0x000fe80000100a00 */
[----:B0-----:R-:W2:Y:S04]  /*4be20*/  LDL.LU R22, [R1+0xf8] ;  /* 0x0000f80001167983 */ /* 0x001ea80000300800 */
[----:B------:R-:W2:Y:S04]  /*4be30*/  LDL.LU R23, [R1+0xfc] ;  /* 0x0000fc0001177983 */ /* 0x000ea80000300800 */
[----:B--2---:R-:W-:Y:S04]  /*4be40*/  STL.64 [R1+0x1f20], R22 ;  /* 0x001f201601007387 */ /* 0x004fe80000100a00 */
[----:B-1----:R-:W2:Y:S04]  /*4be50*/  LDL.LU R18, [R1+0xd8] ;  /* 0x0000d80001127983 */ /* 0x002ea80000300800 */
[----:B------:R-:W2:Y:S04]  /*4be60*/  LDL.LU R19, [R1+0xdc] ;  /* 0x0000dc0001137983 */ /* 0x000ea80000300800 */
[----:B--2---:R0:W-:Y:S04]  /*4be70*/  STL.64 [R1+0x1f28], R18 ;  /* 0x001f281201007387 */ /* 0x0041e80000100a00 */
[----:B0-----:R-:W2:Y:S04]  /*4be80*/  LDL.LU R18, [R1+0xb8] ;  /* 0x0000b80001127983 */ /* 0x001ea80000300800 */
        /* <DEDUP_REMOVED lines=10> */
[----:B------:R-:W3:Y:S04]  /*4bf30*/  LDL.LU R20, [R1+0xc0] ;  /* 0x0000c00001147983 */ /* 0x000ee80000300800 */
[----:B------:R-:W3:Y:S04]  /*4bf40*/  LDL.LU R21, [R1+0xc4] ;  /* 0x0000c40001157983 */ /* 0x000ee80000300800 */
[----:B------:R-:W4:Y:S04]  /*4bf50*/  LDL.LU R22, [R1+0xc8] ;  /* 0x0000c80001167983 */ /* 0x000f280000300800 */
[----:B------:R-:W4:Y:S04]  /*4bf60*/  LDL.LU R23, [R1+0xcc] ;  /* 0x0000cc0001177983 */ /* 0x000f280000300800 */
[----:B----4-:R-:W-:Y:S04]  /*4bf70*/  STL.64 [R1+0x1f38], R22 ;  /* 0x001f381601007387 */ /* 0x010fe80000100a00 */
[----:B---3--:R0:W-:Y:S04]  /*4bf80*/  STL.64 [R1+0x1f30], R20 ;  /* 0x001f301401007387 */ /* 0x0081e80000100a00 */
[----:B0-----:R-:W3:Y:S04]  /*4bf90*/  LDL.LU R20, [R1+0xa0] ;  /* 0x0000a00001147983 */ /* 0x001ee80000300800 */
[----:B------:R-:W3:Y:S04]  /*4bfa0*/  LDL.LU R21, [R1+0xa4] ;  /* 0x0000a40001157983 */ /* 0x000ee80000300800 */
[----:B------:R-:W4:Y:S04]  /*4bfb0*/  LDL.LU R22, [R1+0xa8] ;  /* 0x0000a80001167983 */ /* 0x000f280000300800 */
[----:B------:R-:W4:Y:S04]  /*4bfc0*/  LDL.LU R23, [R1+0xac] ;  /* 0x0000ac0001177983 */ /* 0x000f280000300800 */
[----:B----4-:R-:W-:Y:S04]  /*4bfd0*/  STL.64 [R1+0x1f58], R22 ;  /* 0x001f581601007387 */ /* 0x010fe80000100a00 */
[----:B---3--:R0:W-:Y:S04]  /*4bfe0*/  STL.64 [R1+0x1f50], R20 ;  /* 0x001f501401007387 */ /* 0x0081e80000100a00 */
[----:B0-----:R-:W3:Y:S04]  /*4bff0*/  LDL.LU R20, [R1+0x60] ;  /* 0x0000600001147983 */ /* 0x001ee80000300800 */
[----:B------:R-:W3:Y:S04]  /*4c000*/  LDL.LU R21, [R1+0x64] ;  /* 0x0000640001157983 */ /* 0x000ee80000300800 */
[----:B------:R-:W3:Y:S04]  /*4c010*/  LDL.LU R22, [R1+0x68] ;  /* 0x0000680001167983 */ /* 0x000ee80000300800 */
[----:B------:R-:W3:Y:S04]  /*4c020*/  LDL.LU R23, [R1+0x6c] ;  /* 0x00006c0001177983 */ /* 0x000ee80000300800 */
[----:B------:R-:W4:Y:S04]  /*4c030*/  LDL.LU R8, [R1+0xe0] ;  /* 0x0000e00001087983 */ /* 0x000f280000300800 */
[----:B------:R-:W4:Y:S04]  /*4c040*/  LDL.LU R9, [R1+0xe4] ;  /* 0x0000e40001097983 */ /* 0x000f280000300800 */
[----:B------:R-:W4:Y:S04]  /*4c050*/  LDL.LU R10, [R1+0xe8] ;  /* 0x0000e800010a7983 */ /* 0x000f280000300800 */
[----:B------:R-:W4:Y:S04]  /*4c060*/  LDL.LU R11, [R1+0xec] ;  /* 0x0000ec00010b7983 */ /* 0x000f280000300800 */
[----:B------:R-:W2:Y:S04]  /*4c070*/  LDL.LU R26, [R1+0x128] ;  /* 0x00012800011a7983 */ /* 0x000ea80000300800 */
[----:B------:R-:W2:Y:S04]  /*4c080*/  LDL.LU R27, [R1+0x12c] ;  /* 0x00012c00011b7983 */ /* 0x000ea80000300800 */
[----:B------:R0:W-:Y:S04]  /*4c090*/  STL [R1+0x1d80], R12 ;  /* 0x001d800c01007387 */ /* 0x0001e80000100800 */
[----:B------:R1:W-:Y:S04]  /*4c0a0*/  STL [R1+0x1d7c], R13 ;  /* 0x001d7c0d01007387 */ /* 0x0003e80000100800 */
[----:B------:R1:W-:Y:S04]  /*4c0b0*/  STL [R1+0x1d78], R14 ;  /* 0x001d780e01007387 */ /* 0x0003e80000100800 */
[----:B------:R1:W-:Y:S04]  /*4c0c0*/  STL [R1+0x1d74], R15 ;  /* 0x001d740f01007387 */ /* 0x0003e80000100800 */
[----:B0-----:R-:W2:Y:S04]  /*4c0d0*/  LDL.LU R12, [R1+0x40] ;  /* 0x00004000010c7983 */ /* 0x001ea80000300800 */
[----:B-1----:R-:W2:Y:S04]  /*4c0e0*/  LDL.LU R13, [R1+0x44] ;  /* 0x00004400010d7983 */ /* 0x002ea80000300800 */
[----:B------:R-:W2:Y:S04]  /*4c0f0*/  LDL.LU R14, [R1+0x48] ;  /* 0x00004800010e7983 */ /* 0x000ea80000300800 */
[----:B------:R-:W2:Y:S02]  /*4c100*/  LDL.LU R15, [R1+0x4c] ;  /* 0x00004c00010f7983 */ /* 0x000ea40000300800 */
[----:B--2---:R-:W-:-:S15]  /*4c110*/  HMMA.16816.F32 R16, R4, R18, R12 ;  /* 0x000000120410723c */ /* 0x004fde000000180c */
[----:B------:R-:W-:-:S04]  /*4c120*/  NOP ;  /* 0x0000000000007918 */ /* 0x000fc80000000000 */
[----:B------:R-:W-:Y:S01]  /*4c130*/  IMAD.MOV.U32 R15, RZ, RZ, R18 ;  /* 0x000000ffff0f7224 */ /* 0x000fe200078e0012 */
[----:B------:R-:W-:Y:S01]  /*4c140*/  STL [R1+0x30], R16 ;  /* 0x0000301001007387 */ /* 0x000fe20000100800 */
[----:B------:R-:W-:-:S03]  /*4c150*/  IMAD.MOV.U32 R14, RZ, RZ, R19 ;  /* 0x000000ffff0e7224 */ /* 0x000fc600078e0013 */
[----:B------:R-:W3:Y:S01]  /*4c160*/  LDL.LU.64 R18, [R1+0x1f60] ;  /* 0x001f600001127983 */ /* 0x000ee20000300a00 */
[----:B------:R-:W-:-:S03]  /*4c170*/  IMAD.MOV.U32 R29, RZ, RZ, R17 ;  /* 0x000000ffff1d7224 */ /* 0x000fc600078e0011 */
[----:B------:R0:W-:Y:S04]  /*4c180*/  STL [R1+0x1e8c], R14 ;  /* 0x001e8c0e01007387 */ /* 0x0001e80000100800 */
[----:B------:R1:W-:Y:S04]  /*4c190*/  STL [R1+0x1e88], R15 ;  /* 0x001e880f01007387 */ /* 0x0003e80000100800 */
[----:B------:R-:W2:Y:S04]  /*4c1a0*/  LDL.LU R12, [R1+0x80] ;  /* 0x00008000010c7983 */ /* 0x000ea80000300800 */
[----:B------:R-:W2:Y:S04]  /*4c1b0*/  LDL.LU R13, [R1+0x84] ;  /* 0x00008400010d7983 */ /* 0x000ea80000300800 */
[----:B0-----:R-:W2:Y:S04]  /*4c1c0*/  LDL.LU R14, [R1+0x88] ;  /* 0x00008800010e7983 */ /* 0x001ea80000300800 */
[----:B-1----:R-:W2:Y:S04]  /*4c1d0*/  LDL.LU R15, [R1+0x8c] ;  /* 0x00008c00010f7983 */ /* 0x002ea80000300800 */
[----:B------:R-:W-:Y:S01]  /*4c1e0*/  STL [R1+0x1e84], R29 ;  /* 0x001e841d01007387 */ /* 0x000fe20000100800 */
[----:B---3--:R-:W-:Y:S03]  /*4c1f0*/  HMMA.16816.F32 R16, R4, R18, R20 ;  /* 0x000000120410723c */ /* 0x008fe60000001814 */
[----:B------:R-:W3:Y:S04]  /*4c200*/  LDL.LU.64 R22, [R1+0x1f58] ;  /* 0x001f580001167983 */ /* 0x000ee80000300a00 */
[----:B------:R-:W3:-:S12]  /*4c210*/  LDL.LU.64 R20, [R1+0x1f50] ;  /* 0x001f500001147983 */ /* 0x000ed80000300a00 */
[----:B------:R-:W-:Y:S04]  /*4c220*/  STL.64 [R1+0x20], R16 ;  /* 0x0000201001007387 */ /* 0x000fe80000100a00 */
[----:B------:R0:W-:Y:S04]  /*4c230*/  STL.64 [R1+0x28], R18 ;  /* 0x0000281201007387 */ /* 0x0001e80000100a00 */
[----:B0-----:R-:W2:Y:S02]  /*4c240*/  LDL.LU.64 R18, [R1+0x1f48] ;  /* 0x001f480001127983 */ /* 0x001ea40000300a00 */
[----:B--2---:R-:W-:-:S15]  /*4c250*/  HMMA.16816.F32 R16, R4, R18, R12 ;  /* 0x000000120410723c */ /* 0x004fde000000180c */
[----:B------:R-:W-:-:S04]  /*4c260*/  NOP ;  /* 0x0000000000007918 */ /* 0x000fc80000000000 */
[----:B------:R-:W-:Y:S01]  /*4c270*/  IMAD.MOV.U32 R15, RZ, RZ, R18 ;  /* 0x000000ffff0f7224 */ /* 0x000fe200078e0012 */
[----:B------:R3:W-:Y:S01]  /*4c280*/  STL [R1+0x10], R16 ;  /* 0x0000101001007387 */ /* 0x0007e20000100800 */
[----:B------:R-:W-:-:S03]  /*4c290*/  IMAD.MOV.U32 R29, RZ, RZ, R19 ;  /* 0x000000ffff1d7224 */ /* 0x000fc600078e0013 */
[----:B------:R-:W3:Y:S01]  /*4c2a0*/  LDL.LU.64 R18, [R1+0x1f40] ;  /* 0x001f400001127983 */ /* 0x000ee20000300a00 */
[----:B------:R-:W-:Y:S02]  /*4c2b0*/  IMAD.MOV.U32 R14, RZ, RZ, R17 ;  /* 0x000000ffff0e7224 */ /* 0x000fe400078e0011 */
[----:B---3--:R-:W-:Y:S01]  /*4c2c0*/  HMMA.16816.F32 R16, R4, R18, R20 ;  /* 0x000000120410723c */ /* 0x008fe20000001814 */
[----:B------:R-:W2:Y:S04]  /*4c2d0*/  LDL.LU.64 R22, [R1+0x1f38] ;  /* 0x001f380001167983 */ /* 0x000ea80000300a00 */
[----:B------:R-:W2:-:S14]  /*4c2e0*/  LDL.LU.64 R20, [R1+0x1f30] ;  /* 0x001f300001147983 */ /* 0x000e9c0000300a00 */
[----:B------:R-:W-:Y:S01]  /*4c2f0*/  IMAD.MOV.U32 R13, RZ, RZ, R18 ;  /* 0x000000ffff0d7224 */ /* 0x000fe200078e0012 */
[----:B------:R-:W-:Y:S01]  /*4c300*/  STL.64 [R1], R16 ;  /* 0x0000001001007387 */ /* 0x000fe20000100a00 */
[----:B------:R-:W-:-:S03]  /*4c310*/  IMAD.MOV.U32 R12, RZ, RZ, R19 ;  /* 0x000000ffff0c7224 */ /* 0x000fc600078e0013 */
[----:B------:R-:W2:Y:S04]  /*4c320*/  LDL.LU.64 R18, [R1+0x1f28] ;  /* 0x001f280001127983 */ /* 0x000ea80000300a00 */
[----:B------:R-:W-:Y:S04]  /*4c330*/  STL.64 [R1+0x1e98], R14 ;  /* 0x001e980e01007387 */ /* 0x000fe80000100a00 */
[----:B------:R0:W-:Y:S04]  /*4c340*/  STL.64 [R1+0x1e90], R12 ;  /* 0x001e900c01007387 */ /* 0x0001e80000100a00 */
[----:B0-----:R-:W3:Y:S04]  /*4c350*/  LDL.LU R12, [R1+0x110] ;  /* 0x00011000010c7983 */ /* 0x001ee80000300800 */
[----:B------:R-:W3:Y:S04]  /*4c360*/  LDL.LU R13, [R1+0x114] ;  /* 0x00011400010d7983 */ /* 0x000ee80000300800 */
[----:B------:R-:W3:Y:S04]  /*4c370*/  LDL.LU R14, [R1+0x118] ;  /* 0x00011800010e7983 */ /* 0x000ee80000300800 */
[----:B------:R-:W3:Y:S01]  /*4c380*/  LDL.LU R15, [R1+0x11c] ;  /* 0x00011c00010f7983 */ /* 0x000ee20000300800 */
[----:B--2---:R-:W-:Y:S03]  /*4c390*/  HMMA.16816.F32 R16, R4, R18, R20 ;  /* 0x000000120410723c */ /* 0x004fe60000001814 */
[----:B------:R-:W4:-:S15]  /*4c3a0*/  LDL.LU.64 R22, [R1+0x1f20] ;  /* 0x001f200001167983 */ /* 0x000f1e0000300a00 */
[----:B------:R-:W-:Y:S01]  /*4c3b0*/  NOP ;  /* 0x0000000000007918 */ /* 0x000fe20000000000 */
[----:B------:R-:W-:Y:S04]  /*4c3c0*/  STL.64 [R1+0x1e00], R18 ;  /* 0x001e001201007387 */ /* 0x000fe80000100a00 */
[----:B------:R-:W-:Y:S01]  /*4c3d0*/  STL.64 [R1+0x1df8], R16 ;  /* 0x001df81001007387 */ /* 0x000fe20000100a00 */
[----:B----4-:R-:W-:Y:S03]  /*4c3e0*/  HMMA.16816.F32 R20, R4, R22, R8 ;  /* 0x000000160414723c */ /* 0x010fe60000001808 */
[----:B------:R-:W2:Y:S04]  /*4c3f0*/  LDL.LU R10, [R1+0x1f8] ;  /* 0x0001f800010a7983 */ /* 0x000ea80000300800 */
[----:B------:R-:W2:Y:S04]  /*4c400*/  LDL.LU R11, [R1+0x1fc] ;  /* 0x0001fc00010b7983 */ /* 0x000ea80000300800 */
[----:B--2---:R0:W-:Y:S08]  /*4c410*/  STL.64 [R1+0x1ed0], R10 ;  /* 0x001ed00a01007387 */ /* 0x0041f00000100a00 */
[----:B------:R-:W-:Y:S04]  /*4c420*/  STL.64 [R1+0x1df0], R22 ;  /* 0x001df01601007387 */ /* 0x000fe80000100a00 */
[----:B------:R1:W-:Y:S04]  /*4c430*/  STL.64 [R1+0x1de8], R20 ;  /* 0x001de81401007387 */ /* 0x0003e80000100a00 */
[----:B0-----:R-:W2:Y:S04]  /*4c440*/  LDL.LU R10, [R1+0x1e8] ;  /* 0x0001e800010a7983 */ /* 0x001ea80000300800 */
[----:B------:R-:W2:Y:S01]  /*4c450*/  LDL.LU R11, [R1+0x1ec] ;  /* 0x0001ec00010b7983 */ /* 0x000ea20000300800 */
[----:B-1----:R-:W-:-:S02]  /*4c460*/  IMAD.MOV.U32 R20, RZ, RZ, R25 ;  /* 0x000000ffff147224 */ /* 0x002fc400078e0019 */
[----:B------:R-:W-:Y:S01]  /*4c470*/  IMAD.MOV.U32 R21, RZ, RZ, R24 ;  /* 0x000000ffff157224 */ /* 0x000fe200078e0018 */
[----:B--2---:R0:W-:Y:S04]  /*4c480*/  STL.64 [R1+0x1ee8], R10 ;  /* 0x001ee80a01007387 */ /* 0x0041e80000100a00 */
[----:B------:R-:W-:Y:S04]  /*4c490*/  STL.64 [R1+0x1ea0], R20 ;  /* 0x001ea01401007387 */ /* 0x000fe80000100a00 */
[----:B0-----:R-:W2:Y:S04]  /*4c4a0*/  LDL.LU R10, [R1+0x1b8] ;  /* 0x0001b800010a7983 */ /* 0x001ea80000300800 */
[----:B------:R-:W2:Y:S04]  /*4c4b0*/  LDL.LU R11, [R1+0x1bc] ;  /* 0x0001bc00010b7983 */ /* 0x000ea80000300800 */
[----:B--2---:R0:W-:Y:S04]  /*4c4c0*/  STL.64 [R1+0x1ef8], R10 ;  /* 0x001ef80a01007387 */ /* 0x0041e80000100a00 */
[----:B0-----:R-:W2:Y:S04]  /*4c4d0*/  LDL.LU R10, [R1+0x188] ;  /* 0x00018800010a7983 */ /* 0x001ea80000300800 */
[----:B------:R-:W2:Y:S04]  /*4c4e0*/  LDL.LU R11, [R1+0x18c] ;  /* 0x00018c00010b7983 */ /* 0x000ea80000300800 */
[----:B------:R-:W4:Y:S04]  /*4c4f0*/  LDL.LU R18, [R1+0x158] ;  /* 0x0001580001127983 */ /* 0x000f280000300800 */
[----:B------:R-:W4:Y:S01]  /*4c500*/  LDL.LU R19, [R1+0x15c] ;  /* 0x00015c0001137983 */ /* 0x000f220000300800 */
[----:B---3--:R-:W-:Y:S01]  /*4c510*/  HMMA.16816.F32 R24, R4, R26, R12 ;  /* 0x0000001a0418723c */ /* 0x008fe2000000180c */
[----:B------:R-:W-:-:S02]  /*4c520*/  IMAD.MOV.U32 R12, RZ, RZ, R28 ;  /* 0x000000ffff0c7224 */ /* 0x000fc400078e001c */
[----:B------:R-:W-:Y:S01]  /*4c530*/  IMAD.MOV.U32 R13, RZ, RZ, R0 ;  /* 0x000000ffff0d7224 */ /* 0x000fe200078e0000 */
[----:B--2---:R0:W-:Y:S04]  /*4c540*/  STL.64 [R1+0x1f00], R10 ;  /* 0x001f000a01007387 */ /* 0x0041e80000100a00 */
[----:B------:R-:W4:Y:S04]  /*4c550*/  LDL.LU R8, [R1+0x140] ;  /* 0x0001400001087983 */ /* 0x000f280000300800 */
[----:B------:R-:W4:Y:S04]  /*4c560*/  LDL.LU R9, [R1+0x144] ;  /* 0x0001440001097983 */ /* 0x000f280000300800 */
[----:B0-----:R-:W4:Y:S04]  /*4c570*/  LDL.LU R10, [R1+0x148] ;  /* 0x00014800010a7983 */ /* 0x001f280000300800 */
[----:B------:R-:W4:Y:S04]  /*4c580*/  LDL.LU R11, [R1+0x14c] ;  /* 0x00014c00010b7983 */ /* 0x000f280000300800 */
[----:B------:R-:W2:Y:S04]  /*4c590*/  LDL.LU R28, [R1+0x1f18] ;  /* 0x001f1800011c7983 */ /* 0x000ea80000300800 */
[----:B------:R0:W-:Y:S04]  /*4c5a0*/  STL.64 [R1+0x1ef0], R12 ;  /* 0x001ef00c01007387 */ /* 0x0001e80000100a00 */
[----:B0-----:R-:W3:Y:S04]  /*4c5b0*/  LDL.LU R12, [R1+0x1a0] ;  /* 0x0001a000010c7983 */ /* 0x001ee80000300800 */
[----:B------:R-:W3:Y:S04]  /*4c5c0*/  LDL.LU R13, [R1+0x1a4] ;  /* 0x0001a400010d7983 */ /* 0x000ee80000300800 */
[----:B------:R-:W3:Y:S04]  /*4c5d0*/  LDL.LU R14, [R1+0x1a8] ;  /* 0x0001a800010e7983 */ /* 0x000ee80000300800 */
[----:B------:R-:W3:Y:S04]  /*4c5e0*/  LDL.LU R15, [R1+0x1ac] ;  /* 0x0001ac00010f7983 */ /* 0x000ee80000300800 */
[----:B------:R-:W3:Y:S04]  /*4c5f0*/  LDL.LU R20, [R1+0x190] ;  /* 0x0001900001147983 */ /* 0x000ee80000300800 */
[----:B------:R-:W3:Y:S01]  /*4c600*/  LDL.LU R21, [R1+0x194] ;  /* 0x0001940001157983 */ /* 0x000ee20000300800 */
[----:B------:R-:W-:-:S02]  /*4c610*/  IMAD.MOV.U32 R23, RZ, RZ, R3 ;  /* 0x000000ffff177224 */ /* 0x000fc400078e0003 */
[----:B--2---:R-:W-:Y:S02]  /*4c620*/  IMAD.MOV.U32 R22, RZ, RZ, R28 ;  /* 0x000000ffff167224 */ /* 0x004fe400078e001c */
[----:B------:R-:W2:Y:S04]  /*4c630*/  LDL.LU R28, [R1+0x1f14] ;  /* 0x001f1400011c7983 */ /* 0x000ea80000300800 */
[----:B------:R-:W2:Y:S04]  /*4c640*/  LDL.LU R3, [R1+0x1f10] ;  /* 0x001f100001037983 */ /* 0x000ea80000300800 */
[----:B------:R-:W-:Y:S04]  /*4c650*/  STL.64 [R1+0x1ec8], R22 ;  /* 0x001ec81601007387 */ /* 0x000fe80000100a00 */
[----:B---3--:R0:W-:Y:S04]  /*4c660*/  STL.64 [R1+0x1ec0], R20 ;  /* 0x001ec01401007387 */ /* 0x0081e80000100a00 */
[----:B0-----:R-:W3:Y:S04]  /*4c670*/  LDL.LU R20, [R1+0x1c0] ;  /* 0x0001c00001147983 */ /* 0x001ee80000300800 */
[----:B------:R-:W3:Y:S04]  /*4c680*/  LDL.LU R21, [R1+0x1c4] ;  /* 0x0001c40001157983 */ /* 0x000ee80000300800 */
[----:B------:R-:W2:Y:S04]  /*4c690*/  LDL.LU R22, [R1+0x1c8] ;  /* 0x0001c80001167983 */ /* 0x000ea80000300800 */
[----:B------:R-:W2:Y:S01]  /*4c6a0*/  LDL.LU R23, [R1+0x1cc] ;  /* 0x0001cc0001177983 */ /* 0x000ea20000300800 */
[----:B----4-:R-:W-:-:S15]  /*4c6b0*/  HMMA.16816.F32 R8, R4, R18, R8 ;  /* 0x000000120408723c */ /* 0x010fde0000001808 */
[----:B------:R-:W-:-:S04]  /*4c6c0*/  NOP ;  /* 0x0000000000007918 */ /* 0x000fc80000000000 */
[----:B------:R-:W-:Y:S02]  /*4c6d0*/  IMAD.MOV.U32 R2, RZ, RZ, R10 ;  /* 0x000000ffff027224 */ /* 0x000fe400078e000a */
[----:B------:R-:W-:Y:S01]  /*4c6e0*/  IMAD.MOV.U32 R0, RZ, RZ, R11 ;  /* 0x000000ffff007224 */ /* 0x000fe200078e000b */
[----:B--2---:R-:W-:Y:S04]  /*4c6f0*/  STL.64 [R1+0x1ee0], R22 ;  /* 0x001ee01601007387 */ /* 0x004fe80000100a00 */
[----:B---3--:R0:W-:Y:S02]  /*4c700*/  STL.64 [R1+0x1ed8], R20 ;  /* 0x001ed81401007387 */ /* 0x0081e40000100a00 */
[----:B0-----:R-:W-:Y:S02]  /*4c710*/  IMAD.MOV.U32 R20, RZ, RZ, R3 ;  /* 0x000000ffff147224 */ /* 0x001fe400078e0003 */
[----:B------:R-:W-:Y:S01]  /*4c720*/  IMAD.MOV.U32 R21, RZ, RZ, R28 ;  /* 0x000000ffff157224 */ /* 0x000fe200078e001c */
[----:B------:R-:W2:Y:S04]  /*4c730*/  LDL.LU R3, [R1+0x1f0c] ;  /* 0x001f0c0001037983 */ /* 0x000ea80000300800 */
[----:B------:R-:W3:Y:S04]  /*4c740*/  LDL.LU R28, [R1+0x1f08] ;  /* 0x001f0800011c7983 */ /* 0x000ee80000300800 */
[----:B------:R-:W4:Y:S04]  /*4c750*/  LDL.LU R22, [R1+0x1d8] ;  /* 0x0001d80001167983 */ /* 0x000f280000300800 */
[----:B------:R-:W4:Y:S04]  /*4c760*/  LDL.LU R23, [R1+0x1dc] ;  /* 0x0001dc0001177983 */ /* 0x000f280000300800 */
[----:B------:R-:W-:Y:S04]  /*4c770*/  STL.64 [R1+0x1de0], R26 ;  /* 0x001de01a01007387 */ /* 0x000fe80000100a00 */
[----:B------:R0:W-:Y:S04]  /*4c780*/  STL.64 [R1+0x1dd8], R24 ;  /* 0x001dd81801007387 */ /* 0x0001e80000100a00 */
[----:B0-----:R-:W4:Y:S04]  /*4c790*/  LDL.LU R24, [R1+0x170] ;  /* 0x0001700001187983 */ /* 0x001f280000300800 */
[----:B------:R-:W4:Y:S04]  /*4c7a0*/  LDL.LU R25, [R1+0x174] ;  /* 0x0001740001197983 */ /* 0x000f280000300800 */
[----:B------:R-:W4:Y:S01]  /*4c7b0*/  LDL.LU.64 R10, [R1+0x1f00] ;  /* 0x001f0000010a7983 */ /* 0x000f220000300a00 */
[----:B------:R-:W-:-:S02]  /*4c7c0*/  IMAD.MOV.U32 R18, RZ, RZ, R8 ;  /* 0x000000ffff127224 */ /* 0x000fc400078e0008 */
[----:B--2---:R-:W-:Y:S02]  /*4c7d0*/  IMAD.MOV.U32 R27, RZ, RZ, R3 ;  /* 0x000000ffff1b7224 */ /* 0x004fe400078e0003 */
[----:B---3--:R-:W-:Y:S02]  /*4c7e0*/  IMAD.MOV.U32 R26, RZ, RZ, R28 ;  /* 0x000000ffff1a7224 */ /* 0x008fe400078e001c */
[----:B------:R-:W-:-:S05]  /*4c7f0*/  IMAD.MOV.U32 R3, RZ, RZ, R9 ;  /* 0x000000ffff037224 */ /* 0x000fca00078e0009 */
[----:B----4-:R-:W-:-:S15]  /*4c800*/  HMMA.16816.F32 R8, R4, R10, R24 ;  /* 0x0000000a0408723c */ /* 0x010fde0000001818 */
[----:B------:R-:W-:-:S04]  /*4c810*/  NOP ;  /* 0x0000000000007918 */ /* 0x000fc80000000000 */
[----:B------:R-:W-:Y:S02]  /*4c820*/  IMAD.MOV.U32 R26, RZ, RZ, R10 ;  /* 0x000000ffff1a7224 */ /* 0x000fe400078e000a */
[----:B------:R-:W-:Y:S02]  /*4c830*/  IMAD.MOV.U32 R19, RZ, RZ, R11 ;  /* 0x000000ffff137224 */ /* 0x000fe400078e000b */
[----:B------:R-:W2:Y:S01]  /*4c840*/  LDL.LU.64 R10, [R1+0x1ef8] ;  /* 0x001ef800010a7983 */ /* 0x000ea20000300a00 */
[----:B------:R-:W-:Y:S02]  /*4c850*/  IMAD.MOV.U32 R28, RZ, RZ, R8 ;  /* 0x000000ffff1c7224 */ /* 0x000fe400078e0008 */
[----:B------:R-:W-:Y:S02]  /*4c860*/  IMAD.MOV.U32 R27, RZ, RZ, R9 ;  /* 0x000000ffff1b7224 */ /* 0x000fe400078e0009 */
[----:B--2---:R-:W-:Y:S01]  /*4c870*/  HMMA.16816.F32 R8, R4, R10, R12 ;  /* 0x0000000a0408723c */ /* 0x004fe2000000180c */
[----:B------:R-:W2:-:S15]  /*4c880*/  LDL.LU.64 R12, [R1+0x1ef0] ;  /* 0x001ef000010c7983 */ /* 0x000e9e0000300a00 */
[----:B------:R-:W-:-:S03]  /*4c890*/  NOP ;  /* 0x0000000000007918 */ /* 0x000fc60000000000 */
[----:B------:R-:W-:Y:S02]  /*4c8a0*/  IMAD.MOV.U32 R15, RZ, RZ, R10 ;  /* 0x000000ffff0f7224 */ /* 0x000fe400078e000a */
[----:B------:R-:W-:Y:S02]  /*4c8b0*/  IMAD.MOV.U32 R14, RZ, RZ, R11 ;  /* 0x000000ffff0e7224 */ /* 0x000fe400078e000b */
[----:B------:R-:W3:Y:S01]  /*4c8c0*/  LDL.LU.64 R10, [R1+0x1ee8] ;  /* 0x001ee800010a7983 */ /* 0x000ee20000300a00 */
[----:B------:R-:W-:Y:S02]  /*4c8d0*/  IMAD.MOV.U32 R17, RZ, RZ, R8 ;  /* 0x000000ffff117224 */ /* 0x000fe400078e0008 */
[----:B------:R-:W-:Y:S02]  /*4c8e0*/  IMAD.MOV.U32 R16, RZ, RZ, R9 ;  /* 0x000000ffff107224 */ /* 0x000fe400078e0009 */
[----:B---3--:R-:W-:Y:S01]  /*4c8f0*/  HMMA.16816.F32 R8, R4, R10, R20 ;  /* 0x0000000a0408723c */ /* 0x008fe20000001814 */
[----:B------:R-:W3:Y:S04]  /*4c900*/  LDL.LU.64 R22, [R1+0x1ee0] ;  /* 0x001ee00001167983 */ /* 0x000ee80000300a00 */
[----:B------:R-:W3:-:S14]  /*4c910*/  LDL.LU.64 R20, [R1+0x1ed8] ;  /* 0x001ed80001147983 */ /* 0x000edc0000300a00 */
[----:B------:R-:W-:Y:S04]  /*4c920*/  STL.64 [R1+0x80], R8 ;  /* 0x0000800801007387 */ /* 0x000fe80000100a00 */
[----:B------:R0:W-:Y:S04]  /*4c930*/  STL.64 [R1+0x88], R10 ;  /* 0x0000880a01007387 */ /* 0x0001e80000100a00 */
[----:B0-----:R-:W3:Y:S02]  /*4c940*/  LDL.LU.64 R10, [R1+0x1ed0] ;  /* 0x001ed000010a7983 */ /* 0x001ee40000300a00 */
[----:B---3--:R-:W-:Y:S02]  /*4c950*/  HMMA.16816.F32 R4, R4, R10, R20 ;  /* 0x0000000a0404723c */ /* 0x008fe40000001814 */
[----:B------:R-:W2:Y:S04]  /*4c960*/  LDL.LU.64 R22, [R1+0x1ec8] ;  /* 0x001ec80001167983 */ /* 0x000ea80000300a00 */
[----:B------:R-:W2:Y:S04]  /*4c970*/  LDL.LU.64 R20, [R1+0x1ec0] ;  /* 0x001ec00001147983 */ /* 0x000ea80000300a00 */
[----:B------:R-:W3:Y:S04]  /*4c980*/  LDL.LU.64 R10, [R1+0x1eb8] ;  /* 0x001eb800010a7983 */ /* 0x000ee80000300a00 */
[----:B------:R-:W2:Y:S05]  /*4c990*/  LDL.LU.64 R8, [R1+0x1eb0] ;  /* 0x001eb00001087983 */ /* 0x000eaa0000300a00 */
[----:B------:R0:W-:Y:S04]  /*4c9a0*/  STL.64 [R1+0x1d90], R6 ;  /* 0x001d900601007387 */ /* 0x0001e80000100a00 */
[----:B------:R1:W-:Y:S01]  /*4c9b0*/  STL.64 [R1+0x1d88], R4 ;  /* 0x001d880401007387 */ /* 0x0003e20000100a00 */
[----:B0-----:R-:W-:-:S02]  /*4c9c0*/  IMAD.MOV.U32 R6, RZ, RZ, R15 ;  /* 0x000000ffff067224 */ /* 0x001fc400078e000f */
[----:B------:R-:W-:Y:S02]  /*4c9d0*/  IMAD.MOV.U32 R7, RZ, RZ, R14 ;  /* 0x000000ffff077224 */ /* 0x000fe400078e000e */
[----:B-1----:R-:W-:Y:S02]  /*4c9e0*/  IMAD.MOV.U32 R4, RZ, RZ, R17 ;  /* 0x000000ffff047224 */ /* 0x002fe400078e0011 */
[----:B------:R-:W-:Y:S01]  /*4c9f0*/  IMAD.MOV.U32 R5, RZ, RZ, R16 ;  /* 0x000000ffff057224 */ /* 0x000fe200078e0010 */
[----:B------:R-:W-:Y:S04]  /*4ca00*/  STL.64 [R1+0x1da0], R6 ;  /* 0x001da00601007387 */ /* 0x000fe80000100a00 */
[----:B------:R3:W-:Y:S02]  /*4ca10*/  STL.64 [R1+0x1d98], R4 ;  /* 0x001d980401007387 */ /* 0x0007e40000100a00 */
[----:B---3--:R-:W-:-:S02]  /*4ca20*/  IMAD.MOV.U32 R4, RZ, RZ, R11 ;  /* 0x000000ffff047224 */ /* 0x008fc400078e000b */
[----:B------:R-:W2:Y:S04]  /*4ca30*/  LDL.LU R11, [R1+0x1ea8] ;  /* 0x001ea800010b7983 */ /* 0x000ea80000300800 */
[----:B------:R-:W3:Y:S04]  /*4ca40*/  LDL.LU R5, [R1+0x324] ;  /* 0x0003240001057983 */ /* 0x000ee80000300800 */
[----:B---3--:R0:W-:Y:S01]  /*4ca50*/  STL.64 [R1+0x1db8], R4 ;  /* 0x001db80401007387 */ /* 0x0081e20000100a00 */
[C---:B--2---:R-:W-:Y:S03]  /*4ca60*/  HMMA.16816.F32 R12, R8.reuse, R12, R20 ;  /* 0x0000000c080c723c */ /* 0x044fe60000001814 */
[----:B0-----:R-:W2:Y:S04]  /*4ca70*/  LDL.LU R4, [R1+0x160] ;  /* 0x0001600001047983 */ /* 0x001ea80000300800 */
[----:B------:R-:W2:Y:S04]  /*4ca80*/  LDL.LU R5, [R1+0x164] ;  /* 0x0001640001057983 */ /* 0x000ea80000300800 */
[----:B------:R-:W2:Y:S04]  /*4ca90*/  LDL.LU R6, [R1+0x168] ;  /* 0x0001680001067983 */ /* 0x000ea80000300800 */
[----:B------:R-:W2:Y:S04]  /*4caa0*/  LDL.LU R7, [R1+0x16c] ;  /* 0x00016c0001077983 */ /* 0x000ea80000300800 */
[----:B------:R-:W2:Y:S04]  /*4cab0*/  LDL.LU.64 R20, [R1+0x1ea0] ;  /* 0x001ea00001147983 */ /* 0x000ea80000300a00 */
[----:B------:R-:W-:Y:S04]  /*4cac0*/  STL.64 [R1+0x90], R12 ;  /* 0x0000900c01007387 */ /* 0x000fe80000100a00 */
[----:B------:R0:W-:Y:S04]  /*4cad0*/  STL.64 [R1+0x98], R14 ;  /* 0x0000980e01007387 */ /* 0x0001e80000100a00 */
[----:B0-----:R-:W3:Y:S04]  /*4cae0*/  LDL.LU.64 R14, [R1+0x1e98] ;  /* 0x001e9800010e7983 */ /* 0x001ee80000300a00 */
[----:B------:R-:W4:Y:S01]  /*4caf0*/  LDL.LU.64 R12, [R1+0x1e90] ;  /* 0x001e9000010c7983 */ /* 0x000f220000300a00 */
[----:B--2---:R-:W-:Y:S03]  /*4cb00*/  HMMA.16816.F32 R20, R8, R20, R4 ;  /* 0x000000140814723c */ /* 0x004fe60000001804 */
[----:B------:R-:W2:-:S15]  /*4cb10*/  LDL.LU R4, [R1+0x310] ;  /* 0x0003100001047983 */ /* 0x000e9e0000300800 */
[----:B------:R-:W-:Y:S01]  /*4cb20*/  NOP ;  /* 0x0000000000007918 */ /* 0x000fe20000000000 */
[----:B------:R0:W-:Y:S04]  /*4cb30*/  STL.64 [R1+0xa0], R20 ;  /* 0x0000a01401007387 */ /* 0x0001e80000100a00 */
[----:B------:R4:W-:Y:S04]  /*4cb40*/  STL.64 [R1+0xa8], R22 ;  /* 0x0000a81601007387 */ /* 0x0009e80000100a00 */
[----:B------:R-:W2:Y:S04]  /*4cb50*/  LDL.LU R5, [R1+0x314] ;  /* 0x0003140001057983 */ /* 0x000ea80000300800 */
[----:B0-----:R-:W2:Y:S04]  /*4cb60*/  LDL.LU R20, [R1+0x2a0] ;  /* 0x0002a00001147983 */ /* 0x001ea80000300800 */
[----:B------:R-:W2:Y:S04]  /*4cb70*/  LDL.LU R21, [R1+0x2a4] ;  /* 0x0002a40001157983 */ /* 0x000ea80000300800 */
[----:B--2---:R0:W-:Y:S04]  /*4cb80*/  STL.64 [R1+0x1e08], R20 ;  /* 0x001e081401007387 */ /* 0x0041e80000100a00 */
[----:B------:R-:W2:Y:S04]  /*4cb90*/  LDL.LU R16, [R1+0x280] ;  /* 0x0002800001107983 */ /* 0x000ea80000300800 */
[----:B------:R-:W2:Y:S01]  /*4cba0*/  LDL.LU R17, [R1+0x284] ;  /* 0x0002840001117983 */ /* 0x000ea20000300800 */
[----:B----4-:R-:W-:-:S02]  /*4cbb0*/  IMAD.MOV.U32 R22, RZ, RZ, R13 ;  /* 0x000000ffff167224 */ /* 0x010fc400078e000d */
[----:B------:R-:W-:Y:S01]  /*4cbc0*/  IMAD.MOV.U32 R23, RZ, RZ, R12 ;  /* 0x000000ffff177224 */ /* 0x000fe200078e000c */
[----:B--2---:R1:W-:Y:S04]  /*4cbd0*/  STL.64 [R1+0x1e10], R16 ;  /* 0x001e101001007387 */ /* 0x0043e80000100a00 */
[----:B0-----:R-:W2:Y:S04]  /*4cbe0*/  LDL.LU R20, [R1] ;  /* 0x0000000001147983 */ /* 0x001ea80000300800 */
[----:B------:R-:W2:Y:S04]  /*4cbf0*/  LDL.LU R21, [R1+0x4] ;  /* 0x0000040001157983 */ /* 0x000ea80000300800 */
[----:B------:R-:W-:Y:S04]  /*4cc00*/  STL.64 [R1+0x1e20], R22 ;  /* 0x001e201601007387 */ /* 0x000fe80000100a00 */
        /* <DEDUP_REMOVED lines=9> */
[----:B------:R-:W4:Y:S04]  /*4cca0*/  LDL.LU R12, [R1+0x220] ;  /* 0x00022000010c7983 */ /* 0x000f280000300800 */
[----:B------:R-:W4:Y:S01]  /*4ccb0*/  LDL.LU R13, [R1+0x224] ;  /* 0x00022400010d7983 */ /* 0x000f220000300800 */
[----:B---3--:R-:W-:-:S02]  /*4ccc0*/  IMAD.MOV.U32 R21, RZ, RZ, R14 ;  /* 0x000000ffff157224 */ /* 0x008fc400078e000e */
[----:B------:R-:W-:Y:S02]  /*4ccd0*/  IMAD.MOV.U32 R22, RZ, RZ, R15 ;  /* 0x000000ffff167224 */ /* 0x000fe400078e000f */
[----:B------:R-:W-:Y:S01]  /*4cce0*/  IMAD.MOV.U32 R23, RZ, RZ, R29 ;  /* 0x000000ffff177224 */ /* 0x000fe200078e001d */
[----:B--2---:R0:W-:Y:S04]  /*4ccf0*/  STL.64 [R1+0x1e58], R16 ;  /* 0x001e581001007387 */ /* 0x0041e80000100a00 */
[----:B------:R-:W2:Y:S04]  /*4cd00*/  LDL.LU R20, [R1+0x10] ;  /* 0x0000100001147983 */ /* 0x000ea80000300800 */
[----:B------:R-:W3:Y:S04]  /*4cd10*/  LDL.LU R14, [R1+0x1e8c] ;  /* 0x001e8c00010e7983 */ /* 0x000ee80000300800 */
[----:B------:R-:W2:Y:S04]  /*4cd20*/  LDL.LU R15, [R1+0x1e88] ;  /* 0x001e8800010f7983 */ /* 0x000ea80000300800 */
[----:B------:R-:W2:Y:S04]  /*4cd30*/  LDL.LU R29, [R1+0x1e84] ;  /* 0x001e8400011d7983 */ /* 0x000ea80000300800 */
[----:B0-----:R-:W2:Y:S04]  /*4cd40*/  LDL.LU R16, [R1+0x230] ;  /* 0x0002300001107983 */ /* 0x001ea80000300800 */
[----:B------:R-:W2:Y:S04]  /*4cd50*/  LDL.LU R17, [R1+0x234] ;  /* 0x0002340001117983 */ /* 0x000ea80000300800 */
[----:B------:R-:W-:Y:S04]  /*4cd60*/  STL.64 [R1+0x1e78], R18 ;  /* 0x001e781201007387 */ /* 0x000fe80000100a00 */
[----:B--2---:R0:W-:Y:S04]  /*4cd70*/  STL.64 [R1+0x1e70], R16 ;  /* 0x001e701001007387 */ /* 0x0041e80000100a00 */
[----:B0-----:R-:W4:Y:S04]  /*4cd80*/  LDL.LU R16, [R1+0x130] ;  /* 0x0001300001107983 */ /* 0x001f280000300800 */
[----:B------:R-:W4:Y:S04]  /*4cd90*/  LDL.LU R17, [R1+0x134] ;  /* 0x0001340001117983 */ /* 0x000f280000300800 */
[----:B------:R-:W4:Y:S04]  /*4cda0*/  LDL.LU R18, [R1+0x138] ;  /* 0x0001380001127983 */ /* 0x000f280000300800 */
[----:B------:R-:W4:Y:S04]  /*4cdb0*/  LDL.LU R19, [R1+0x13c] ;  /* 0x00013c0001137983 */ /* 0x000f280000300800 */
[----:B------:R-:W-:Y:S04]  /*4cdc0*/  STL.64 [R1+0x1e38], R22 ;  /* 0x001e381601007387 */ /* 0x000fe80000100a00 */
[----:B------:R0:W-:Y:S04]  /*4cdd0*/  STL.64 [R1+0x1e30], R20 ;  /* 0x001e301401007387 */ /* 0x0001e80000100a00 */
[----:B0-----:R-:W2:Y:S04]  /*4cde0*/  LDL.LU R20, [R1+0x20] ;  /* 0x0000200001147983 */ /* 0x001ea80000300800 */
[----:B------:R-:W2:Y:S04]  /*4cdf0*/  LDL.LU R21, [R1+0x24] ;  /* 0x0000240001157983 */ /* 0x000ea80000300800 */
[----:B------:R-:W2:Y:S04]  /*4ce00*/  LDL.LU R22, [R1+0x28] ;  /* 0x0000280001167983 */ /* 0x000ea80000300800 */
[----:B------:R-:W2:Y:S04]  /*4ce10*/  LDL.LU R23, [R1+0x2c] ;  /* 0x00002c0001177983 */ /* 0x000ea80000300800 */
[----:B--2---:R-:W-:Y:S04]  /*4ce20*/  STL.64 [R1+0x1e50], R22 ;  /* 0x001e501601007387 */ /* 0x004fe80000100a00 */
[----:B------:R0:W-:Y:S04]  /*4ce30*/  STL.64 [R1+0x1e48], R20 ;  /* 0x001e481401007387 */ /* 0x0001e80000100a00 */
[----:B0-----:R-:W2:Y:S01]  /*4ce40*/  LDL.LU R20, [R1+0x30] ;  /* 0x0000300001147983 */ /* 0x001ea20000300800 */
[----:B----4-:R-:W-:Y:S01]  /*4ce50*/  HMMA.16816.F32 R16, R8, R12, R16 ;  /* 0x0000000c0810723c */ /* 0x010fe20000001810 */
[----:B------:R-:W-:-:S02]  /*4ce60*/  IMAD.MOV.U32 R22, RZ, RZ, R15 ;  /* 0x000000ffff167224 */ /* 0x000fc400078e000f */
[----:B---3--:R-:W-:Y:S02]  /*4ce70*/  IMAD.MOV.U32 R23, RZ, RZ, R14 ;  /* 0x000000ffff177224 */ /* 0x008fe400078e000e */
[----:B------:R-:W-:Y:S02]  /*4ce80*/  IMAD.MOV.U32 R21, RZ, RZ, R29 ;  /* 0x000000ffff157224 */ /* 0x000fe400078e001d */
[----:B------:R-:W3:Y:S04]  /*4ce90*/  LDL.LU R29, [R1+0x1e80] ;  /* 0x001e8000011d7983 */ /* 0x000ee80000300800 */
[----:B------:R-:W-:Y:S08]  /*4cea0*/  STL.64 [R1+0x1e68], R22 ;  /* 0x001e681601007387 */ /* 0x000ff00000100a00 */
[----:B------:R-:W-:-:S02]  /*4ceb0*/  IMAD.MOV.U32 R14, RZ, RZ, R18 ;  /* 0x000000ffff0e7224 */ /* 0x000fc400078e0012 */
[----:B------:R-:W-:Y:S02]  /*4cec0*/  IMAD.MOV.U32 R15, RZ, RZ, R19 ;  /* 0x000000ffff0f7224 */ /* 0x000fe400078e0013 */
[----:B------:R-:W-:Y:S02]  /*4ced0*/  IMAD.MOV.U32 R12, RZ, RZ, R16 ;  /* 0x000000ffff0c7224 */ /* 0x000fe400078e0010 */
[----:B------:R-:W-:Y:S01]  /*4cee0*/  IMAD.MOV.U32 R13, RZ, RZ, R17 ;  /* 0x000000ffff0d7224 */ /* 0x000fe200078e0011 */
[----:B--2---:R0:W-:Y:S04]  /*4cef0*/  STL.64 [R1+0x1e60], R20 ;  /* 0x001e601401007387 */ /* 0x0041e80000100a00 */
[----:B0-----:R-:W2:Y:S04]  /*4cf00*/  LDL.LU R20, [R1+0x100] ;  /* 0x0001000001147983 */ /* 0x001ea80000300800 */
[----:B------:R-:W2:Y:S04]  /*4cf10*/  LDL.LU R21, [R1+0x104] ;  /* 0x0001040001157983 */ /* 0x000ea80000300800 */
[----:B------:R-:W2:Y:S04]  /*4cf20*/  LDL.LU R22, [R1+0x108] ;  /* 0x0001080001167983 */ /* 0x000ea80000300800 */
[----:B------:R-:W2:Y:S04]  /*4cf30*/  LDL.LU R23, [R1+0x10c] ;  /* 0x00010c0001177983 */ /* 0x000ea80000300800 */
[----:B------:R0:W-:Y:S04]  /*4cf40*/  STL.64 [R1+0x1dd0], R4 ;  /* 0x001dd00401007387 */ /* 0x0001e80000100a00 */
[----:B0-----:R-:W4:Y:S04]  /*4cf50*/  LDL.LU R4, [R1+0x2e0] ;  /* 0x0002e00001047983 */ /* 0x001f280000300800 */
[----:B------:R-:W4:Y:S04]  /*4cf60*/  LDL.LU R5, [R1+0x2e4] ;  /* 0x0002e40001057983 */ /* 0x000f280000300800 */
[----:B------:R-:W2:Y:S04]  /*4cf70*/  LDL.LU R24, [R1+0x2c0] ;  /* 0x0002c00001187983 */ /* 0x000ea80000300800 */
[----:B------:R-:W2:Y:S04]  /*4cf80*/  LDL.LU.64 R18, [R1+0x1e78] ;  /* 0x001e780001127983 */ /* 0x000ea80000300a00 */
[----:B------:R-:W3:Y:S04]  /*4cf90*/  LDL.LU.64 R16, [R1+0x1e70] ;  /* 0x001e700001107983 */ /* 0x000ee80000300a00 */
[----:B------:R0:W-:Y:S04]  /*4cfa0*/  STL.64 [R1+0x1db0], R14 ;  /* 0x001db00e01007387 */ /* 0x0001e80000100a00 */
[----:B------:R1:W-:Y:S01]  /*4cfb0*/  STL.64 [R1+0x1da8], R12 ;  /* 0x001da80c01007387 */ /* 0x0003e20000100a00 */
[----:B0-----:R-:W-:-:S02]  /*4cfc0*/  IMAD.MOV.U32 R14, RZ, RZ, R26 ;  /* 0x000000ffff0e7224 */ /* 0x001fc400078e001a */
[----:B-1----:R-:W-:Y:S02]  /*4cfd0*/  IMAD.MOV.U32 R12, RZ, RZ, R28 ;  /* 0x000000ffff0c7224 */ /* 0x002fe400078e001c */
[----:B------:R-:W-:Y:S02]  /*4cfe0*/  IMAD.MOV.U32 R13, RZ, RZ, R27 ;  /* 0x000000ffff0d7224 */ /* 0x000fe400078e001b */
[----:B--2---:R-:W-:-:S05]  /*4cff0*/  IMAD.MOV.U32 R15, RZ, RZ, R19 ;  /* 0x000000ffff0f7224 */ /* 0x004fca00078e0013 */
[----:B------:R-:W-:Y:S04]  /*4d000*/  STL.64 [R1+0x1dc8], R14 ;  /* 0x001dc80e01007387 */ /* 0x000fe80000100a00 */
[----:B------:R0:W-:Y:S02]  /*4d010*/  STL.64 [R1+0x1dc0], R12 ;  /* 0x001dc00c01007387 */ /* 0x0001e40000100a00 */
[----:B0-----:R-:W-:Y:S02]  /*4d020*/  IMAD.MOV.U32 R12, RZ, RZ, R18 ;  /* 0x000000ffff0c7224 */ /* 0x001fe400078e0012 */
[----:B---3--:R-:W-:Y:S01]  /*4d030*/  HMMA.16816.F32 R16, R8, R16, R20 ;  /* 0x000000100810723c */ /* 0x008fe20000001814 */
[----:B------:R-:W2:Y:S04]  /*4d040*/  LDL.LU.64 R22, [R1+0x1e68] ;  /* 0x001e680001167983 */ /* 0x000ea80000300a00 */
[----:B------:R-:W2:-:S14]  /*4d050*/  LDL.LU.64 R20, [R1+0x1e60] ;  /* 0x001e600001147983 */ /* 0x000e9c0000300a00 */
[----:B------:R0:W-:Y:S04]  /*4d060*/  STL.64 [R1+0xd0], R16 ;  /* 0x0000d01001007387 */ /* 0x0001e80000100a00 */
[----:B------:R2:W-:Y:S04]  /*4d070*/  STL.64 [R1+0xd8], R18 ;  /* 0x0000d81201007387 */ /* 0x0005e80000100a00 */
[----:B0-----:R-:W2:Y:S02]  /*4d080*/  LDL.LU.64 R16, [R1+0x1e58] ;  /* 0x001e580001107983 */ /* 0x001ea40000300a00 */
[----:B--2---:R-:W-:Y:S02]  /*4d090*/  HMMA.16816.F32 R16, R8, R16, R20 ;  /* 0x000000100810723c */ /* 0x004fe40000001814 */
[----:B------:R-:W2:Y:S04]  /*4d0a0*/  LDL.LU.64 R22, [R1+0x1e50] ;  /* 0x001e500001167983 */ /* 0x000ea80000300a00 */
[----:B------:R-:W2:-:S13]  /*4d0b0*/  LDL.LU.64 R20, [R1+0x1e48] ;  /* 0x001e480001147983 */ /* 0x000e9a0000300a00 */
[----:B------:R0:W-:Y:S04]  /*4d0c0*/  STL.64 [R1+0xc0], R16 ;  /* 0x0000c01001007387 */ /* 0x0001e80000100a00 */
[----:B------:R2:W-:Y:S04]  /*4d0d0*/  STL [R1+0xc8], R18 ;  /* 0x0000c81201007387 */ /* 0x0005e80000100800 */
[----:B0-----:R-:W2:Y:S01]  /*4d0e0*/  LDL.LU.64 R16, [R1+0x1e40] ;  /* 0x001e400001107983 */ /* 0x001ea20000300a00 */
[----:B------:R-:W-:Y:S02]  /*4d0f0*/  IMAD.MOV.U32 R15, RZ, RZ, R0 ;  /* 0x000000ffff0f7224 */ /* 0x000fe400078e0000 */
[----:B------:R-:W-:-:S02]  /*4d100*/  IMAD.MOV.U32 R0, RZ, RZ, R19 ;  /* 0x000000ffff007224 */ /* 0x000fc400078e0013 */
[----:B------:R-:W-:Y:S01]  /*4d110*/  IMAD.MOV.U32 R25, RZ, RZ, R29 ;  /* 0x000000ffff197224 */ /* 0x000fe200078e001d */
[----:B--2---:R-:W-:Y:S01]  /*4d120*/  HMMA.16816.F32 R16, R8, R16, R20 ;  /* 0x000000100810723c */ /* 0x004fe20000001814 */
[----:B------:R-:W2:Y:S04]  /*4d130*/  LDL.LU.64 R22, [R1+0x1e38] ;  /* 0x001e380001167983 */ /* 0x000ea80000300a00 */
[----:B------:R-:W2:-:S14]  /*4d140*/  LDL.LU.64 R20, [R1+0x1e30] ;  /* 0x001e300001147983 */ /* 0x000e9c0000300a00 */
[----:B------:R-:W-:Y:S02]  /*4d150*/  IMAD.MOV.U32 R29, RZ, RZ, R16 ;  /* 0x000000ffff1d7224 */ /* 0x000fe400078e0010 */
[----:B------:R-:W-:Y:S02]  /*4d160*/  IMAD.MOV.U32 R28, RZ, RZ, R17 ;  /* 0x000000ffff1c7224 */ /* 0x000fe400078e0011 */
[----:B------:R-:W2:Y:S01]  /*4d170*/  LDL.LU.64 R16, [R1+0x1e28] ;  /* 0x001e280001107983 */ /* 0x000ea20000300a00 */
[----:B------:R-:W-:Y:S02]  /*4d180*/  IMAD.MOV.U32 R13, RZ, RZ, R3 ;  /* 0x000000ffff0d7224 */ /* 0x000fe400078e0003 */
[----:B------:R-:W-:Y:S02]  /*4d190*/  IMAD.MOV.U32 R14, RZ, RZ, R2 ;  /* 0x000000ffff0e7224 */ /* 0x000fe400078e0002 */
[----:B------:R-:W-:Y:S02]  /*4d1a0*/  IMAD.MOV.U32 R3, RZ, RZ, R18 ;  /* 0x000000ffff037224 */ /* 0x000fe400078e0012 */
[----:B------:R-:W-:-:S02]  /*4d1b0*/  IMAD.MOV.U32 R2, RZ, RZ, R19 ;  /* 0x000000ffff027224 */ /* 0x000fc400078e0013 */
[----:B--2---:R-:W-:Y:S01]  /*4d1c0*/  HMMA.16816.F32 R16, R8, R16, R20 ;  /* 0x000000100810723c */ /* 0x004fe20000001814 */
[----:B------:R-:W2:Y:S04]  /*4d1d0*/  LDL.LU.64 R22, [R1+0x1e20] ;  /* 0x001e200001167983 */ /* 0x000ea80000300a00 */
[----:B------:R-:W2:-:S14]  /*4d1e0*/  LDL.LU.64 R20, [R1+0x1e18] ;  /* 0x001e180001147983 */ /* 0x000e9c0000300a00 */
[----:B------:R0:W-:Y:S04]  /*4d1f0*/  STL.64 [R1+0x110], R16 ;  /* 0x0001101001007387 */ /* 0x0001e80000100a00 */
[----:B------:R2:W-:Y:S04]  /*4d200*/  STL.64 [R1+0x118], R18 ;  /* 0x0001181201007387 */ /* 0x0005e80000100a00 */
[----:B0-----:R-:W2:Y:S02]  /*4d210*/  LDL.LU.64 R16, [R1+0x1e10] ;  /* 0x001e100001107983 */ /* 0x001ea40000300a00 */
[----:B--2---:R-:W-:Y:S02]  /*4d220*/  HMMA.16816.F32 R16, R8, R16, R20 ;  /* 0x000000100810723c */ /* 0x004fe40000001814 */
[----:B------:R-:W2:-:S15]  /*4d230*/  LDL.LU.64 R20, [R1+0x1e08] ;  /* 0x001e080001147983 */ /* 0x000e9e0000300a00 */
[----:B------:R-:W-:Y:S02]  /*4d240*/  NOP ;  /* 0x0000000000007918 */ /* 0x000fe40000000000 */
[----:B------:R-:W-:Y:S04]  /*4d250*/  STL.64 [R1+0xf0], R16 ;  /* 0x0000f01001007387 */ /* 0x000fe80000100a00 */
[----:B------:R0:W-:Y:S04]  /*4d260*/  STL.64 [R1+0xf8], R18 ;  /* 0x0000f81201007387 */ /* 0x0001e80000100a00 */
[----:B0-----:R-:W2:Y:S04]  /*4d270*/  LDL.LU.64 R18, [R1+0x1e00] ;  /* 0x001e000001127983 */ /* 0x001ea80000300a00 */
[----:B------:R-:W2:Y:S04]  /*4d280*/  LDL.LU.64 R16, [R1+0x1df8] ;  /* 0x001df80001107983 */ /* 0x000ea80000300a00 */
[----:B------:R-:W3:Y:S01]  /*4d290*/  LDL.LU.64 R22, [R1+0x1df0] ;  /* 0x001df00001167983 */ /* 0x000ee20000300a00 */
[----:B--2---:R-:W-:Y:S03]  /*4d2a0*/  HMMA.16816.F32 R16, R8, R20, R16 ;  /* 0x000000140810723c */ /* 0x004fe60000001810 */
[----:B------:R-:W3:-:S15]  /*4d2b0*/  LDL.LU.64 R20, [R1+0x1de8] ;  /* 0x001de80001147983 */ /* 0x000ede0000300a00 */
[----:B------:R-:W-:Y:S01]  /*4d2c0*/  NOP ;  /* 0x0000000000007918 */ /* 0x000fe20000000000 */
[----:B------:R0:W-:Y:S04]  /*4d2d0*/  STL.64 [R1+0x100], R16 ;  /* 0x0001001001007387 */ /* 0x0001e80000100a00 */
[----:B------:R-:W-:Y:S04]  /*4d2e0*/  STL.64 [R1+0x108], R18 ;  /* 0x0001081201007387 */ /* 0x000fe80000100a00 */
[----:B0-----:R-:W2:Y:S04]  /*4d2f0*/  LDL.LU R16, [R1+0x340] ;  /* 0x0003400001107983 */ /* 0x001ea80000300800 */
[----:B------:R-:W2:Y:S04]  /*4d300*/  LDL.LU R17, [R1+0x344] ;  /* 0x0003440001117983 */ /* 0x000ea80000300800 */
[----:B------:R-:W4:Y:S01]  /*4d310*/  LDL.LU.64 R26, [R1+0x1de0] ;  /* 0x001de000011a7983 */ /* 0x000f220000300a00 */
[----:B---3--:R-:W-:Y:S03]  /*4d320*/  HMMA.16816.F32 R20, R8, R24, R20 ;  /* 0x000000180814723c */ /* 0x008fe60000001814 */
[----:B------:R-:W4:-:S15]  /*4d330*/  LDL.LU.64 R24, [R1+0x1dd8] ;  /* 0x001dd80001187983 */ /* 0x000f1e0000300a00 */
[----:B------:R-:W-:Y:S01]  /*4d340*/  NOP ;  /* 0x0000000000007918 */ /* 0x000fe20000000000 */
[----:B------:R0:W-:Y:S04]  /*4d350*/  STL.64 [R1+0x50], R20 ;  /* 0x0000501401007387 */ /* 0x0001e80000100a00 */
[----:B------:R-:W-:Y:S04]  /*4d360*/  STL.64 [R1+0x58], R22 ;  /* 0x0000581601007387 */ /* 0x000fe80000100a00 */
[----:B0-----:R-:W3:Y:S04]  /*4d370*/  LDL.LU R20, [R1+0x350] ;  /* 0x0003500001147983 */ /* 0x001ee80000300800 */
[----:B------:R-:W3:Y:S01]  /*4d380*/  LDL.LU R21, [R1+0x354] ;  /* 0x0003540001157983 */ /* 0x000ee20000300800 */
[----:B----4-:R-:W-:Y:S03]  /*4d390*/  HMMA.16816.F32 R24, R8, R4, R24 ;  /* 0x000000040818723c */ /* 0x010fe60000001818 */
[----:B------:R-:W4:-:S15]  /*4d3a0*/  LDL.LU.64 R4, [R1+0x1dd0] ;  /* 0x001dd00001047983 */ /* 0x000f1e0000300a00 */
[----:B------:R-:W-:Y:S01]  /*4d3b0*/  NOP ;  /* 0x0000000000007918 */ /* 0x000fe20000000000 */
[----:B------:R0:W-:Y:S04]  /*4d3c0*/  STL.64 [R1+0x20], R24 ;  /* 0x0000201801007387 */ /* 0x0001e80000100a00 */
[----:B------:R-:W-:Y:S04]  /*4d3d0*/  STL.64 [R1+0x28], R26 ;  /* 0x0000281a01007387 */ /* 0x000fe80000100a00 */
[----:B0-----:R-:W2:Y:S04]  /*4d3e0*/  LDL.LU R24, [R1+0x330] ;  /* 0x0003300001187983 */ /* 0x001ea80000300800 */
[----:B------:R-:W2:Y:S01]  /*4d3f0*/  LDL.LU R25, [R1+0x334] ;  /* 0x0003340001197983 */ /* 0x000ea20000300800 */
[----:B----4-:R-:W-:Y:S03]  /*4d400*/  HMMA.16816.F32 R4, R8, R4, R12 ;  /* 0x000000040804723c */ /* 0x010fe6000000180c */
[----:B------:R-:W4:Y:S04]  /*4d410*/  LDL.LU.64 R14, [R1+0x1dc8] ;  /* 0x001dc800010e7983 */ /* 0x000f280000300a00 */
[----:B------:R-:W4:-:S12]  /*4d420*/  LDL.LU.64 R12, [R1+0x1dc0] ;  /* 0x001dc000010c7983 */ /* 0x000f180000300a00 */
[----:B------:R0:W-:Y:S04]  /*4d430*/  STL.64 [R1+0x10], R4 ;  /* 0x0000100401007387 */ /* 0x0001e80000100a00 */
[----:B------:R4:W-:Y:S04]  /*4d440*/  STL.64 [R1+0x18], R6 ;  /* 0x0000180601007387 */ /* 0x0009e80000100a00 */
[----:B0-----:R-:W4:Y:S02]  /*4d450*/  LDL.LU.64 R4, [R1+0x1db8] ;  /* 0x001db80001047983 */ /* 0x001f240000300a00 */
[----:B----4-:R-:W-:Y:S02]  /*4d460*/  HMMA.16816.F32 R4, R8, R4, R12 ;  /* 0x000000040804723c */ /* 0x010fe4000000180c */
[----:B------:R-:W4:Y:S04]  /*4d470*/  LDL.LU.64 R14, [R1+0x1db0] ;  /* 0x001db000010e7983 */ /* 0x000f280000300a00 */
[----:B------:R-:W2:-:S13]  /*4d480*/  LDL.LU.64 R12, [R1+0x1da8] ;  /* 0x001da800010c7983 */ /* 0x000e9a0000300a00 */
[----:B------:R-:W-:Y:S04]  /*4d490*/  STL.64 [R1], R4 ;  /* 0x0000000401007387 */ /* 0x000fe80000100a00 */
[----:B------:R0:W-:Y:S04]  /*4d4a0*/  STL.64 [R1+0x8], R6 ;  /* 0x0000080601007387 */ /* 0x0001e80000100a00 */
[----:B0-----:R-:W2:Y:S04]  /*4d4b0*/  LDL.LU.64 R6, [R1+0x1da0] ;  /* 0x001da00001067983 */ /* 0x001ea80000300a00 */
[----:B------:R-:W2:Y:S02]  /*4d4c0*/  LDL.LU.64 R4, [R1+0x1d98] ;  /* 0x001d980001047983 */ /* 0x000ea40000300a00 */
[----:B--2---:R-:W-:Y:S02]  /*4d4d0*/  HMMA.16816.F32 R24, R8, R24, R4 ;  /* 0x000000180818723c */ /* 0x004fe40000001804 */
[----:B------:R-:W3:Y:S04]  /*4d4e0*/  LDL.LU.64 R6, [R1+0x1d90] ;  /* 0x001d900001067983 */ /* 0x000ee80000300a00 */
[----:B------:R-:W3:-:S13]  /*4d4f0*/  LDL.LU.64 R4, [R1+0x1d88] ;  /* 0x001d880001047983 */ /* 0x000eda0000300a00 */
[----:B------:R0:W-:Y:S04]  /*4d500*/  STL.64 [R1+0x1cd8], R26 ;  /* 0x001cd81a01007387 */ /* 0x0001e80000100a00 */
[----:B0-----:R-:W2:Y:S04]  /*4d510*/  LDL R27, [R1+0x264] ;  /* 0x00026400011b7983 */ /* 0x001ea80000100800 */
[----:B------:R-:W-:Y:S04]  /*4d520*/  STL.64 [R1+0x1cd0], R24 ;  /* 0x001cd01801007387 */ /* 0x000fe80000100a00 */
[----:B--2---:R0:W-:Y:S04]  /*4d530*/  STL [R1+0x1d40], R27 ;  /* 0x001d401b01007387 */ /* 0x0041e80000100800 */
[----:B------:R-:W2:Y:S04]  /*4d540*/  LDL.LU R26, [R1+0x238] ;  /* 0x00023800011a7983 */ /* 0x000ea80000300800 */
[----:B0-----:R-:W2:Y:S04]  /*4d550*/  LDL.LU R27, [R1+0x23c] ;  /* 0x00023c00011b7983 */ /* 0x001ea80000300800 */
[----:B--2---:R0:W-:Y:S04]  /*4d560*/  STL.64 [R1+0x1d50], R26 ;  /* 0x001d501a01007387 */ /* 0x0041e80000100a00 */
[----:B0-----:R-:W2:Y:S04]  /*4d570*/  LDL.LU R26, [R1+0x228] ;  /* 0x00022800011a7983 */ /* 0x001ea80000300800 */
[----:B------:R-:W2:Y:S04]  /*4d580*/  LDL.LU R27, [R1+0x22c] ;  /* 0x00022c00011b7983 */ /* 0x000ea80000300800 */
[----:B--2---:R0:W-:Y:S04]  /*4d590*/  STL.64 [R1+0x1d68], R26 ;  /* 0x001d681a01007387 */ /* 0x0041e80000100a00 */
[----:B------:R-:W2:Y:S04]  /*4d5a0*/  LDL.LU R24, [R1+0x80] ;  /* 0x0000800001187983 */ /* 0x000ea80000300800 */
[----:B------:R-:W2:Y:S04]  /*4d5b0*/  LDL.LU R25, [R1+0x84] ;  /* 0x0000840001197983 */ /* 0x000ea80000300800 */
[----:B0-----:R-:W2:Y:S04]  /*4d5c0*/  LDL.LU R26, [R1+0x88] ;  /* 0x00008800011a7983 */ /* 0x001ea80000300800 */
[----:B------:R-:W2:Y:S01]  /*4d5d0*/  LDL.LU R27, [R1+0x8c] ;  /* 0x00008c00011b7983 */ /* 0x000ea20000300800 */
[C---:B---3--:R-:W-:Y:S08]  /*4d5e0*/  HMMA.16816.F32 R20, R8.reuse, R20, R4 ;  /* 0x000000140814723c */ /* 0x048ff00000001804 */
[----:B--2---:R-:W-:Y:S01]  /*4d5f0*/  HMMA.16816.F32 R16, R8, R16, R24 ;  /* 0x000000100810723c */ /* 0x004fe20000001818 */
[----:B------:R-:W2:Y:S04]  /*4d600*/  LDL.LU R26, [R1+0x218] ;  /* 0x00021800011a7983 */ /* 0x000ea80000300800 */
[----:B------:R-:W2:-:S14]  /*4d610*/  LDL.LU R27, [R1+0x21c] ;  /* 0x00021c00011b7983 */ /* 0x000e9c0000300800 */
[----:B------:R0:W-:Y:S04]  /*4d620*/  STL.64 [R1+0x1cc8], R18 ;  /* 0x001cc81201007387 */ /* 0x0001e80000100a00 */
[----:B------:R-:W-:Y:S04]  /*4d630*/  STL.64 [R1+0x1cc0], R16 ;  /* 0x001cc01001007387 */ /* 0x000fe80000100a00 */
[----:B0-----:R-:W3:Y:S04]  /*4d640*/  LDL.LU R18, [R1+0x208] ;  /* 0x0002080001127983 */ /* 0x001ee80000300800 */
[----:B------:R-:W3:Y:S04]  /*4d650*/  LDL.LU R19, [R1+0x20c] ;  /* 0x00020c0001137983 */ /* 0x000ee80000300800 */
[----:B------:R-:W3:Y:S04]  /*4d660*/  LDL.LU R4, [R1+0x90] ;  /* 0x0000900001047983 */ /* 0x000ee80000300800 */
[----:B------:R-:W3:Y:S04]  /*4d670*/  LDL.LU R5, [R1+0x94] ;  /* 0x0000940001057983 */ /* 0x000ee80000300800 */
[----:B------:R-:W3:Y:S04]  /*4d680*/  LDL.LU R6, [R1+0x98] ;  /* 0x0000980001067983 */ /* 0x000ee80000300800 */
[----:B------:R-:W3:Y:S04]  /*4d690*/  LDL.LU R7, [R1+0x9c] ;  /* 0x00009c0001077983 */ /* 0x000ee80000300800 */
[----:B------:R-:W2:Y:S04]  /*4d6a0*/  LDL.LU R10, [R1+0x248] ;  /* 0x00024800010a7983 */ /* 0x000ea80000300800 */
[----:B------:R-:W2:Y:S04]  /*4d6b0*/  LDL.LU R11, [R1+0x24c] ;  /* 0x00024c00010b7983 */ /* 0x000ea80000300800 */
[----:B--2---:R0:W-:Y:S04]  /*4d6c0*/  STL.64 [R1+0x1d48], R10 ;  /* 0x001d480a01007387 */ /* 0x0041e80000100a00 */
[----:B------:R-:W2:Y:S04]  /*4d6d0*/  LDL.LU R8, [R1+0xd0] ;  /* 0x0000d00001087983 */ /* 0x000ea80000300800 */
[----:B------:R-:W2:Y:S04]  /*4d6e0*/  LDL.LU R9, [R1+0xd4] ;  /* 0x0000d40001097983 */ /* 0x000ea80000300800 */
[----:B0-----:R-:W2:Y:S04]  /*4d6f0*/  LDL.LU R10, [R1+0xd8] ;  /* 0x0000d800010a7983 */ /* 0x001ea80000300800 */
[----:B------:R-:W2:Y:S04]  /*4d700*/  LDL.LU R11, [R1+0xdc] ;  /* 0x0000dc00010b7983 */ /* 0x000ea80000300800 */
[----:B--2---:R-:W-:Y:S04]  /*4d710*/  STL.64 [R1+0x1d60], R10 ;  /* 0x001d600a01007387 */ /* 0x004fe80000100a00 */
[----:B------:R0:W-:Y:S02]  /*4d720*/  STL.64 [R1+0x1d58], R8 ;  /* 0x001d580801007387 */ /* 0x0001e40000100a00 */
[----:B0-----:R-:W-:-:S02]  /*4d730*/  IMAD.MOV.U32 R8, RZ, RZ, R12 ;  /* 0x000000ffff087224 */ /* 0x001fc400078e000c */
[----:B------:R-:W-:Y:S01]  /*4d740*/  IMAD.MOV.U32 R9, RZ, RZ, R13 ;  /* 0x000000ffff097224 */ /* 0x000fe200078e000d */
[----:B------:R-:W3:Y:S04]  /*4d750*/  LDL.LU R12, [R1+0x1d80] ;  /* 0x001d8000010c7983 */ /* 0x000ee80000300800 */
[----:B------:R-:W3:Y:S01]  /*4d760*/  LDL.LU R13, [R1+0x1d7c] ;  /* 0x001d7c00010d7983 */ /* 0x000ee20000300800 */
[----:B----4-:R-:W-:Y:S02]  /*4d770*/  IMAD.MOV.U32 R10, RZ, RZ, R14 ;  /* 0x000000ffff0a7224 */ /* 0x010fe400078e000e */
[----:B------:R-:W-:Y:S01]  /*4d780*/  IMAD.MOV.U32 R11, RZ, RZ, R15 ;  /* 0x000000ffff0b7224 */ /* 0x000fe200078e000f */
[----:B------:R-:W3:Y:S04]  /*4d790*/  LDL.LU R14, [R1+0x1d78] ;  /* 0x001d7800010e7983 */ /* 0x000ee80000300800 */
[----:B------:R-:W3:Y:S04]  /*4d7a0*/  LDL.LU R15, [R1+0x1d74] ;  /* 0x001d7400010f7983 */ /* 0x000ee80000300800 */
[----:B------:R0:W-:Y:S04]  /*4d7b0*/  STL [R1+0x1cbc], R20 ;  /* 0x001cbc1401007387 */ /* 0x0001e80000100800 */
[----:B------:R1:W-:Y:S04]  /*4d7c0*/  STL [R1+0x1cb8], R21 ;  /* 0x001cb81501007387 */ /* 0x0003e80000100800 */
[----:B------:R2:W-:Y:S04]  /*4d7d0*/  STL [R1+0x1cb4], R22 ;  /* 0x001cb41601007387 */ /* 0x0005e80000100800 */
[----:B------:R4:W-:Y:S04]  /*4d7e0*/  STL [R1+0x1cb0], R23 ;  /* 0x001cb01701007387 */ /* 0x0009e80000100800 */
[----:B0-----:R-:W3:Y:S04]  /*4d7f0*/  LDL.LU R20, [R1+0xa0] ;  /* 0x0000a00001147983 */ /* 0x001ee80000300800 */
[----:B-1----:R-:W3:Y:S04]  /*4d800*/  LDL.LU R21, [R1+0xa4] ;  /* 0x0000a40001157983 */ /* 0x002ee80000300800 */
[----:B--2---:R-:W2:Y:S04]  /*4d810*/  LDL.LU R22, [R1+0xa8] ;  /* 0x0000a80001167983 */ /* 0x004ea80000300800 */
[----:B----4-:R-:W2:Y:S01]  /*4d820*/  LDL.LU R23, [R1+0xac] ;  /* 0x0000ac0001177983 */ /* 0x010ea20000300800 */
[----:B---3--:R-:W-:Y:S03]  /*4d830*/  HMMA.16816.F32 R4, R12, R18, R4 ;  /* 0x000000120c04723c */ /* 0x008fe60000001804 */
[----:B------:R-:W3:-:S15]  /*4d840*/  LDL.LU R18, [R1+0x258] ;  /* 0x0002580001127983 */ /* 0x000ede0000300800 */
[----:B------:R-:W-:Y:S01]  /*4d850*/  NOP ;  /* 0x0000000000007918 */ /* 0x000fe20000000000 */
[----:B------:R-:W-:Y:S04]  /*4d860*/  STL.64 [R1+0x30], R4 ;  /* 0x0000300401007387 */ /* 0x000fe80000100a00 */
[----:B------:R-:W-:Y:S04]  /*4d870*/  STL.64 [R1+0x38], R6 ;  /* 0x0000380601007387 */ /* 0x000fe80000100a00 */
[----:B------:R-:W3:Y:S01]  /*4d880*/  LDL.LU R19, [R1+0x25c] ;  /* 0x00025c0001137983 */ /* 0x000ee20000300800 */
[----:B--2---:R-:W-:Y:S03]  /*4d890*/  HMMA.16816.F32 R24, R12, R26, R20 ;  /* 0x0000001a0c18723c */ /* 0x004fe60000001814 */
[----:B---3--:R0:W-:Y:S04]  /*4d8a0*/  STL.64 [R1+0x1d38], R18 ;  /* 0x001d381201007387 */ /* 0x0081e80000100a00 */
[----:B------:R-:W2:Y:S04]  /*4d8b0*/  LDL.LU R16, [R1+0xc0] ;  /* 0x0000c00001107983 */ /* 0x000ea80000300800 */
[----:B------:R-:W2:Y:S04]  /*4d8c0*/  LDL.LU R17, [R1+0xc4] ;  /* 0x0000c40001117983 */ /* 0x000ea80000300800 */
[----:B0-----:R-:W2:Y:S01]  /*4d8d0*/  LDL.LU R18, [R1+0xc8] ;  /* 0x0000c80001127983 */ /* 0x001ea20000300800 */
[----:B------:R-:W-:-:S03]  /*4d8e0*/  IMAD.MOV.U32 R19, RZ, RZ, R0 ;  /* 0x000000ffff137224 */ /* 0x000fc600078e0000 */
[----:B------:R-:W3:Y:S04]  /*4d8f0*/  LDL.LU R0, [R1+0x1d70] ;  /* 0x001d700001007983 */ /* 0x000ee80000300800 */
[----:B------:R0:W-:Y:S04]  /*4d900*/  STL.64 [R1+0x48], R26 ;  /* 0x0000481a01007387 */ /* 0x0001e80000100a00 */
[----:B0-----:R-:W4:Y:S01]  /*4d910*/  LDL.LU.64 R26, [R1+0x1d68] ;  /* 0x001d6800011a7983 */ /* 0x001f220000300a00 */
[----:B------:R-:W-:Y:S02]  /*4d920*/  IMAD.MOV.U32 R22, RZ, RZ, R24 ;  /* 0x000000ffff167224 */ /* 0x000fe400078e0018 */
[----:B------:R-:W-:-:S02]  /*4d930*/  IMAD.MOV.U32 R23, RZ, RZ, R25 ;  /* 0x000000ffff177224 */ /* 0x000fc400078e0019 */
[----:B----4-:R-:W-:Y:S01]  /*4d940*/  HMMA.16816.F32 R24, R12, R26, R8 ;  /* 0x0000001a0c18723c */ /* 0x010fe20000001808 */
[----:B------:R-:W4:Y:S04]  /*4d950*/  LDL.LU.64 R10, [R1+0x1d60] ;  /* 0x001d6000010a7983 */ /* 0x000f280000300a00 */
[----:B------:R-:W4:-:S14]  /*4d960*/  LDL.LU.64 R8, [R1+0x1d58] ;  /* 0x001d580001087983 */ /* 0x000f1c0000300a00 */
[----:B------:R-:W-:Y:S04]  /*4d970*/  STL.64 [R1+0x70], R24 ;  /* 0x0000701801007387 */ /* 0x000fe80000100a00 */
[----:B------:R0:W-:Y:S04]  /*4d980*/  STL.64 [R1+0x78], R26 ;  /* 0x0000781a01007387 */ /* 0x0001e80000100a00 */
[----:B0-----:R-:W4:Y:S02]  /*4d990*/  LDL.LU.64 R26, [R1+0x1d50] ;  /* 0x001d5000011a7983 */ /* 0x001f240000300a00 */
[----:B----4-:R-:W-:Y:S02]  /*4d9a0*/  HMMA.16816.F32 R24, R12, R26, R8 ;  /* 0x0000001a0c18723c */ /* 0x010fe40000001808 */
[----:B------:R-:W2:-:S15]  /*4d9b0*/  LDL.LU.64 R10, [R1+0x1d48] ;  /* 0x001d4800010a7983 */ /* 0x000e9e0000300a00 */
[----:B------:R-:W-:Y:S02]  /*4d9c0*/  NOP ;  /* 0x0000000000007918 */ /* 0x000fe40000000000 */
[----:B------:R-:W-:Y:S04]  /*4d9d0*/  STL.64 [R1+0x80], R24 ;  /* 0x0000801801007387 */ /* 0x000fe80000100a00 */
[----:B------:R0:W-:Y:S04]  /*4d9e0*/  STL.64 [R1+0x88], R26 ;  /* 0x0000881a01007387 */ /* 0x0001e80000100a00 */
[----:B0-----:R-:W4:Y:S01]  /*4d9f0*/  LDL.LU R27, [R1+0x1d40] ;  /* 0x001d4000011b7983 */ /* 0x001f220000300800 */
[----:B--2---:R-:W-:Y:S03]  /*4da00*/  HMMA.16816.F32 R16, R12, R10, R16 ;  /* 0x0000000a0c10723c */ /* 0x004fe60000001810 */
[----:B----4-:R-:W0:Y:S04]  /*4da10*/  LDSM.16.MT88.4 R8, [R27+0x20800] ;  /* 0x020800001b08783b */ /* 0x010e280000004200 */
[----:B0-----:R-:W-:-:S12]  /*4da20*/  STL [R1+0x1cac], R10 ;  /* 0x001cac0a01007387 */ /* 0x001fd80000100800 */
[----:B------:R-:W-:Y:S04]  /*4da30*/  STL.64 [R1+0xb0], R16 ;  /* 0x0000b01001007387 */ /* 0x000fe80000100a00 */
[----:B------:R-:W-:Y:S04]  /*4da40*/  STL.64 [R1+0xb8], R18 ;  /* 0x0000b81201007387 */ /* 0x000fe80000100a00 */
[----:B---3--:R-:W0:Y:S04]  /*4da50*/  LDSM.16.M88.4 R16, [R0+UR6+0x80] ;  /* 0x000080060010783b */ /* 0x008e280008000200 */
[----:B------:R-:W-:Y:S04]  /*4da60*/  STL [R1+0x1ca8], R11 ;  /* 0x001ca80b01007387 */ /* 0x000fe80000100800 */
[----:B0-----:R-:W-:Y:S04]  /*4da70*/  STL.64 [R1+0x120], R16 ;  /* 0x0001201001007387 */ /* 0x001fe80000100a00 */
[----:B------:R-:W-:Y:S04]  /*4da80*/  STL.64 [R1+0x128], R18 ;  /* 0x0001281201007387 */ /* 0x000fe80000100a00 */
[----:B------:R-:W0:Y:S04]  /*4da90*/  LDSM.16.M88.4 R16, [R0+UR6+0x2080] ;  /* 0x002080060010783b */ /* 0x000e280008000200 */
[----:B0-----:R0:W-:Y:S04]  /*4daa0*/  STL.64 [R1+0x138], R18 ;  /* 0x0001381201007387 */ /* 0x0011e80000100a00 */
[----:B0-----:R-:W2:Y:S01]  /*4dab0*/  LDL.LU.64 R18, [R1+0x1d38] ;  /* 0x001d380001127983 */ /* 0x001ea20000300a00 */
[----:B------:R-:W-:-:S02]  /*4dac0*/  IMAD.MOV.U32 R10, RZ, RZ, R16 ;  /* 0x000000ffff0a7224 */ /* 0x000fc400078e0010 */
[----:B------:R-:W-:-:S05]  /*4dad0*/  IMAD.MOV.U32 R11, RZ, RZ, R17 ;  /* 0x000000ffff0b7224 */ /* 0x000fca00078e0011 */
[----:B------:R-:W-:Y:S04]  /*4dae0*/  STL.64 [R1+0x1ce8], R10 ;  /* 0x001ce80a01007387 */ /* 0x000fe80000100a00 */
[----:B------:R-:W-:Y:S04]  /*4daf0*/  STL.64 [R1+0x1ce0], R8 ;  /* 0x001ce00801007387 */ /* 0x000fe80000100a00 */
[----:B------:R-:W0:Y:S02]  /*4db00*/  LDSM.16.M88.4 R8, [R0+UR6+0x4080] ;  /* 0x004080060008783b */ /* 0x000e240008000200 */
[----:B0-----:R-:W-:-:S02]  /*4db10*/  IMAD.MOV.U32 R20, RZ, RZ, R8 ;  /* 0x000000ffff147224 */ /* 0x001fc400078e0008 */
[----:B------:R-:W-:Y:S01]  /*4db20*/  STL.64 [R1+0x148], R10 ;  /* 0x0001480a01007387 */ /* 0x000fe20000100a00 */
[----:B------:R-:W-:-:S03]  /*4db30*/  IMAD.MOV.U32 R21, RZ, RZ, R9 ;  /* 0x000000ffff157224 */ /* 0x000fc600078e0009 */
[----:B------:R-:W0:Y:S04]  /*4db40*/  LDSM.16.M88.4 R8, [R0+UR6+0x6080] ;  /* 0x006080060008783b */ /* 0x000e280008000200 */
[----:B------:R-:W-:Y:S01]  /*4db50*/  STL.64 [R1+0x1cf8], R22 ;  /* 0x001cf81601007387 */ /* 0x000fe20000100a00 */
[----:B------:R-:W-:Y:S02]  /*4db60*/  IMAD.MOV.U32 R4, RZ, RZ, R29 ;  /* 0x000000ffff047224 */ /* 0x000fe400078e001d */
[----:B------:R-:W-:Y:S01]  /*4db70*/  IMAD.MOV.U32 R7, RZ, RZ, R2 ;  /* 0x000000ffff077224 */ /* 0x000fe200078e0002 */
[----:B------:R-:W-:Y:S04]  /*4db80*/  STL.64 [R1+0x1cf0], R20 ;  /* 0x001cf01401007387 */ /* 0x000fe80000100a00 */
[----:B------:R-:W1:Y:S01]  /*4db90*/  LDSM.16.M88.4 R20, [R0+UR6+0x8080] ;  /* 0x008080060014783b */ /* 0x000e620008000200 */
[----:B0-----:R-:W-:-:S03]  /*4dba0*/  IMAD.MOV.U32 R29, RZ, RZ, R10 ;  /* 0x000000ffff1d7224 */ /* 0x001fc600078e000a */
[----:B------:R-:W-:Y:S01]  /*4dbb0*/  STL.64 [R1+0x150], R8 ;  /* 0x0001500801007387 */ /* 0x000fe20000100a00 */
[----:B------:R-:W-:-:S03]  /*4dbc0*/  IMAD.MOV.U32 R2, RZ, RZ, R11 ;  /* 0x000000ffff027224 */ /* 0x000fc600078e000b */
[----:B------:R-:W0:Y:S01]  /*4dbd0*/  LDSM.16.M88.4 R8, [R0+UR6+0xa080] ;  /* 0x00a080060008783b */ /* 0x000e220008000200 */
[----:B------:R-:W-:-:S03]  /*4dbe0*/  IMAD.MOV.U32 R5, RZ, RZ, R28 ;  /* 0x000000ffff057224 */ /* 0x000fc600078e001c */
[----:B------:R-:W-:Y:S04]  /*4dbf0*/  STL [R1+0x1c14], R2 ;  /* 0x001c140201007387 */ /* 0x000fe80000100800 */
[----:B------:R-:W-:Y:S04]  /*4dc00*/  STL [R1+0x1c10], R29 ;  /* 0x001c101d01007387 */ /* 0x000fe80000100800 */
[----:B-1----:R-:W-:Y:S01]  /*4dc10*/  STL.64 [R1+0x160], R20 ;  /* 0x0001601401007387 */ /* 0x002fe20000100a00 */
[----:B------:R-:W-:-:S03]  /*4dc20*/  IMAD.MOV.U32 R6, RZ, RZ, R3 ;  /* 0x000000ffff067224 */ /* 0x000fc600078e0003 */
[----:B------:R-:W-:Y:S01]  /*4dc30*/  STL.64 [R1+0x168], R22 ;  /* 0x0001681601007387 */ /* 0x000fe20000100a00 */
[----:B0-----:R-:W-:-:S03]  /*4dc40*/  IMAD.MOV.U32 R28, RZ, RZ, R10 ;  /* 0x000000ffff1c7224 */ /* 0x001fc600078e000a */
[----:B------:R-:W-:Y:S01]  /*4dc50*/  STL.64 [R1+0x170], R8 ;  /* 0x0001700801007387 */ /* 0x000fe20000100a00 */
[----:B------:R-:W-:-:S03]  /*4dc60*/  IMAD.MOV.U32 R3, RZ, RZ, R11 ;  /* 0x000000ffff037224 */ /* 0x000fc600078e000b */
[----:B------:R-:W0:Y:S04]  /*4dc70*/  LDSM.16.M88.4 R8, [R0+UR6+0xc080] ;  /* 0x00c080060008783b */ /* 0x000e280008000200 */
[----:B------:R1:W-:Y:S04]  /*4dc80*/  STL [R1+0x1c1c], R3 ;  /* 0x001c1c0301007387 */ /* 0x0003e80000100800 */
[----:B------:R3:W-:Y:S04]  /*4dc90*/  STL [R1+0x1c18], R28 ;  /* 0x001c181c01007387 */ /* 0x0007e80000100800 */
[----:B0-----:R-:W-:Y:S04]  /*4dca0*/  STL.64 [R1+0x180], R8 ;  /* 0x0001800801007387 */ /* 0x001fe80000100a00 */
[----:B------:R-:W-:Y:S04]  /*4dcb0*/  STL.64 [R1+0x188], R10 ;  /* 0x0001880a01007387 */ /* 0x000fe80000100a00 */
[----:B------:R-:W-:Y:S01]  /*4dcc0*/  LDSM.16.M88.4 R8, [R0+UR6+0x10080] ;  /* 0x010080060008783b */ /* 0x000fe20008000200 */
[----:B--2---:R-:W-:Y:S03]  /*4dcd0*/  HMMA.16816.F32 R4, R12, R18, R4 ;  /* 0x000000120c04723c */ /* 0x004fe60000001804 */
[----:B------:R-:W-:-:S15]  /*4dce0*/  LDSM.16.M88.4 R16, [R0+UR6+0x12080] ;  /* 0x012080060010783b */ /* 0x000fde0008000200 */
[----:B------:R-:W-:Y:S01]  /*4dcf0*/  NOP ;  /* 0x0000000000007918 */ /* 0x000fe20000000000 */
[----:B-1----:R-:W-:Y:S02]  /*4dd00*/  IMAD.MOV.U32 R3, RZ, RZ, R5 ;  /* 0x000000ffff037224 */ /* 0x002fe400078e0005 */
[----:B---3--:R-:W-:Y:S01]  /*4dd10*/  IMAD.MOV.U32 R28, RZ, RZ, R6 ;  /* 0x000000ffff1c7224 */ /* 0x008fe200078e0006 */
[----:B------:R-:W-:Y:S01]  /*4dd20*/  STL [R1+0xd0], R4 ;  /* 0x0000d00401007387 */ /* 0x000fe20000100800 */
[----:B------:R-:W-:-:S03]  /*4dd30*/  IMAD.MOV.U32 R2, RZ, RZ, R7 ;  /* 0x000000ffff027224 */ /* 0x000fc600078e0007 */
[----:B------:R-:W0:Y:S04]  /*4dd40*/  LDSM.16.M88.4 R4, [R0+UR6+0xe080] ;  /* 0x00e080060004783b */ /* 0x000e280008000200 */
[----:B------:R-:W-:Y:S04]  /*4dd50*/  STL [R1+0x1c28], R3 ;  /* 0x001c280301007387 */ /* 0x000fe80000100800 */
[----:B------:R-:W-:Y:S04]  /*4dd60*/  STL [R1+0x1c24], R28 ;  /* 0x001c241c01007387 */ /* 0x000fe80000100800 */
[----:B------:R-:W-:Y:S04]  /*4dd70*/  STL [R1+0x1c20], R2 ;  /* 0x001c200201007387 */ /* 0x000fe80000100800 */
[----:B0-----:R-:W-:Y:S04]  /*4dd80*/  STL.64 [R1+0x220], R4 ;  /* 0x0002200401007387 */ /* 0x001fe80000100a00 */
[----:B------:R-:W-:Y:S04]  /*4dd90*/  STL.64 [R1+0x228], R6 ;  /* 0x0002280601007387 */ /* 0x000fe80000100a00 */
[----:B------:R-:W0:Y:S04]  /*4dda0*/  LDSM.16.M88.4 R4, [R0+UR6+0x14080] ;  /* 0x014080060004783b */ /* 0x000e280008000200 */
[----:B------:R-:W-:Y:S04]  /*4ddb0*/  STL.64 [R1+0x230], R8 ;  /* 0x0002300801007387 */ /* 0x000fe80000100a00 */
[----:B------:R-:W-:Y:S04]  /*4ddc0*/  STL.64 [R1+0x238], R10 ;  /* 0x0002380a01007387 */ /* 0x000fe80000100a00 */
[----:B------:R-:W1:Y:S04]  /*4ddd0*/  LDSM.16.M88.4 R8, [R0+UR6+0x16080] ;  /* 0x016080060008783b */ /* 0x000e680008000200 */
[----:B------:R-:W-:Y:S04]  /*4dde0*/  STL.64 [R1+0x240], R16 ;  /* 0x0002401001007387 */ /* 0x000fe80000100a00 */
[----:B------:R-:W-:Y:S04]  /*4ddf0*/  STL.64 [R1+0x248], R18 ;  /* 0x0002481201007387 */ /* 0x000fe80000100a00 */
[----:B------:R-:W2:Y:S04]  /*4de00*/  LDSM.16.M88.4 R16, [R0+UR6+0x18080] ;  /* 0x018080060010783b */ /* 0x000ea80008000200 */
[----:B0-----:R-:W-:Y:S04]  /*4de10*/  STL.64 [R1+0x250], R4 ;  /* 0x0002500401007387 */ /* 0x001fe80000100a00 */
[----:B------:R-:W-:Y:S04]  /*4de20*/  STL.64 [R1+0x258], R6 ;  /* 0x0002580601007387 */ /* 0x000fe80000100a00 */
[----:B------:R-:W0:Y:S04]  /*4de30*/  LDSM.16.M88.4 R4, [R0+UR6+0x1a080] ;  /* 0x01a080060004783b */ /* 0x000e280008000200 */
[----:B-1----:R-:W-:Y:S04]  /*4de40*/  STL.64 [R1+0x290], R8 ;  /* 0x0002900801007387 */ /* 0x002fe80000100a00 */
[----:B------:R-:W-:Y:S04]  /*4de50*/  STL.64 [R1+0x298], R10 ;  /* 0x0002980a01007387 */ /* 0x000fe80000100a00 */
[----:B------:R-:W1:Y:S04]  /*4de60*/  LDSM.16.M88.4 R8, [R0+UR6+0x1c080] ;  /* 0x01c080060008783b */ /* 0x000e680008000200 */
[----:B--2---:R-:W-:Y:S04]  /*4de70*/  STL.64 [R1+0x2b0], R16 ;  /* 0x0002b01001007387 */ /* 0x004fe80000100a00 */
[----:B------:R-:W-:Y:S04]  /*4de80*/  STL.64 [R1+0x2b8], R18 ;  /* 0x0002b81201007387 */ /* 0x000fe80000100a00 */
[----:B------:R-:W2:Y:S04]  /*4de90*/  LDSM.16.M88.4 R16, [R0+UR6+0x1e080] ;  /* 0x01e080060010783b */ /* 0x000ea80008000200 */
[----:B0-----:R-:W-:Y:S04]  /*4dea0*/  STL.64 [R1+0x2d0], R4 ;  /* 0x0002d00401007387 */ /* 0x001fe80000100a00 */
[----:B------:R-:W-:Y:S04]  /*4deb0*/  STL.64 [R1+0x2d8], R6 ;  /* 0x0002d80601007387 */ /* 0x000fe80000100a00 */
[----:B-1----:R-:W-:Y:S04]  /*4dec0*/  STL.64 [R1+0x300], R8 ;  /* 0x0003000801007387 */ /* 0x002fe80000100a00 */
[----:B------:R0:W-:Y:S04]  /*4ded0*/  STL.64 [R1+0x308], R10 ;  /* 0x0003080a01007387 */ /* 0x0001e80000100a00 */
[----:B------:R1:W3:Y:S04]  /*4dee0*/  LDSM.16.MT88.4 R4, [R27+0x20a00] ;  /* 0x020a00001b04783b */ /* 0x0002e80000004200 */
[----:B0-----:R-:W4:Y:S04]  /*4def0*/  LDL.LU R10, [R1+0x318] ;  /* 0x00031800010a7983 */ /* 0x001f280000300800 */
[----:B--2---:R-:W-:Y:S04]  /*4df00*/  STL.64 [R1+0x2f0], R16 ;  /* 0x0002f01001007387 */ /* 0x004fe80000100a00 */
[----:B------:R-:W-:Y:S04]  /*4df10*/  STL.64 [R1+0x2f8], R18 ;  /* 0x0002f81201007387 */ /* 0x000fe80000100a00 */
[----:B------:R-:W4:Y:S04]  /*4df20*/  LDL.LU R11, [R1+0x31c] ;  /* 0x00031c00010b7983 */ /* 0x000f280000300800 */
[----:B------:R-:W2:Y:S04]  /*4df30*/  LDL.LU R26, [R1+0x278] ;  /* 0x00027800011a7983 */ /* 0x000ea80000300800 */
[----:B-1----:R-:W2:Y:S04]  /*4df40*/  LDL.LU R27, [R1+0x27c] ;  /* 0x00027c00011b7983 */ /* 0x002ea80000300800 */
[----:B----4-:R-:W-:Y:S04]  /*4df50*/  STL.64 [R1+0x1d00], R10 ;  /* 0x001d000a01007387 */ /* 0x010fe80000100a00 */
[----:B------:R-:W4:Y:S04]  /*4df60*/  LDL.LU R22, [R1+0x2e8] ;  /* 0x0002e80001167983 */ /* 0x000f280000300800 */
[----:B------:R-:W4:Y:S04]  /*4df70*/  LDL.LU R23, [R1+0x2ec] ;  /* 0x0002ec0001177983 */ /* 0x000f280000300800 */
[----:B----4-:R0:W-:Y:S04]  /*4df80*/  STL.64 [R1+0x1d08], R22 ;  /* 0x001d081601007387 */ /* 0x0101e80000100a00 */
[----:B0-----:R-:W4:Y:S04]  /*4df90*/  LDL.LU R22, [R1+0x2c8] ;  /* 0x0002c80001167983 */ /* 0x001f280000300800 */
[----:B------:R-:W4:Y:S04]  /*4dfa0*/  LDL.LU R23, [R1+0x2cc] ;  /* 0x0002cc0001177983 */ /* 0x000f280000300800 */
[----:B------:R-:W2:Y:S04]  /*4dfb0*/  LDL.LU R18, [R1+0x288] ;  /* 0x0002880001127983 */ /* 0x000ea80000300800 */
[----:B------:R-:W2:Y:S04]  /*4dfc0*/  LDL.LU R19, [R1+0x28c] ;  /* 0x00028c0001137983 */ /* 0x000ea80000300800 */
[----:B--2---:R0:W-:Y:S04]  /*4dfd0*/  STL.64 [R1+0x1d30], R18 ;  /* 0x001d301201007387 */ /* 0x0041e80000100a00 */
[----:B------:R-:W2:Y:S04]  /*4dfe0*/  LDL.LU R16, [R1+0x110] ;  /* 0x0001100001107983 */ /* 0x000ea80000300800 */
[----:B------:R-:W2:Y:S04]  /*4dff0*/  LDL.LU R17, [R1+0x114] ;  /* 0x0001140001117983 */ /* 0x000ea80000300800 */
[----:B0-----:R-:W2:Y:S04]  /*4e000*/  LDL.LU R18, [R1+0x118] ;  /* 0x0001180001127983 */ /* 0x001ea80000300800 */
[----:B------:R-:W2:Y:S04]  /*4e010*/  LDL.LU R19, [R1+0x11c] ;  /* 0x00011c0001137983 */ /* 0x000ea80000300800 */
[----:B----4-:R0:W-:Y:S04]  /*4e020*/  STL.64 [R1+0x1d10], R22 ;  /* 0x001d101601007387 */ /* 0x0101e80000100a00 */
[----:B0-----:R-:W4:Y:S04]  /*4e030*/  LDL.LU R22, [R1+0x2a8] ;  /* 0x0002a80001167983 */ /* 0x001f280000300800 */
[----:B------:R-:W4:Y:S04]  /*4e040*/  LDL.LU R23, [R1+0x2ac] ;  /* 0x0002ac0001177983 */ /* 0x000f280000300800 */
[----:B----4-:R0:W-:Y:S04]  /*4e050*/  STL.64 [R1+0x1d28], R22 ;  /* 0x001d281601007387 */ /* 0x0101e80000100a00 */
[----:B------:R-:W4:Y:S04]  /*4e060*/  LDL.LU R20, [R1+0xf0] ;  /* 0x0000f00001147983 */ /* 0x000f280000300800 */
[----:B------:R-:W4:Y:S04]  /*4e070*/  LDL.LU R21, [R1+0xf4] ;  /* 0x0000f40001157983 */ /* 0x000f280000300800 */
[----:B0-----:R-:W4:Y:S04]  /*4e080*/  LDL.LU R22, [R1+0xf8] ;  /* 0x0000f80001167983 */ /* 0x001f280000300800 */
[----:B------:R-:W4:Y:S04]  /*4e090*/  LDL.LU R23, [R1+0xfc] ;  /* 0x0000fc0001177983 */ /* 0x000f280000300800 */
[----:B------:R-:W3:Y:S04]  /*4e0a0*/  LDL.LU R8, [R1+0x20] ;  /* 0x0000200001087983 */ /* 0x000ee80000300800 */
[----:B------:R-:W3:Y:S04]  /*4e0b0*/  LDL.LU R9, [R1+0x24] ;  /* 0x0000240001097983 */ /* 0x000ee80000300800 */
[----:B------:R-:W3:Y:S04]  /*4e0c0*/  LDL.LU R10, [R1+0x28] ;  /* 0x00002800010a7983 */ /* 0x000ee80000300800 */
[----:B------:R-:W3:Y:S01]  /*4e0d0*/  LDL.LU R11, [R1+0x2c] ;  /* 0x00002c00010b7983 */ /* 0x000ee20000300800 */
[----:B--2---:R-:W-:Y:S03]  /*4e0e0*/  HMMA.16816.F32 R24, R12, R26, R16 ;  /* 0x0000001a0c18723c */ /* 0x004fe60000001810 */
[----:B---3--:R-:W-:Y:S04]  /*4e0f0*/  STL.64 [R1+0x1d20], R10 ;  /* 0x001d200a01007387 */ /* 0x008fe80000100a00 */
[----:B------:R0:W-:Y:S04]  /*4e100*/  STL.64 [R1+0x1d18], R8 ;  /* 0x001d180801007387 */ /* 0x0001e80000100a00 */
[----:B0-----:R-:W2:Y:S04]  /*4e110*/  LDL.LU R8, [R1+0x100] ;  /* 0x0001000001087983 */ /* 0x001ea80000300800 */
[----:B------:R-:W2:Y:S04]  /*4e120*/  LDL.LU R9, [R1+0x104] ;  /* 0x0001040001097983 */ /* 0x000ea80000300800 */
[----:B------:R-:W2:Y:S04]  /*4e130*/  LDL.LU R10, [R1+0x108] ;  /* 0x00010800010a7983 */ /* 0x000ea80000300800 */
[----:B------:R-:W2:Y:S04]  /*4e140*/  LDL.LU R11, [R1+0x10c] ;  /* 0x00010c00010b7983 */ /* 0x000ea80000300800 */
[----:B------:R-:W-:Y:S04]  /*4e150*/  STL.64 [R1+0x1b08], R6 ;  /* 0x001b080601007387 */ /* 0x000fe80000100a00 */
[----:B------:R0:W-:Y:S04]  /*4e160*/  STL.64 [R1+0x1b00], R4 ;  /* 0x001b000401007387 */ /* 0x0001e80000100a00 */
[----:B0-----:R-:W3:Y:S04]  /*4e170*/  LDL.LU R4, [R1+0x50] ;  /* 0x0000500001047983 */ /* 0x001ee80000300800 */
[----:B------:R-:W3:Y:S04]  /*4e180*/  LDL.LU R5, [R1+0x54] ;  /* 0x0000540001057983 */ /* 0x000ee80000300800 */
[----:B------:R-:W3:Y:S04]  /*4e190*/  LDL.LU R6, [R1+0x58] ;  /* 0x0000580001067983 */ /* 0x000ee80000300800 */
[----:B------:R-:W3:Y:S04]  /*4e1a0*/  LDL.LU R7, [R1+0x5c] ;  /* 0x00005c0001077983 */ /* 0x000ee80000300800 */
[----:B------:R-:W4:Y:S01]  /*4e1b0*/  LDL.LU.64 R18, [R1+0x1d30] ;  /* 0x001d300001127983 */ /* 0x000f220000300a00 */
[----:B------:R-:W-:-:S03]  /*4e1c0*/  IMAD.MOV.U32 R3, RZ, RZ, R24 ;  /* 0x000000ffff037224 */ /* 0x000fc600078e0018 */
[----:B------:R0:W-:Y:S01]  /*4e1d0*/  STL [R1+0xcc], R27 ;  /* 0x0000cc1b01007387 */ /* 0x0001e20000100800 */
[----:B------:R-:W-:Y:S02]  /*4e1e0*/  IMAD.MOV.U32 R2, RZ, RZ, R26 ;  /* 0x000000ffff027224 */ /* 0x000fe400078e001a */
[----:B------:R-:W-:Y:S01]  /*4e1f0*/  IMAD.MOV.U32 R28, RZ, RZ, R25 ;  /* 0x000000ffff1c7224 */ /* 0x000fe200078e0019 */
[----:B------:R-:W2:Y:S04]  /*4e200*/  LDL.LU R24, [R1] ;  /* 0x0000000001187983 */ /* 0x000ea80000300800 */
[----:B------:R-:W2:Y:S04]  /*4e210*/  LDL.LU R25, [R1+0x4] ;  /* 0x0000040001197983 */ /* 0x000ea80000300800 */
[----:B------:R-:W2:Y:S04]  /*4e220*/  LDL.LU R26, [R1+0x8] ;  /* 0x00000800011a7983 */ /* 0x000ea80000300800 */
[----:B0-----:R-:W2:Y:S04]  /*4e230*/  LDL.LU R27, [R1+0xc] ;  /* 0x00000c00011b7983 */ /* 0x001ea80000300800 */
[----:B------:R-:W-:Y:S04]  /*4e240*/  STL [R1+0x1c34], R2 ;  /* 0x001c340201007387 */ /* 0x000fe80000100800 */
[----:B------:R-:W-:Y:S04]  /*4e250*/  STL [R1+0x1c30], R28 ;  /* 0x001c301c01007387 */ /* 0x000fe80000100800 */
[----:B------:R-:W-:Y:S01]  /*4e260*/  STL [R1+0x1c2c], R3 ;  /* 0x001c2c0301007387 */ /* 0x000fe20000100800 */
[----:B----4-:R-:W-:Y:S03]  /*4e270*/  HMMA.16816.F32 R16, R12, R18, R20 ;  /* 0x000000120c10723c */ /* 0x010fe60000001814 */
[----:B------:R-:W2:-:S15]  /*4e280*/  LDL.LU.64 R22, [R1+0x1d28] ;  /* 0x001d280001167983 */ /* 0x000e9e0000300a00 */
[----:B------:R-:W-:Y:S01]  /*4e290*/  NOP ;  /* 0x0000000000007918 */ /* 0x000fe20000000000 */
[----:B------:R-:W-:Y:S04]  /*4e2a0*/  STL.64 [R1+0xf0], R16 ;  /* 0x0000f01001007387 */ /* 0x000fe80000100a00 */
[----:B------:R0:W-:Y:S04]  /*4e2b0*/  STL.64 [R1+0xf8], R18 ;  /* 0x0000f81201007387 */ /* 0x0001e80000100a00 */
[----:B0-----:R-:W4:Y:S04]  /*4e2c0*/  LDL.LU R18, [R1+0x338] ;  /* 0x0003380001127983 */ /* 0x001f280000300800 */
[----:B------:R-:W4:Y:S01]  /*4e2d0*/  LDL.LU R19, [R1+0x33c] ;  /* 0x00033c0001137983 */ /* 0x000f220000300800 */
[----:B--2---:R-:W-:Y:S03]  /*4e2e0*/  HMMA.16816.F32 R20, R12, R22, R8 ;  /* 0x000000160c14723c */ /* 0x004fe60000001808 */
[----:B------:R-:W2:Y:S04]  /*4e2f0*/  LDL.LU.64 R10, [R1+0x1d20] ;  /* 0x001d2000010a7983 */ /* 0x000ea80000300a00 */
[----:B------:R-:W2:-:S12]  /*4e300*/  LDL.LU.64 R8, [R1+0x1d18] ;  /* 0x001d180001087983 */ /* 0x000e980000300a00 */
[----:B------:R-:W-:Y:S01]  /*4e310*/  IMAD.MOV.U32 R28, RZ, RZ, R22 ;  /* 0x000000ffff1c7224 */ /* 0x000fe200078e0016 */
[----:B------:R3:W-:Y:S01]  /*4e320*/  STL [R1+0x100], R20 ;  /* 0x0001001401007387 */ /* 0x0007e20000100800 */
[----:B------:R-:W-:-:S03]  /*4e330*/  IMAD.MOV.U32 R3, RZ, RZ, R23 ;  /* 0x000000ffff037224 */ /* 0x000fc600078e0017 */
[----:B------:R-:W3:Y:S01]  /*4e340*/  LDL.LU.64 R22, [R1+0x1d10] ;  /* 0x001d100001167983 */ /* 0x000ee20000300a00 */
[----:B------:R-:W-:-:S03]  /*4e350*/  IMAD.MOV.U32 R2, RZ, RZ, R21 ;  /* 0x000000ffff027224 */ /* 0x000fc600078e0015 */
[----:B------:R-:W-:Y:S04]  /*4e360*/  STL [R1+0x1c40], R3 ;  /* 0x001c400301007387 */ /* 0x000fe80000100800 */
[----:B------:R-:W-:Y:S04]  /*4e370*/  STL [R1+0x1c3c], R28 ;  /* 0x001c3c1c01007387 */ /* 0x000fe80000100800 */
[----:B------:R-:W-:Y:S01]  /*4e380*/  STL [R1+0x1c38], R2 ;  /* 0x001c380201007387 */ /* 0x000fe20000100800 */
[----:B---3--:R-:W-:-:S15]  /*4e390*/  HMMA.16816.F32 R20, R12, R22, R4 ;  /* 0x000000160c14723c */ /* 0x008fde0000001804 */
[----:B------:R-:W-:-:S04]  /*4e3a0*/  NOP ;  /* 0x0000000000007918 */ /* 0x000fc80000000000 */
[----:B------:R-:W-:Y:S01]  /*4e3b0*/  IMAD.MOV.U32 R7, RZ, RZ, R22 ;  /* 0x000000ffff077224 */ /* 0x000fe200078e0016 */
[----:B------:R-:W-:Y:S01]  /*4e3c0*/  STL.64 [R1+0xe0], R20 ;  /* 0x0000e01401007387 */ /* 0x000fe20000100a00 */
[----:B------:R-:W-:-:S03]  /*4e3d0*/  IMAD.MOV.U32 R6, RZ, RZ, R23 ;  /* 0x000000ffff067224 */ /* 0x000fc600078e0017 */
[----:B------:R-:W2:Y:S04]  /*4e3e0*/  LDL.LU.64 R22, [R1+0x1d08] ;  /* 0x001d080001167983 */ /* 0x000ea80000300a00 */
[----:B------:R0:W-:Y:S04]  /*4e3f0*/  STL [R1+0x1c48], R6 ;  /* 0x001c480601007387 */ /* 0x0001e80000100800 */
[----:B------:R1:W-:Y:S04]  /*4e400*/  STL [R1+0x1c44], R7 ;  /* 0x001c440701007387 */ /* 0x0003e80000100800 */
[----:B------:R-:W3:Y:S04]  /*4e410*/  LDL.LU R4, [R1+0x10] ;  /* 0x0000100001047983 */ /* 0x000ee80000300800 */
[----:B------:R-:W3:Y:S04]  /*4e420*/  LDL.LU R5, [R1+0x14] ;  /* 0x0000140001057983 */ /* 0x000ee80000300800 */
[----:B0-----:R-:W3:Y:S04]  /*4e430*/  LDL.LU R6, [R1+0x18] ;  /* 0x0000180001067983 */ /* 0x001ee80000300800 */
[----:B-1----:R-:W3:Y:S01]  /*4e440*/  LDL.LU R7, [R1+0x1c] ;  /* 0x00001c0001077983 */ /* 0x002ee20000300800 */
[----:B--2---:R-:W-:Y:S03]  /*4e450*/  HMMA.16816.F32 R20, R12, R22, R8 ;  /* 0x000000160c14723c */ /* 0x004fe60000001808 */
[----:B------:R-:W3:-:S15]  /*4e460*/  LDL.LU.64 R10, [R1+0x1d00] ;  /* 0x001d0000010a7983 */ /* 0x000ede0000300a00 */
[----:B------:R-:W-:Y:S01]  /*4e470*/  NOP ;  /* 0x0000000000007918 */ /* 0x000fe20000000000 */
[----:B------:R-:W-:Y:S02]  /*4e480*/  IMAD.MOV.U32 R2, RZ, RZ, R23 ;  /* 0x000000ffff027224 */ /* 0x000fe400078e0017 */
[----:B------:R-:W-:Y:S02]  /*4e490*/  IMAD.MOV.U32 R28, RZ, RZ, R22 ;  /* 0x000000ffff1c7224 */ /* 0x000fe400078e0016 */
[----:B------:R-:W-:Y:S01]  /*4e4a0*/  IMAD.MOV.U32 R3, RZ, RZ, R21 ;  /* 0x000000ffff037224 */ /* 0x000fe200078e0015 */
[----:B------:R0:W-:Y:S04]  /*4e4b0*/  STL [R1+0xa0], R20 ;  /* 0x0000a01401007387 */ /* 0x0001e80000100800 */
[----:B------:R-:W2:Y:S04]  /*4e4c0*/  LDL.LU.64 R22, [R1+0x1cf8] ;  /* 0x001cf80001167983 */ /* 0x000ea80000300a00 */
[----:B0-----:R-:W2:Y:S04]  /*4e4d0*/  LDL.LU.64 R20, [R1+0x1cf0] ;  /* 0x001cf00001147983 */ /* 0x001ea80000300a00 */
[----:B------:R-:W-:Y:S04]  /*4e4e0*/  STL [R1+0x1c54], R2 ;  /* 0x001c540201007387 */ /* 0x000fe80000100800 */
[----:B------:R-:W-:Y:S04]  /*4e4f0*/  STL [R1+0x1c50], R28 ;  /* 0x001c501c01007387 */ /* 0x000fe80000100800 */
[----:B------:R-:W-:Y:S01]  /*4e500*/  STL [R1+0x1c4c], R3 ;  /* 0x001c4c0301007387 */ /* 0x000fe20000100800 */
[----:B---3--:R-:W-:-:S15]  /*4e510*/  HMMA.16816.F32 R8, R12, R10, R4 ;  /* 0x0000000a0c08723c */ /* 0x008fde0000001804 */
[----:B------:R-:W-:-:S04]  /*4e520*/  NOP ;  /* 0x0000000000007918 */ /* 0x000fc80000000000 */
[----:B------:R-:W-:Y:S02]  /*4e530*/  IMAD.MOV.U32 R7, RZ, RZ, R11 ;  /* 0x000000ffff077224 */ /* 0x000fe400078e000b */
[----:B------:R-:W-:Y:S01]  /*4e540*/  IMAD.MOV.U32 R6, RZ, RZ, R10 ;  /* 0x000000ffff067224 */ /* 0x000fe200078e000a */
[----:B------:R0:W-:Y:S04]  /*4e550*/  STL.64 [R1+0x90], R8 ;  /* 0x0000900801007387 */ /* 0x0001e80000100a00 */
[----:B------:R-:W3:Y:S04]  /*4e560*/  LDL.LU.64 R10, [R1+0x1ce8] ;  /* 0x001ce800010a7983 */ /* 0x000ee80000300a00 */
[----:B0-----:R-:W2:Y:S04]  /*4e570*/  LDL.LU.64 R8, [R1+0x1ce0] ;  /* 0x001ce00001087983 */ /* 0x001ea80000300a00 */
[----:B------:R-:W-:Y:S04]  /*4e580*/  STL [R1+0x1c5c], R7 ;  /* 0x001c5c0701007387 */ /* 0x000fe80000100800 */
[----:B------:R0:W-:Y:S04]  /*4e590*/  STL [R1+0x1c58], R6 ;  /* 0x001c580601007387 */ /* 0x0001e80000100800 */
[----:B0-----:R-:W2:Y:S04]  /*4e5a0*/  LDL.LU R6, [R1+0x328] ;  /* 0x0003280001067983 */ /* 0x001ea80000300800 */
[----:B------:R-:W2:Y:S02]  /*4e5b0*/  LDL.LU R7, [R1+0x32c] ;  /* 0x00032c0001077983 */ /* 0x000ea40000300800 */
[----:B--2---:R-:W-:Y:S02]  /*4e5c0*/  HMMA.16816.F32 R4, R12, R6, R24 ;  /* 0x000000060c04723c */ /* 0x004fe40000001818 */
[----:B------:R-:W4:Y:S04]  /*4e5d0*/  LDL.LU.64 R26, [R1+0x1cd8] ;  /* 0x001cd800011a7983 */ /* 0x000f280000300a00 */
[----:B------:R-:W4:-:S13]  /*4e5e0*/  LDL.LU.64 R24, [R1+0x1cd0] ;  /* 0x001cd00001187983 */ /* 0x000f1a0000300a00 */
[----:B------:R-:W-:Y:S02]  /*4e5f0*/  IMAD.MOV.U32 R3, RZ, RZ, R7 ;  /* 0x000000ffff037224 */ /* 0x000fe400078e0007 */
[----:B------:R-:W-:Y:S02]  /*4e600*/  IMAD.MOV.U32 R28, RZ, RZ, R6 ;  /* 0x000000ffff1c7224 */ /* 0x000fe400078e0006 */
[----:B------:R-:W-:Y:S01]  /*4e610*/  IMAD.MOV.U32 R2, RZ, RZ, R5 ;  /* 0x000000ffff027224 */ /* 0x000fe200078e0005 */
[----:B------:R-:W-:Y:S04]  /*4e620*/  STL [R1+0x60], R4 ;  /* 0x0000600401007387 */ /* 0x000fe80000100800 */
[----:B------:R-:W-:Y:S04]  /*4e630*/  STL [R1+0x1c68], R3 ;  /* 0x001c680301007387 */ /* 0x000fe80000100800 */
[----:B------:R-:W-:Y:S04]  /*4e640*/  STL [R1+0x1c64], R28 ;  /* 0x001c641c01007387 */ /* 0x000fe80000100800 */
[----:B------:R-:W-:Y:S01]  /*4e650*/  STL [R1+0x1c60], R2 ;  /* 0x001c600201007387 */ /* 0x000fe20000100800 */
[----:B----4-:R-:W-:-:S15]  /*4e660*/  HMMA.16816.F32 R16, R12, R18, R24 ;  /* 0x000000120c10723c */ /* 0x010fde0000001818 */
[----:B------:R-:W-:-:S04]  /*4e670*/  NOP ;  /* 0x0000000000007918 */ /* 0x000fc80000000000 */
[----:B------:R-:W-:Y:S02]  /*4e680*/  IMAD.MOV.U32 R24, RZ, RZ, R19 ;  /* 0x000000ffff187224 */ /* 0x000fe400078e0013 */
[----:B------:R-:W-:Y:S02]  /*4e690*/  IMAD.MOV.U32 R25, RZ, RZ, R18 ;  /* 0x000000ffff197224 */ /* 0x000fe400078e0012 */
[----:B------:R-:W-:Y:S02]  /*4e6a0*/  IMAD.MOV.U32 R7, RZ, RZ, R16 ;  /* 0x000000ffff077224 */ /* 0x000fe400078e0010 */
[----:B------:R-:W-:Y:S01]  /*4e6b0*/  IMAD.MOV.U32 R6, RZ, RZ, R17 ;  /* 0x000000ffff067224 */ /* 0x000fe200078e0011 */
[----:B------:R-:W2:Y:S04]  /*4e6c0*/  LDL.LU.64 R18, [R1+0x1cc8] ;  /* 0x001cc80001127983 */ /* 0x000ea80000300a00 */
[----:B------:R-:W2:Y:S04]  /*4e6d0*/  LDL.LU.64 R16, [R1+0x1cc0] ;  /* 0x001cc00001107983 */ /* 0x000ea80000300a00 */
[----:B------:R-:W-:Y:S04]  /*4e6e0*/  STL [R1+0x1c78], R24 ;  /* 0x001c781801007387 */ /* 0x000fe80000100800 */
[----:B------:R-:W-:Y:S04]  /*4e6f0*/  STL [R1+0x1c74], R25 ;  /* 0x001c741901007387 */ /* 0x000fe80000100800 */
[----:B------:R-:W4:Y:S04]  /*4e700*/  LDL.LU R26, [R1+0x358] ;  /* 0x00035800011a7983 */ /* 0x000f280000300800 */
[----:B------:R-:W4:Y:S04]  /*4e710*/  LDL.LU R27, [R1+0x35c] ;  /* 0x00035c00011b7983 */ /* 0x000f280000300800 */
[----:B------:R0:W-:Y:S04]  /*4e720*/  STL [R1+0x1c70], R6 ;  /* 0x001c700601007387 */ /* 0x0001e80000100800 */
[----:B------:R1:W-:Y:S04]  /*4e730*/  STL [R1+0x1c6c], R7 ;  /* 0x001c6c0701007387 */ /* 0x0003e80000100800 */
[----:B0-----:R-:W2:Y:S04]  /*4e740*/  LDL.LU R6, [R1+0x348] ;  /* 0x0003480001067983 */ /* 0x001ea80000300800 */
[----:B-1----:R-:W2:Y:S02]  /*4e750*/  LDL.LU R7, [R1+0x34c] ;  /* 0x00034c0001077983 */ /* 0x002ea40000300800 */
[----:B--2---:R-:W-:-:S15]  /*4e760*/  HMMA.16816.F32 R16, R12, R6, R16 ;  /* 0x000000060c10723c */ /* 0x004fde0000001810 */
[----:B------:R-:W-:-:S04]  /*4e770*/  NOP ;  /* 0x0000000000007918 */ /* 0x000fc80000000000 */
[----:B------:R-:W-:Y:S01]  /*4e780*/  IMAD.MOV.U32 R3, RZ, RZ, R17 ;  /* 0x000000ffff037224 */ /* 0x000fe200078e0011 */
[----:B------:R0:W-:Y:S01]  /*4e790*/  STL [R1+0x20], R16 ;  /* 0x0000201001007387 */ /* 0x0001e20000100800 */
[----:B------:R-:W-:Y:S02]  /*4e7a0*/  IMAD.MOV.U32 R17, RZ, RZ, R21 ;  /* 0x000000ffff117224 */ /* 0x000fe400078e0015 */
[----:B0-----:R-:W-:Y:S02]  /*4e7b0*/  IMAD.MOV.U32 R16, RZ, RZ, R20 ;  /* 0x000000ffff107224 */ /* 0x001fe400078e0014 */
[----:B------:R-:W4:Y:S04]  /*4e7c0*/  LDL.LU R20, [R1+0x1cbc] ;  /* 0x001cbc0001147983 */ /* 0x000f280000300800 */
[----:B------:R-:W4:Y:S04]  /*4e7d0*/  LDL.LU R21, [R1+0x1cb8] ;  /* 0x001cb80001157983 */ /* 0x000f280000300800 */
[----:B------:R0:W-:Y:S02]  /*4e7e0*/  STL.64 [R1+0x1c88], R16 ;  /* 0x001c881001007387 */ /* 0x0001e40000100a00 */
[----:B0-----:R-:W-:-:S02]  /*4e7f0*/  IMAD.MOV.U32 R16, RZ, RZ, R22 ;  /* 0x000000ffff107224 */ /* 0x001fc400078e0016 */
[----:B------:R-:W-:Y:S01]  /*4e800*/  IMAD.MOV.U32 R17, RZ, RZ, R23 ;  /* 0x000000ffff117224 */ /* 0x000fe200078e0017 */
[----:B------:R-:W4:Y:S04]  /*4e810*/  LDL.LU R22, [R1+0x1cb4] ;  /* 0x001cb40001167983 */ /* 0x000f280000300800 */
[----:B------:R-:W4:Y:S01]  /*4e820*/  LDL.LU R23, [R1+0x1cb0] ;  /* 0x001cb00001177983 */ /* 0x000f220000300800 */
[----:B------:R-:W-:Y:S02]  /*4e830*/  IMAD.MOV.U32 R28, RZ, RZ, R18 ;  /* 0x000000ffff1c7224 */ /* 0x000fe400078e0012 */
[----:B------:R-:W-:Y:S01]  /*4e840*/  IMAD.MOV.U32 R2, RZ, RZ, R19 ;  /* 0x000000ffff027224 */ /* 0x000fe200078e0013 */
[----:B------:R-:W2:Y:S04]  /*4e850*/  LDL.LU R18, [R1+0x48] ;  /* 0x0000480001127983 */ /* 0x000ea80000300800 */
[----:B------:R-:W2:Y:S01]  /*4e860*/  LDL.LU R19, [R1+0x4c] ;  /* 0x00004c0001137983 */ /* 0x000ea20000300800 */
[----:B----4-:R-:W-:Y:S03]  /*4e870*/  HMMA.16816.F32 R12, R12, R26, R20 ;  /* 0x0000001a0c0c723c */ /* 0x010fe60000001814 */
[----:B--2---:R-:W-:Y:S04]  /*4e880*/  STL.64 [R1+0x1c98], R18 ;  /* 0x001c981201007387 */ /* 0x004fe80000100a00 */
[----:B------:R0:W-:Y:S04]  /*4e890*/  STL.64 [R1+0x1c90], R16 ;  /* 0x001c901001007387 */ /* 0x0001e80000100a00 */
[----:B0-----:R-:W2:Y:S04]  /*4e8a0*/  LDL.LU R16, [R1+0x120] ;  /* 0x0001200001107983 */ /* 0x001ea80000300800 */
[----:B------:R-:W2:Y:S04]  /*4e8b0*/  LDL.LU R17, [R1+0x124] ;  /* 0x0001240001117983 */ /* 0x000ea80000300800 */
[----:B------:R-:W-:-:S02]  /*4e8c0*/  IMAD.MOV.U32 R24, RZ, RZ, R12 ;  /* 0x000000ffff187224 */ /* 0x000fc400078e000c */
[----:B------:R-:W-:Y:S02]  /*4e8d0*/  IMAD.MOV.U32 R25, RZ, RZ, R13 ;  /* 0x000000ffff197224 */ /* 0x000fe400078e000d */
[----:B---3--:R-:W-:-:S03]  /*4e8e0*/  IMAD.MOV.U32 R12, RZ, RZ, R10 ;  /* 0x000000ffff0c7224 */ /* 0x008fc600078e000a */
[----:B------:R0:W-:Y:S01]  /*4e8f0*/  STL.64 [R1+0x1ca0], R24 ;  /* 0x001ca01801007387 */ /* 0x0001e20000100a00 */
[----:B------:R-:W-:-:S03]  /*4e900*/  IMAD.MOV.U32 R13, RZ, RZ, R11 ;  /* 0x000000ffff0d7224 */ /* 0x000fc600078e000b */
[----:B0-----:R-:W2:Y:S04]  /*4e910*/  LDL.LU R24, [R1+0x30] ;  /* 0x0000300001187983 */ /* 0x001ea80000300800 */
[----:B------:R-:W2:Y:S04]  /*4e920*/  LDL.LU R25, [R1+0x34] ;  /* 0x0000340001197983 */ /* 0x000ea80000300800 */
[----:B------:R-:W2:Y:S04]  /*4e930*/  LDL.LU R26, [R1+0x38] ;  /* 0x00003800011a7983 */ /* 0x000ea80000300800 */
[----:B------:R-:W2:Y:S04]  /*4e940*/  LDL.LU R27, [R1+0x3c] ;  /* 0x00003c00011b7983 */ /* 0x000ea80000300800 */
[----:B------:R-:W2:Y:S04]  /*4e950*/  LDL.LU R10, [R1+0x1cac] ;  /* 0x001cac00010a7983 */ /* 0x000ea80000300800 */
[----:B------:R-:W2:Y:S01]  /*4e960*/  LDL.LU R11, [R1+0x1ca8] ;  /* 0x001ca800010b7983 */ /* 0x000ea20000300800 */
[----:B------:R-:W-:-:S02]  /*4e970*/  IMAD.MOV.U32 R6, RZ, RZ, R14 ;  /* 0x000000ffff067224 */ /* 0x000fc400078e000e */
[----:B------:R-:W-:-:S05]  /*4e980*/  IMAD.MOV.U32 R7, RZ, RZ, R15 ;  /* 0x000000ffff077224 */ /* 0x000fca00078e000f */
[----:B------:R0:W-:Y:S04]  /*4e990*/  STL.64 [R1+0x1c80], R6 ;  /* 0x001c800601007387 */ /* 0x0001e80000100a00 */
[----:B------:R-:W3:Y:S04]  /*4e9a0*/  LDL.LU R4, [R1+0x70] ;  /* 0x0000700001047983 */ /* 0x000ee80000300800 */
[----:B------:R-:W3:Y:S04]  /*4e9b0*/  LDL.LU R5, [R1+0x74] ;  /* 0x0000740001057983 */ /* 0x000ee80000300800 */
[----:B0-----:R-:W3:Y:S04]  /*4e9c0*/  LDL.LU R6, [R1+0x78] ;  /* 0x0000780001067983 */ /* 0x001ee80000300800 */
[----:B------:R-:W3:Y:S04]  /*4e9d0*/  LDL.LU R7, [R1+0x7c] ;  /* 0x00007c0001077983 */ /* 0x000ee80000300800 */
[----:B------:R-:W4:Y:S04]  /*4e9e0*/  LDL.LU R20, [R1+0x150] ;  /* 0x0001500001147983 */ /* 0x000f280000300800 */
[----:B------:R-:W4:Y:S01]  /*4e9f0*/  LDL.LU R21, [R1+0x154] ;  /* 0x0001540001157983 */ /* 0x000f220000300800 */
[----:B--2---:R-:W-:Y:S03]  /*4ea00*/  HMMA.16816.F32 R16, R8, R16, R24 ;  /* 0x000000100810723c */ /* 0x004fe60000001818 */
[----:B------:R-:W2:-:S15]  /*4ea10*/  LDL.LU.64 R24, [R1+0x1ca0] ;  /* 0x001ca00001187983 */ /* 0x000e9e0000300a00 */
[----:B------:R-:W-:Y:S01]  /*4ea20*/  NOP ;  /* 0x0000000000007918 */ /* 0x000fe20000000000 */
[----:B------:R-:W-:Y:S02]  /*4ea30*/  IMAD.MOV.U32 R26, RZ, RZ, R18 ;  /* 0x000000ffff1a7224 */ /* 0x000fe400078e0012 */
[----:B------:R-:W-:Y:S02]  /*4ea40*/  IMAD.MOV.U32 R0, RZ, RZ, R19 ;  /* 0x000000ffff007224 */ /* 0x000fe400078e0013 */
[----:B------:R-:W-:Y:S02]  /*4ea50*/  IMAD.MOV.U32 R29, RZ, RZ, R16 ;  /* 0x000000ffff1d7224 */ /* 0x000fe400078e0010 */
[----:B------:R-:W-:Y:S01]  /*4ea60*/  IMAD.MOV.U32 R27, RZ, RZ, R17 ;  /* 0x000000ffff1b7224 */ /* 0x000fe200078e0011 */
[----:B------:R-:W2:Y:S04]  /*4ea70*/  LDL.LU.64 R18, [R1+0x1c98] ;  /* 0x001c980001127983 */ /* 0x000ea80000300a00 */
[----:B------:R-:W2:Y:S02]  /*4ea80*/  LDL.LU.64 R16, [R1+0x1c90] ;  /* 0x001c900001107983 */ /* 0x000ea40000300a00 */
[----:B--2---:R-:W-:Y:S02]  /*4ea90*/  HMMA.16816.F32 R12, R8, R12, R16 ;  /* 0x0000000c080c723c */ /* 0x004fe40000001810 */
[----:B------:R-:W3:-:S15]  /*4eaa0*/  LDL.LU.64 R16, [R1+0x1c88] ;  /* 0x001c880001107983 */ /* 0x000ede0000300a00 */
[----:B------:R-:W-:Y:S02]  /*4eab0*/  NOP ;  /* 0x0000000000007918 */ /* 0x000fe40000000000 */
[----:B------:R-:W-:Y:S04]  /*4eac0*/  STL.64 [R1+0x1af0], R14 ;  /* 0x001af00e01007387 */ /* 0x000fe80000100a00 */
[----:B------:R0:W-:Y:S04]  /*4ead0*/  STL.64 [R1+0x1ae8], R12 ;  /* 0x001ae80c01007387 */ /* 0x0001e80000100a00 */
[----:B0-----:R-:W4:Y:S04]  /*4eae0*/  LDL.LU R12, [R1+0x80] ;  /* 0x00008000010c7983 */ /* 0x001f280000300800 */
[----:B------:R-:W4:Y:S04]  /*4eaf0*/  LDL.LU R13, [R1+0x84] ;  /* 0x00008400010d7983 */ /* 0x000f280000300800 */
[----:B------:R-:W4:Y:S04]  /*4eb00*/  LDL.LU R14, [R1+0x88] ;  /* 0x00008800010e7983 */ /* 0x000f280000300800 */
[----:B------:R-:W4:Y:S01]  /*4eb10*/  LDL.LU R15, [R1+0x8c] ;  /* 0x00008c00010f7983 */ /* 0x000f220000300800 */
[----:B---3--:R-:W-:Y:S03]  /*4eb20*/  HMMA.16816.F32 R16, R8, R16, R4 ;  /* 0x000000100810723c */ /* 0x008fe60000001804 */
[----:B------:R-:W2:-:S15]  /*4eb30*/  LDL.LU.64 R6, [R1+0x1c80] ;  /* 0x001c800001067983 */ /* 0x000e9e0000300a00 */
[----:B------:R-:W-:Y:S01]  /*4eb40*/  NOP ;  /* 0x0000000000007918 */ /* 0x000fe20000000000 */
[----:B------:R0:W-:Y:S04]  /*4eb50*/  STL.64 [R1+0x1ae0], R18 ;  /* 0x001ae01201007387 */ /* 0x0001e80000100a00 */
[----:B------:R-:W-:Y:S04]  /*4eb60*/  STL.64 [R1+0x1ad8], R16 ;  /* 0x001ad81001007387 */ /* 0x000fe80000100a00 */
[----:B0-----:R-:W3:Y:S04]  /*4eb70*/  LDL.LU R18, [R1+0x138] ;  /* 0x0001380001127983 */ /* 0x001ee80000300800 */
[----:B------:R-:W3:Y:S04]  /*4eb80*/  LDL.LU R19, [R1+0x13c] ;  /* 0x00013c0001137983 */ /* 0x000ee80000300800 */
[----:B------:R-:W2:Y:S04]  /*4eb90*/  LDL.LU R4, [R1+0x2f0] ;  /* 0x0002f00001047983 */ /* 0x000ea80000300800 */
[----:B------:R-:W2:Y:S01]  /*4eba0*/  LDL.LU R5, [R1+0x2f4] ;  /* 0x0002f40001057983 */ /* 0x000ea20000300800 */
[----:B----4-:R-:W-:Y:S03]  /*4ebb0*/  HMMA.16816.F32 R20, R8, R20, R12 ;  /* 0x000000140814723c */ /* 0x010fe6000000180c */
[----:B--2---:R0:W-:Y:S04]  /*4ebc0*/  STL.64 [R1+0x1b18], R4 ;  /* 0x001b180401007387 */ /* 0x0041e80000100a00 */
[----:B---3--:R-:W-:Y:S04]  /*4ebd0*/  STL.64 [R1+0x1af8], R18 ;  /* 0x001af81201007387 */ /* 0x008fe80000100a00 */
[----:B------:R-:W2:Y:S04]  /*4ebe0*/  LDL.LU R14, [R1+0x128] ;  /* 0x00012800010e7983 */ /* 0x000ea80000300800 */
[----:B------:R-:W2:Y:S04]  /*4ebf0*/  LDL.LU R15, [R1+0x12c] ;  /* 0x00012c00010f7983 */ /* 0x000ea80000300800 */
[----:B0-----:R-:W3:Y:S04]  /*4ec00*/  LDL.LU R4, [R1+0x300] ;  /* 0x0003000001047983 */ /* 0x001ee80000300800 */
[----:B------:R-:W3:Y:S01]  /*4ec10*/  LDL.LU R5, [R1+0x304] ;  /* 0x0003040001057983 */ /* 0x000ee20000300800 */
[----:B------:R-:W-:-:S02]  /*4ec20*/  IMAD.MOV.U32 R12, RZ, RZ, R24 ;  /* 0x000000ffff0c7224 */ /* 0x000fc400078e0018 */
[----:B------:R-:W-:Y:S01]  /*4ec30*/  IMAD.MOV.U32 R13, RZ, RZ, R25 ;  /* 0x000000ffff0d7224 */ /* 0x000fe200078e0019 */
[----:B---3--:R-:W-:Y:S04]  /*4ec40*/  STL.64 [R1+0x1b30], R4 ;  /* 0x001b300401007387 */ /* 0x008fe80000100a00 */
[----:B--2---:R0:W-:Y:S04]  /*4ec50*/  STL.64 [R1+0x1b10], R14 ;  /* 0x001b100e01007387 */ /* 0x0041e80000100a00 */
[----:B------:R-:W2:Y:S04]  /*4ec60*/  LDL.LU R24, [R1+0x1c78] ;  /* 0x001c780001187983 */ /* 0x000ea80000300800 */
[----:B------:R-:W3:Y:S01]  /*4ec70*/  LDL.LU R25, [R1+0x1c74] ;  /* 0x001c740001197983 */ /* 0x000ee20000300800 */
[----:B0-----:R-:W-:-:S02]  /*4ec80*/  IMAD.MOV.U32 R14, RZ, RZ, R6 ;  /* 0x000000ffff0e7224 */ /* 0x001fc400078e0006 */
[----:B------:R-:W-:Y:S01]  /*4ec90*/  IMAD.MOV.U32 R15, RZ, RZ, R7 ;  /* 0x000000ffff0f7224 */ /* 0x000fe200078e0007 */
[----:B------:R-:W4:Y:S04]  /*4eca0*/  LDL.LU R6, [R1+0x1c70] ;  /* 0x001c700001067983 */ /* 0x000f280000300800 */
[----:B------:R-:W2:Y:S04]  /*4ecb0*/  LDL.LU R7, [R1+0x1c6c] ;  /* 0x001c6c0001077983 */ /* 0x000ea80000300800 */
[----:B------:R-:W2:Y:S04]  /*4ecc0*/  LDL.LU R4, [R1+0x2d0] ;  /* 0x0002d00001047983 */ /* 0x000ea80000300800 */
[----:B------:R-:W2:Y:S04]  /*4ecd0*/  LDL.LU R5, [R1+0x2d4] ;  /* 0x0002d40001057983 */ /* 0x000ea80000300800 */
[----:B--2---:R-:W-:Y:S04]  /*4ece0*/  STL.64 [R1+0x1b48], R4 ;  /* 0x001b480401007387 */ /* 0x004fe80000100a00 */
[----:B------:R0:W-:Y:S04]  /*4ecf0*/  STL.64 [R1+0x1b28], R14 ;  /* 0x001b280e01007387 */ /* 0x0001e80000100a00 */
[----:B------:R1:W-:Y:S01]  /*4ed00*/  STL.64 [R1+0x1b20], R12 ;  /* 0x001b200c01007387 */ /* 0x0003e20000100a00 */
[----:B0-----:R-:W-:-:S03]  /*4ed10*/  IMAD.MOV.U32 R14, RZ, RZ, R28 ;  /* 0x000000ffff0e7224 */ /* 0x001fc600078e001c */
[----:B-1----:R-:W2:Y:S01]  /*4ed20*/  LDL.LU R12, [R1+0x20] ;  /* 0x00002000010c7983 */ /* 0x002ea20000300800 */
[----:B------:R-:W-:-:S03]  /*4ed30*/  IMAD.MOV.U32 R13, RZ, RZ, R3 ;  /* 0x000000ffff0d7224 */ /* 0x000fc600078e0003 */
[----:B------:R-:W2:Y:S04]  /*4ed40*/  LDL.LU R3, [R1+0x1c68] ;  /* 0x001c680001037983 */ /* 0x000ea80000300800 */
[----:B------:R-:W2:Y:S01]  /*4ed50*/  LDL.LU R28, [R1+0x1c64] ;  /* 0x001c6400011c7983 */ /* 0x000ea20000300800 */
[----:B------:R-:W-:-:S03]  /*4ed60*/  IMAD.MOV.U32 R15, RZ, RZ, R2 ;  /* 0x000000ffff0f7224 */ /* 0x000fc600078e0002 */
[----:B------:R-:W2:Y:S04]  /*4ed70*/  LDL.LU R2, [R1+0x1c60] ;  /* 0x001c600001027983 */ /* 0x000ea80000300800 */
[----:B------:R-:W2:Y:S04]  /*4ed80*/  LDL.LU R4, [R1+0x2b0] ;  /* 0x0002b00001047983 */ /* 0x000ea80000300800 */
[----:B------:R-:W2:Y:S04]  /*4ed90*/  LDL.LU R5, [R1+0x2b4] ;  /* 0x0002b40001057983 */ /* 0x000ea80000300800 */
[----:B--2---:R-:W-:Y:S04]  /*4eda0*/  STL.64 [R1+0x1b60], R4 ;  /* 0x001b600401007387 */ /* 0x004fe80000100a00 */
[----:B------:R-:W-:Y:S04]  /*4edb0*/  STL.64 [R1+0x1b40], R14 ;  /* 0x001b400e01007387 */ /* 0x000fe80000100a00 */
[----:B------:R0:W-:Y:S02]  /*4edc0*/  STL.64 [R1+0x1b38], R12 ;  /* 0x001b380c01007387 */ /* 0x0001e40000100a00 */
[----:B0-----:R-:W-:-:S02]  /*4edd0*/  IMAD.MOV.U32 R12, RZ, RZ, R7 ;  /* 0x000000ffff0c7224 */ /* 0x001fc400078e0007 */
[----:B----4-:R-:W-:Y:S01]  /*4ede0*/  IMAD.MOV.U32 R13, RZ, RZ, R6 ;  /* 0x000000ffff0d7224 */ /* 0x010fe200078e0006 */
[----:B------:R-:W2:Y:S04]  /*4edf0*/  LDL.LU R7, [R1+0x1c5c] ;  /* 0x001c5c0001077983 */ /* 0x000ea80000300800 */
[----:B------:R-:W4:Y:S04]  /*4ee00*/  LDL.LU R6, [R1+0x1c58] ;  /* 0x001c580001067983 */ /* 0x000f280000300800 */
[----:B------:R-:W2:Y:S04]  /*4ee10*/  LDL.LU R4, [R1+0x290] ;  /* 0x0002900001047983 */ /* 0x000ea80000300800 */
[----:B------:R-:W2:Y:S01]  /*4ee20*/  LDL.LU R5, [R1+0x294] ;  /* 0x0002940001057983 */ /* 0x000ea20000300800 */
[----:B---3--:R-:W-:-:S02]  /*4ee30*/  IMAD.MOV.U32 R14, RZ, RZ, R25 ;  /* 0x000000ffff0e7224 */ /* 0x008fc400078e0019 */
[----:B------:R-:W-:Y:S01]  /*4ee40*/  IMAD.MOV.U32 R15, RZ, RZ, R24 ;  /* 0x000000ffff0f7224 */ /* 0x000fe200078e0018 */
[----:B--2---:R-:W-:Y:S04]  /*4ee50*/  STL.64 [R1+0x1b78], R4 ;  /* 0x001b780401007387 */ /* 0x004fe80000100a00 */
[----:B------:R0:W-:Y:S04]  /*4ee60*/  STL.64 [R1+0x1b58], R14 ;  /* 0x001b580e01007387 */ /* 0x0001e80000100a00 */
[----:B------:R1:W-:Y:S01]  /*4ee70*/  STL.64 [R1+0x1b50], R12 ;  /* 0x001b500c01007387 */ /* 0x0003e20000100a00 */
[----:B0-----:R-:W-:-:S03]  /*4ee80*/  IMAD.MOV.U32 R14, RZ, RZ, R28 ;  /* 0x000000ffff0e7224 */ /* 0x001fc600078e001c */
[----:B-1----:R-:W2:Y:S01]  /*4ee90*/  LDL.LU R12, [R1+0x60] ;  /* 0x00006000010c7983 */ /* 0x002ea20000300800 */
[----:B------:R-:W-:-:S03]  /*4eea0*/  IMAD.MOV.U32 R13, RZ, RZ, R2 ;  /* 0x000000ffff0d7224 */ /* 0x000fc600078e0002 */
[----:B------:R-:W3:Y:S04]  /*4eeb0*/  LDL.LU R2, [R1+0x1c54] ;  /* 0x001c540001027983 */ /* 0x000ee80000300800 */
[----:B------:R-:W2:Y:S01]  /*4eec0*/  LDL.LU R28, [R1+0x1c50] ;  /* 0x001c5000011c7983 */ /* 0x000ea20000300800 */
[----:B------:R-:W-:-:S03]  /*4eed0*/  IMAD.MOV.U32 R15, RZ, RZ, R3 ;  /* 0x000000ffff0f7224 */ /* 0x000fc600078e0003 */
[----:B------:R-:W2:Y:S04]  /*4eee0*/  LDL.LU R3, [R1+0x1c4c] ;  /* 0x001c4c0001037983 */ /* 0x000ea80000300800 */
[----:B------:R-:W2:Y:S04]  /*4eef0*/  LDL.LU R4, [R1+0x250] ;  /* 0x0002500001047983 */ /* 0x000ea80000300800 */
[----:B------:R-:W2:Y:S04]  /*4ef00*/  LDL.LU R5, [R1+0x254] ;  /* 0x0002540001057983 */ /* 0x000ea80000300800 */
[----:B--2---:R0:W-:Y:S04]  /*4ef10*/  STL.64 [R1+0x1b90], R4 ;  /* 0x001b900401007387 */ /* 0x0041e80000100a00 */
[----:B0-----:R-:W2:Y:S04]  /*4ef20*/  LDL.LU R4, [R1+0x240] ;  /* 0x0002400001047983 */ /* 0x001ea80000300800 */
[----:B------:R-:W2:Y:S04]  /*4ef30*/  LDL.LU R5, [R1+0x244] ;  /* 0x0002440001057983 */ /* 0x000ea80000300800 */
[----:B--2---:R-:W-:Y:S04]  /*4ef40*/  STL.64 [R1+0x1ba8], R4 ;  /* 0x001ba80401007387 */ /* 0x004fe80000100a00 */
[----:B------:R4:W-:Y:S04]  /*4ef50*/  STL.64 [R1+0x1b70], R14 ;  /* 0x001b700e01007387 */ /* 0x0009e80000100a00 */
[----:B------:R0:W-:Y:S01]  /*4ef60*/  STL.64 [R1+0x1b68], R12 ;  /* 0x001b680c01007387 */ /* 0x0001e20000100a00 */
[----:B----4-:R-:W-:-:S03]  /*4ef70*/  IMAD.MOV.U32 R14, RZ, RZ, R6 ;  /* 0x000000ffff0e7224 */ /* 0x010fc600078e0006 */
[----:B0-----:R-:W2:Y:S04]  /*4ef80*/  LDL.LU R12, [R1+0x90] ;  /* 0x00009000010c7983 */ /* 0x001ea80000300800 */
[----:B------:R-:W2:Y:S04]  /*4ef90*/  LDL.LU R13, [R1+0x94] ;  /* 0x00009400010d7983 */ /* 0x000ea80000300800 */
[----:B------:R-:W4:Y:S01]  /*4efa0*/  LDL.LU R6, [R1+0x1c48] ;  /* 0x001c480001067983 */ /* 0x000f220000300800 */
[----:B------:R-:W-:-:S03]  /*4efb0*/  IMAD.MOV.U32 R15, RZ, RZ, R7 ;  /* 0x000000ffff0f7224 */ /* 0x000fc600078e0007 */
        /* <DEDUP_REMOVED lines=11> */
[----:B---3--:R-:W-:-:S03]  /*4f070*/  IMAD.MOV.U32 R15, RZ, RZ, R2 ;  /* 0x000000ffff0f7224 */ /* 0x008fc600078e0002 */
[----:B------:R-:W3:Y:S04]  /*4f080*/  LDL.LU R2, [R1+0x1c38] ;  /* 0x001c380001027983 */ /* 0x000ee80000300800 */
[----:B------:R-:W2:Y:S04]  /*4f090*/  LDL.LU R4, [R1+0x220] ;  /* 0x0002200001047983 */ /* 0x000ea80000300800 */
[----:B------:R-:W2:Y:S04]  /*4f0a0*/  LDL.LU R5, [R1+0x224] ;  /* 0x0002240001057983 */ /* 0x000ea80000300800 */
[----:B--2---:R0:W-:Y:S04]  /*4f0b0*/  STL.64 [R1+0x1bd8], R4 ;  /* 0x001bd80401007387 */ /* 0x0041e80000100a00 */
[----:B0-----:R-:W2:Y:S04]  /*4f0c0*/  LDL.LU R4, [R1+0x180] ;  /* 0x0001800001047983 */ /* 0x001ea80000300800 */
[----:B------:R-:W2:Y:S04]  /*4f0d0*/  LDL.LU R5, [R1+0x184] ;  /* 0x0001840001057983 */ /* 0x000ea80000300800 */
[----:B--2---:R-:W-:Y:S04]  /*4f0e0*/  STL.64 [R1+0x1bf0], R4 ;  /* 0x001bf00401007387 */ /* 0x004fe80000100a00 */
[----:B------:R-:W-:Y:S04]  /*4f0f0*/  STL.64 [R1+0x1ba0], R14 ;  /* 0x001ba00e01007387 */ /* 0x000fe80000100a00 */
[----:B------:R0:W-:Y:S04]  /*4f100*/  STL.64 [R1+0x1b98], R12 ;  /* 0x001b980c01007387 */ /* 0x0001e80000100a00 */
[----:B0-----:R-:W2:Y:S04]  /*4f110*/  LDL.LU R12, [R1+0xe0] ;  /* 0x0000e000010c7983 */ /* 0x001ea80000300800 */
[----:B------:R-:W2:Y:S04]  /*4f120*/  LDL.LU R13, [R1+0xe4] ;  /* 0x0000e400010d7983 */ /* 0x000ea80000300800 */
[----:B------:R-:W2:Y:S04]  /*4f130*/  LDL.LU R4, [R1+0x170] ;  /* 0x0001700001047983 */ /* 0x000ea80000300800 */
[----:B------:R-:W2:Y:S01]  /*4f140*/  LDL.LU R5, [R1+0x174] ;  /* 0x0001740001057983 */ /* 0x000ea20000300800 */
[----:B------:R-:W-:-:S02]  /*4f150*/  IMAD.MOV.U32 R14, RZ, RZ, R7 ;  /* 0x000000ffff0e7224 */ /* 0x000fc400078e0007 */
[----:B----4-:R-:W-:Y:S01]  /*4f160*/  IMAD.MOV.U32 R15, RZ, RZ, R6 ;  /* 0x000000ffff0f7224 */ /* 0x010fe200078e0006 */
[----:B--2---:R0:W-:Y:S04]  /*4f170*/  STL.64 [R1+0x1c08], R4 ;  /* 0x001c080401007387 */ /* 0x0041e80000100a00 */
[----:B------:R-:W2:Y:S04]  /*4f180*/  LDL.LU R24, [R1+0x160] ;  /* 0x0001600001187983 */ /* 0x000ea80000300800 */
[----:B------:R-:W2:Y:S04]  /*4f190*/  LDL.LU R25, [R1+0x164] ;  /* 0x0001640001197983 */ /* 0x000ea80000300800 */
[----:B0-----:R-:W2:Y:S04]  /*4f1a0*/  LDL.LU R4, [R1+0xb0] ;  /* 0x0000b00001047983 */ /* 0x001ea80000300800 */
[----:B------:R-:W2:Y:S04]  /*4f1b0*/  LDL.LU R5, [R1+0xb4] ;  /* 0x0000b40001057983 */ /* 0x000ea80000300800 */
[----:B------:R-:W2:Y:S04]  /*4f1c0*/  LDL.LU R6, [R1+0xb8] ;  /* 0x0000b80001067983 */ /* 0x000ea80000300800 */
[----:B------:R-:W2:Y:S04]  /*4f1d0*/  LDL.LU R7, [R1+0xbc] ;  /* 0x0000bc0001077983 */ /* 0x000ea80000300800 */
[----:B------:R-:W-:Y:S04]  /*4f1e0*/  STL.64 [R1+0x1bb8], R14 ;  /* 0x001bb80e01007387 */ /* 0x000fe80000100a00 */
[----:B------:R0:W-:Y:S04]  /*4f1f0*/  STL.64 [R1+0x1bb0], R12 ;  /* 0x001bb00c01007387 */ /* 0x0001e80000100a00 */
[----:B0-----:R-:W4:Y:S01]  /*4f200*/  LDL.LU R12, [R1+0x100] ;  /* 0x00010000010c7983 */ /* 0x001f220000300800 */
[----:B------:R-:W-:-:S02]  /*4f210*/  IMAD.MOV.U32 R14, RZ, RZ, R28 ;  /* 0x000000ffff0e7224 */ /* 0x000fc400078e001c */
[----:B------:R-:W-:Y:S02]  /*4f220*/  IMAD.MOV.U32 R15, RZ, RZ, R3 ;  /* 0x000000ffff0f7224 */ /* 0x000fe400078e0003 */
[----:B---3--:R-:W-:Y:S02]  /*4f230*/  IMAD.MOV.U32 R13, RZ, RZ, R2 ;  /* 0x000000ffff0d7224 */ /* 0x008fe400078e0002 */
[----:B------:R-:W3:Y:S04]  /*4f240*/  LDL.LU R2, [R1+0x1c34] ;  /* 0x001c340001027983 */ /* 0x000ee80000300800 */
[----:B------:R-:W2:Y:S04]  /*4f250*/  LDL.LU R28, [R1+0x1c30] ;  /* 0x001c3000011c7983 */ /* 0x000ea80000300800 */
[----:B------:R-:W2:Y:S04]  /*4f260*/  LDL.LU R3, [R1+0x1c2c] ;  /* 0x001c2c0001037983 */ /* 0x000ea80000300800 */
[----:B------:R-:W-:Y:S04]  /*4f270*/  STL.64 [R1+0x1bd0], R14 ;  /* 0x001bd00e01007387 */ /* 0x000fe80000100a00 */
[----:B----4-:R0:W-:Y:S04]  /*4f280*/  STL.64 [R1+0x1bc8], R12 ;  /* 0x001bc80c01007387 */ /* 0x0101e80000100a00 */
[----:B0-----:R-:W4:Y:S04]  /*4f290*/  LDL.LU R12, [R1+0xf0] ;  /* 0x0000f000010c7983 */ /* 0x001f280000300800 */
[----:B------:R-:W4:Y:S04]  /*4f2a0*/  LDL.LU R13, [R1+0xf4] ;  /* 0x0000f400010d7983 */ /* 0x000f280000300800 */
[----:B------:R-:W2:Y:S04]  /*4f2b0*/  LDL.LU R14, [R1+0xf8] ;  /* 0x0000f800010e7983 */ /* 0x000ea80000300800 */
[----:B------:R-:W2:Y:S04]  /*4f2c0*/  LDL.LU R15, [R1+0xfc] ;  /* 0x0000fc00010f7983 */ /* 0x000ea80000300800 */
[----:B--2---:R-:W-:Y:S04]  /*4f2d0*/  STL.64 [R1+0x1be8], R14 ;  /* 0x001be80e01007387 */ /* 0x004fe80000100a00 */
[----:B----4-:R0:W-:Y:S02]  /*4f2e0*/  STL.64 [R1+0x1be0], R12 ;  /* 0x001be00c01007387 */ /* 0x0101e40000100a00 */
[----:B0-----:R-:W-:-:S02]  /*4f2f0*/  IMAD.MOV.U32 R12, RZ, RZ, R3 ;  /* 0x000000ffff0c7224 */ /* 0x001fc400078e0003 */
[----:B------:R-:W-:Y:S01]  /*4f300*/  IMAD.MOV.U32 R13, RZ, RZ, R28 ;  /* 0x000000ffff0d7224 */ /* 0x000fe200078e001c */
[----:B------:R-:W2:Y:S04]  /*4f310*/  LDL.LU R3, [R1+0x1c28] ;  /* 0x001c280001037983 */ /* 0x000ea80000300800 */
[----:B------:R-:W4:Y:S01]  /*4f320*/  LDL.LU R28, [R1+0x1c24] ;  /* 0x001c2400011c7983 */ /* 0x000f220000300800 */
[----:B---3--:R-:W-:-:S03]  /*4f330*/  IMAD.MOV.U32 R14, RZ, RZ, R2 ;  /* 0x000000ffff0e7224 */ /* 0x008fc600078e0002 */
[----:B------:R-:W3:Y:S04]  /*4f340*/  LDL.LU R2, [R1+0x1c20] ;  /* 0x001c200001027983 */ /* 0x000ee80000300800 */
[----:B------:R-:W2:Y:S01]  /*4f350*/  LDL.LU R15, [R1+0xcc] ;  /* 0x0000cc00010f7983 */ /* 0x000ea20000300800 */
[----:B------:R-:W-:Y:S02]  /*4f360*/  IMAD.MOV.U32 R16, RZ, RZ, R29 ;  /* 0x000000ffff107224 */ /* 0x000fe400078e001d */
[----:B------:R-:W-:Y:S02]  /*4f370*/  IMAD.MOV.U32 R17, RZ, RZ, R27 ;  /* 0x000000ffff117224 */ /* 0x000fe400078e001b */
[----:B------:R-:W-:Y:S02]  /*4f380*/  IMAD.MOV.U32 R18, RZ, RZ, R26 ;  /* 0x000000ffff127224 */ /* 0x000fe400078e001a */
[----:B------:R-:W-:Y:S01]  /*4f390*/  HMMA.16816.F32 R24, R8, R24, R4 ;  /* 0x000000180818723c */ /* 0x000fe20000001804 */
[----:B--2---:R4:W-:Y:S04]  /*4f3a0*/  STL.64 [R1+0x1c00], R14 ;  /* 0x001c000e01007387 */ /* 0x0049e80000100a00 */
[----:B------:R0:W-:Y:S01]  /*4f3b0*/  STL.64 [R1+0x1bf8], R12 ;  /* 0x001bf80c01007387 */ /* 0x0001e20000100a00 */
[----:B----4-:R-:W-:-:S03]  /*4f3c0*/  IMAD.MOV.U32 R14, RZ, RZ, R28 ;  /* 0x000000ffff0e7224 */ /* 0x010fc600078e001c */
[----:B0-----:R-:W2:Y:S01]  /*4f3d0*/  LDL.LU R12, [R1+0xd0] ;  /* 0x0000d000010c7983 */ /* 0x001ea20000300800 */
[----:B------:R-:W-:-:S03]  /*4f3e0*/  IMAD.MOV.U32 R13, RZ, RZ, R3 ;  /* 0x000000ffff0d7224 */ /* 0x000fc600078e0003 */
[----:B------:R-:W4:Y:S04]  /*4f3f0*/  LDL.LU R3, [R1+0x1c1c] ;  /* 0x001c1c0001037983 */ /* 0x000f280000300800 */
[----:B------:R-:W2:Y:S01]  /*4f400*/  LDL.LU R28, [R1+0x1c18] ;  /* 0x001c1800011c7983 */ /* 0x000ea20000300800 */
[----:B---3--:R-:W-:-:S03]  /*4f410*/  IMAD.MOV.U32 R15, RZ, RZ, R2 ;  /* 0x000000ffff0f7224 */ /* 0x008fc600078e0002 */
[----:B------:R-:W3:Y:S04]  /*4f420*/  LDL.LU R2, [R1+0x1c14] ;  /* 0x001c140001027983 */ /* 0x000ee80000300800 */
[----:B------:R-:W2:Y:S04]  /*4f430*/  LDL.LU R29, [R1+0x1c10] ;  /* 0x001c1000011d7983 */ /* 0x000ea80000300800 */
[----:B------:R0:W-:Y:S04]  /*4f440*/  STL.64 [R1+0x1ad0], R22 ;  /* 0x001ad01601007387 */ /* 0x0001e80000100a00 */
[----:B------:R-:W-:Y:S04]  /*4f450*/  STL.64 [R1+0x1ac8], R20 ;  /* 0x001ac81401007387 */ /* 0x000fe80000100a00 */
[----:B0-----:R-:W2:Y:S04]  /*4f460*/  LDL.LU R22, [R1+0x148] ;  /* 0x0001480001167983 */ /* 0x001ea80000300800 */
[----:B------:R-:W2:Y:S04]  /*4f470*/  LDL.LU R23, [R1+0x14c] ;  /* 0x00014c0001177983 */ /* 0x000ea80000300800 */
[----:B------:R-:W2:Y:S04]  /*4f480*/  LDL.LU.64 R4, [R1+0x1c08] ;  /* 0x001c080001047983 */ /* 0x000ea80000300a00 */
[----:B------:R-:W-:Y:S04]  /*4f490*/  STL.64 [R1+0x1ac0], R26 ;  /* 0x001ac01a01007387 */ /* 0x000fe80000100a00 */
[----:B------:R-:W-:Y:S01]  /*4f4a0*/  STL.64 [R1+0x1ab8], R24 ;  /* 0x001ab81801007387 */ /* 0x000fe20000100a00 */
[----:B--2---:R-:W-:Y:S03]  /*4f4b0*/  HMMA.16816.F32 R4, R8, R4, R12 ;  /* 0x000000040804723c */ /* 0x004fe6000000180c */
[----:B------:R-:W2:Y:S04]  /*4f4c0*/  LDL.LU.64 R14, [R1+0x1c00] ;  /* 0x001c0000010e7983 */ /* 0x000ea80000300a00 */
[----:B------:R-:W2:-:S12]  /*4f4d0*/  LDL.LU.64 R12, [R1+0x1bf8] ;  /* 0x001bf800010c7983 */ /* 0x000e980000300a00 */
[----:B------:R0:W-:Y:S04]  /*4f4e0*/  STL.64 [R1+0x40], R4 ;  /* 0x0000400401007387 */ /* 0x0001e80000100a00 */
[----:B0-----:R-:W2:Y:S01]  /*4f4f0*/  LDL.LU.64 R4, [R1+0x1bf0] ;  /* 0x001bf00001047983 */ /* 0x001ea20000300a00 */
[----:B------:R-:W-:Y:S02]  /*4f500*/  IMAD.MOV.U32 R26, RZ, RZ, R29 ;  /* 0x000000ffff1a7224 */ /* 0x000fe400078e001d */
[----:B---3--:R-:W-:Y:S02]  /*4f510*/  IMAD.MOV.U32 R27, RZ, RZ, R2 ;  /* 0x000000ffff1b7224 */ /* 0x008fe400078e0002 */
[----:B------:R-:W-:Y:S02]  /*4f520*/  IMAD.MOV.U32 R2, RZ, RZ, R6 ;  /* 0x000000ffff027224 */ /* 0x000fe400078e0006 */
[----:B------:R-:W-:-:S02]  /*4f530*/  IMAD.MOV.U32 R29, RZ, RZ, R7 ;  /* 0x000000ffff1d7224 */ /* 0x000fc400078e0007 */
        /* <DEDUP_REMOVED lines=9> */
[----:B--2---:R-:W-:Y:S01]  /*4f5d0*/  HMMA.16816.F32 R4, R8, R4, R12 ;  /* 0x000000040804723c */ /* 0x004fe2000000180c */
        /* <DEDUP_REMOVED lines=49> */
[----:B-1----:R-:W2:Y:S04]  /*4f8f0*/  LDL.LU.64 R6, [R1+0x1b08] ;  /* 0x001b080001067983 */ /* 0x002ea80000300a00 */
[----:B------:R-:W2:Y:S09]  /*4f900*/  LDL.LU.64 R4, [R1+0x1b00] ;  /* 0x001b000001047983 */ /* 0x000eb20000300a00 */
[----:B------:R-:W-:Y:S04]  /*4f910*/  STL.64 [R1+0x70], R8 ;  /* 0x0000700801007387 */ /* 0x000fe80000100a00 */
[----:B------:R0:W-:Y:S04]  /*4f920*/  STL.64 [R1+0x78], R10 ;  /* 0x0000780a01007387 */ /* 0x0001e80000100a00 */
[----:B0-----:R-:W3:Y:S04]  /*4f930*/  LDL.LU R10, [R1+0x188] ;  /* 0x00018800010a7983 */ /* 0x001ee80000300800 */
[----:B------:R-:W3:Y:S01]  /*4f940*/  LDL.LU R11, [R1+0x18c] ;  /* 0x00018c00010b7983 */ /* 0x000ee20000300800 */
[C---:B--2---:R-:W-:Y:S03]  /*4f950*/  HMMA.16816.F32 R12, R4.reuse, R14, R16 ;  /* 0x0000000e040c723c */ /* 0x044fe60000001810 */
[----:B---3--:R0:W-:Y:S04]  /*4f960*/  STL.64 [R1+0x1ab0], R10 ;  /* 0x001ab00a01007387 */ /* 0x0081e80000100a00 */
[----:B0-----:R-:W2:Y:S04]  /*4f970*/  LDL.LU R10, [R1+0x168] ;  /* 0x00016800010a7983 */ /* 0x001ea80000300800 */
[----:B------:R-:W2:Y:S04]  /*4f980*/  LDL.LU R11, [R1+0x16c] ;  /* 0x00016c00010b7983 */ /* 0x000ea80000300800 */
[----:B------:R-:W3:Y:S04]  /*4f990*/  LDL.LU.64 R18, [R1+0x1af8] ;  /* 0x001af80001127983 */ /* 0x000ee80000300a00 */
[----:B------:R-:W-:Y:S04]  /*4f9a0*/  STL.64 [R1+0x60], R12 ;  /* 0x0000600c01007387 */ /* 0x000fe80000100a00 */
[----:B------:R0:W-:Y:S04]  /*4f9b0*/  STL.64 [R1+0x68], R14 ;  /* 0x0000680e01007387 */ /* 0x0001e80000100a00 */
[----:B0-----:R-:W3:Y:S04]  /*4f9c0*/  LDL.LU.64 R14, [R1+0x1af0] ;  /* 0x001af000010e7983 */ /* 0x001ee80000300a00 */
[----:B------:R-:W3:Y:S02]  /*4f9d0*/  LDL.LU.64 R12, [R1+0x1ae8] ;  /* 0x001ae800010c7983 */ /* 0x000ee40000300a00 */
[----:B---3--:R-:W-:Y:S02]  /*4f9e0*/  HMMA.16816.F32 R12, R4, R18, R12 ;  /* 0x00000012040c723c */ /* 0x008fe4000000180c */
[----:B------:R-:W3:Y:S04]  /*4f9f0*/  LDL.LU.64 R18, [R1+0x1ae0] ;  /* 0x001ae00001127983 */ /* 0x000ee80000300a00 */
[----:B------:R-:W3:-:S13]  /*4fa00*/  LDL.LU.64 R16, [R1+0x1ad8] ;  /* 0x001ad80001107983 */ /* 0x000eda0000300a00 */
[----:B------:R0:W-:Y:S04]  /*4fa10*/  STL.64 [R1+0x50], R12 ;  /* 0x0000500c01007387 */ /* 0x0001e80000100a00 */
[----:B------:R1:W-:Y:S01]  /*4fa20*/  STL.64 [R1+0x58], R14 ;  /* 0x0000580e01007387 */ /* 0x0003e20000100a00 */
[----:B0-----:R-:W-:Y:S02]  /*4fa30*/  IMAD.MOV.U32 R13, RZ, RZ, R21 ;  /* 0x000000ffff0d7224 */ /* 0x001fe400078e0015 */
[----:B-1----:R-:W-:Y:S01]  /*4fa40*/  IMAD.MOV.U32 R14, RZ, RZ, R20 ;  /* 0x000000ffff0e7224 */ /* 0x002fe200078e0014 */
[----:B---3--:R-:W-:Y:S01]  /*4fa50*/  HMMA.16816.F32 R16, R4, R22, R16 ;  /* 0x000000160410723c */ /* 0x008fe20000001810 */
[----:B------:R-:W3:Y:S04]  /*4fa60*/  LDL.LU.64 R22, [R1+0x1ad0] ;  /* 0x001ad00001167983 */ /* 0x000ee80000300a00 */
[----:B------:R-:W3:Y:S01]  /*4fa70*/  LDL.LU.64 R20, [R1+0x1ac8] ;  /* 0x001ac80001147983 */ /* 0x000ee20000300a00 */
[----:B------:R-:W-:-:S13]  /*4fa80*/  IMAD.MOV.U32 R12, RZ, RZ, R24 ;  /* 0x000000ffff0c7224 */ /* 0x000fda00078e0018 */
[----:B------:R-:W-:Y:S04]  /*4fa90*/  STL.64 [R1+0x30], R16 ;  /* 0x0000301001007387 */ /* 0x000fe80000100a00 */
[----:B------:R0:W-:Y:S01]  /*4faa0*/  STL.64 [R1+0x38], R18 ;  /* 0x0000381201007387 */ /* 0x0001e20000100a00 */
[----:B---3--:R-:W-:Y:S03]  /*4fab0*/  HMMA.16816.F32 R20, R4, R26, R20 ;  /* 0x0000001a0414723c */ /* 0x008fe60000001814 */
[----:B------:R-:W2:Y:S04]  /*4fac0*/  LDL.LU.64 R26, [R1+0x1ac0] ;  /* 0x001ac000011a7983 */ /* 0x000ea80000300a00 */
[----:B------:R-:W2:Y:S01]  /*4fad0*/  LDL.LU.64 R24, [R1+0x1ab8] ;  /* 0x001ab80001187983 */ /* 0x000ea20000300a00 */
[----:B0-----:R-:W-:-:S11]  /*4fae0*/  IMAD.MOV.U32 R18, RZ, RZ, R28 ;  /* 0x000000ffff127224 */ /* 0x001fd600078e001c */
[----:B------:R-:W-:Y:S04]  /*4faf0*/  STL.64 [R1+0x20], R20 ;  /* 0x0000201401007387 */ /* 0x000fe80000100a00 */
[----:B------:R0:W-:Y:S04]  /*4fb00*/  STL.64 [R1+0x28], R22 ;  /* 0x0000281601007387 */ /* 0x0001e80000100a00 */
[----:B0-----:R-:W3:Y:S01]  /*4fb10*/  LDL.LU R23, [R1+0x264] ;  /* 0x0002640001177983 */ /* 0x001ee20000300800 */
[----:B----4-:R-:W-:Y:S01]  /*4fb20*/  IMAD.MOV.U32 R19, RZ, RZ, R3 ;  /* 0x000000ffff137224 */ /* 0x010fe200078e0003 */
[----:B--2---:R-:W-:Y:S02]  /*4fb30*/  HMMA.16816.F32 R24, R4, R10, R24 ;  /* 0x0000000a0418723c */ /* 0x004fe40000001818 */
[----:B------:R-:W2:-:S15]  /*4fb40*/  LDL.LU.64 R10, [R1+0x1ab0] ;  /* 0x001ab000010a7983 */ /* 0x000e9e0000300a00 */
[----:B------:R-:W-:Y:S02]  /*4fb50*/  NOP ;  /* 0x0000000000007918 */ /* 0x000fe40000000000 */
[----:B------:R0:W-:Y:S01]  /*4fb60*/  STL [R1+0x10], R24 ;  /* 0x0000101801007387 */ /* 0x0001e20000100800 */
[----:B------:R-:W-:-:S03]  /*4fb70*/  IMAD.MOV.U32 R28, RZ, RZ, R25 ;  /* 0x000000ffff1c7224 */ /* 0x000fc600078e0019 */
[----:B0-----:R-:W4:Y:S04]  /*4fb80*/  LDL.LU R24, [R1+0x40] ;  /* 0x0000400001187983 */ /* 0x001f280000300800 */
[----:B------:R-:W4:Y:S01]  /*4fb90*/  LDL.LU R25, [R1+0x44] ;  /* 0x0000440001197983 */ /* 0x000f220000300800 */
[----:B------:R-:W-:Y:S02]  /*4fba0*/  IMAD.MOV.U32 R3, RZ, RZ, R26 ;  /* 0x000000ffff037224 */ /* 0x000fe400078e001a */
[----:B------:R-:W-:Y:S02]  /*4fbb0*/  IMAD.MOV.U32 R26, RZ, RZ, R2 ;  /* 0x000000ffff1a7224 */ /* 0x000fe400078e0002 */
[----:B------:R-:W4:Y:S01]  /*4fbc0*/  LDL.LU R2, [R1+0x1aac] ;  /* 0x001aac0001027983 */ /* 0x000f220000300800 */
[----:B------:R-:W-:-:S02]  /*4fbd0*/  IMAD.MOV.U32 R15, RZ, RZ, R0 ;  /* 0x000000ffff0f7224 */ /* 0x000fc400078e0000 */
[----:B------:R-:W-:Y:S02]  /*4fbe0*/  IMAD.MOV.U32 R0, RZ, RZ, R27 ;  /* 0x000000ffff007224 */ /* 0x000fe400078e001b */
[----:B------:R-:W-:-:S03]  /*4fbf0*/  IMAD.MOV.U32 R27, RZ, RZ, R29 ;  /* 0x000000ffff1b7224 */ /* 0x000fc600078e001d */
[----:B------:R-:W-:Y:S04]  /*4fc00*/  STL [R1+0x1a30], R0 ;  /* 0x001a300001007387 */ /* 0x000fe80000100800 */
[----:B------:R-:W-:Y:S04]  /*4fc10*/  STL [R1+0x1a2c], R3 ;  /* 0x001a2c0301007387 */ /* 0x000fe80000100800 */
[----:B------:R-:W-:Y:S01]  /*4fc20*/  STL [R1+0x1a28], R28 ;  /* 0x001a281c01007387 */ /* 0x000fe20000100800 */
[C---:B--2---:R-:W-:Y:S03]  /*4fc30*/  HMMA.16816.F32 R8, R4.reuse, R10, R12 ;  /* 0x0000000a0408723c */ /* 0x044fe6000000180c */
[----:B---3--:R-:W0:Y:S05]  /*4fc40*/  LDSM.16.MT88.4 R12, [R23+0x20c00] ;  /* 0x020c0000170c783b */ /* 0x008e2a0000004200 */
[----:B----4-:R-:W-:-:S15]  /*4fc50*/  HMMA.16816.F32 R16, R4, R18, R24 ;  /* 0x000000120410723c */ /* 0x010fde0000001818 */
[----:B------:R-:W-:-:S04]  /*4fc60*/  NOP ;  /* 0x0000000000007918 */ /* 0x000fc80000000000 */
[----:B------:R-:W-:Y:S01]  /*4fc70*/  IMAD.MOV.U32 R29, RZ, RZ, R19 ;  /* 0x000000ffff1d7224 */ /* 0x000fe200078e0013 */
[----:B------:R-:W-:Y:S04]  /*4fc80*/  STL.64 [R1], R16 ;  /* 0x0000001001007387 */ /* 0x000fe80000100a00 */
[----:B------:R-:W-:Y:S04]  /*4fc90*/  STL [R1+0x8], R18 ;  /* 0x0000081201007387 */ /* 0x000fe80000100800 */
[----:B------:R-:W-:Y:S04]  /*4fca0*/  STL [R1+0x1a34], R29 ;  /* 0x001a341d01007387 */ /* 0x000fe80000100800 */
[----:B------:R-:W-:Y:S04]  /*4fcb0*/  STL [R1+0x19c4], R8 ;  /* 0x0019c40801007387 */ /* 0x000fe80000100800 */
[----:B------:R-:W-:Y:S04]  /*4fcc0*/  STL [R1+0x19c0], R9 ;  /* 0x0019c00901007387 */ /* 0x000fe80000100800 */
[----:B------:R-:W-:Y:S04]  /*4fcd0*/  STL [R1+0x19bc], R10 ;  /* 0x0019bc0a01007387 */ /* 0x000fe80000100800 */
[----:B------:R-:W-:Y:S04]  /*4fce0*/  STL [R1+0x19b8], R11 ;  /* 0x0019b80b01007387 */ /* 0x000fe80000100800 */
[----:B------:R-:W-:Y:S04]  /*4fcf0*/  STL [R1+0x1aa8], R23 ;  /* 0x001aa81701007387 */ /* 0x000fe80000100800 */
[----:B0-----:R-:W-:Y:S04]  /*4fd00*/  STL [R1+0x1a44], R12 ;  /* 0x001a440c01007387 */ /* 0x001fe80000100800 */
[----:B------:R-:W-:Y:S04]  /*4fd10*/  STL [R1+0x1a40], R13 ;  /* 0x001a400d01007387 */ /* 0x000fe80000100800 */
[----:B------:R-:W-:Y:S04]  /*4fd20*/  STL [R1+0x1a3c], R14 ;  /* 0x001a3c0e01007387 */ /* 0x000fe80000100800 */
[----:B------:R-:W-:Y:S04]  /*4fd30*/  STL [R1+0x1a38], R15 ;  /* 0x001a380f01007387 */ /* 0x000fe80000100800 */
[----:B------:R-:W0:Y:S04]  /*4fd40*/  LDSM.16.M88.4 R12, [R2+UR6+0x80] ;  /* 0x00008006020c783b */ /* 0x000e280008000200 */
[----:B------:R-:W1:Y:S04]  /*4fd50*/  LDSM.16.M88.4 R8, [R2+UR6+0x2080] ;  /* 0x002080060208783b */ /* 0x000e680008000200 */
[----:B------:R-:W-:Y:S04]  /*4fd60*/  LDSM.16.M88.4 R20, [R2+UR6+0xc080] ;  /* 0x00c080060214783b */ /* 0x000fe80008000200 */
[----:B0-----:R-:W-:Y:S04]  /*4fd70*/  STL.64 [R1+0x210], R12 ;  /* 0x0002100c01007387 */ /* 0x001fe80000100a00 */
[----:B------:R-:W-:Y:S01]  /*4fd80*/  STL.64 [R1+0x218], R14 ;  /* 0x0002180e01007387 */ /* 0x000fe20000100a00 */
[----:B-1----:R-:W-:-:S03]  /*4fd90*/  IMAD.MOV.U32 R3, RZ, RZ, R8 ;  /* 0x000000ffff037224 */ /* 0x002fc600078e0008 */
[----:B------:R-:W-:Y:S01]  /*4fda0*/  STL.64 [R1+0x208], R10 ;  /* 0x0002080a01007387 */ /* 0x000fe20000100a00 */
[----:B------:R-:W-:-:S03]  /*4fdb0*/  IMAD.MOV.U32 R28, RZ, RZ, R9 ;  /* 0x000000ffff1c7224 */ /* 0x000fc600078e0009 */
[----:B------:R-:W0:Y:S02]  /*4fdc0*/  LDSM.16.M88.4 R8, [R2+UR6+0x4080] ;  /* 0x004080060208783b */ /* 0x000e240008000200 */
[----:B0-----:R-:W-:Y:S02]  /*4fdd0*/  IMAD.MOV.U32 R29, RZ, RZ, R8 ;  /* 0x000000ffff1d7224 */ /* 0x001fe400078e0008 */
[----:B------:R-:W-:Y:S01]  /*4fde0*/  STL.64 [R1+0x1f8], R10 ;  /* 0x0001f80a01007387 */ /* 0x000fe20000100a00 */
[----:B------:R-:W-:-:S03]  /*4fdf0*/  IMAD.MOV.U32 R0, RZ, RZ, R9 ;  /* 0x000000ffff007224 */ /* 0x000fc600078e0009 */
[----:B------:R-:W0:Y:S04]  /*4fe00*/  LDSM.16.M88.4 R8, [R2+UR6+0x6080] ;  /* 0x006080060208783b */ /* 0x000e280008000200 */
[----:B------:R-:W2:Y:S04]  /*4fe10*/  LDL.LU R18, [R1+0x228] ;  /* 0x0002280001127983 */ /* 0x000ea80000300800 */
[----:B------:R-:W2:Y:S04]  /*4fe20*/  LDL.LU R19, [R1+0x22c] ;  /* 0x00022c0001137983 */ /* 0x000ea80000300800 */
[----:B------:R-:W2:Y:S04]  /*4fe30*/  LDL.LU R24, [R1+0xc0] ;  /* 0x0000c00001187983 */ /* 0x000ea80000300800 */
[----:B------:R-:W2:Y:S04]  /*4fe40*/  LDL.LU R25, [R1+0xc4] ;  /* 0x0000c40001197983 */ /* 0x000ea80000300800 */
[----:B------:R-:W2:Y:S04]  /*4fe50*/  LDL.LU R26, [R1+0xc8] ;  /* 0x0000c800011a7983 */ /* 0x000ea80000300800 */
[----:B------:R-:W2:Y:S01]  /*4fe60*/  LDL.LU R27, [R1+0xcc] ;  /* 0x0000cc00011b7983 */ /* 0x000ea20000300800 */
[----:B0-----:R-:W-:-:S03]  /*4fe70*/  IMAD.MOV.U32 R14, RZ, RZ, R8 ;  /* 0x000000ffff0e7224 */ /* 0x001fc600078e0008 */
[----:B------:R-:W-:Y:S01]  /*4fe80*/  STL.64 [R1+0x1e8], R10 ;  /* 0x0001e80a01007387 */ /* 0x000fe20000100a00 */
[----:B------:R-:W-:-:S03]  /*4fe90*/  IMAD.MOV.U32 R15, RZ, RZ, R9 ;  /* 0x000000ffff0f7224 */ /* 0x000fc600078e0009 */
[----:B------:R-:W0:Y:S02]  /*4fea0*/  LDSM.16.M88.4 R8, [R2+UR6+0x8080] ;  /* 0x008080060208783b */ /* 0x000e240008000200 */
[----:B0-----:R-:W-:Y:S02]  /*4feb0*/  IMAD.MOV.U32 R12, RZ, RZ, R8 ;  /* 0x000000ffff0c7224 */ /* 0x001fe400078e0008 */
[----:B------:R-:W-:Y:S01]  /*4fec0*/  IMAD.MOV.U32 R13, RZ, RZ, R9 ;  /* 0x000000ffff0d7224 */ /* 0x000fe200078e0009 */
[----:B------:R-:W-:Y:S04]  /*4fed0*/  STL.64 [R1+0x1d8], R10 ;  /* 0x0001d80a01007387 */ /* 0x000fe80000100a00 */
[----:B------:R-:W0:Y:S04]  /*4fee0*/  LDSM.16.M88.4 R8, [R2+UR6+0xa080] ;  /* 0x00a080060208783b */ /* 0x000e280008000200 */
[----:B------:R-:W-:Y:S04]  /*4fef0*/  STL.64 [R1+0x1a50], R14 ;  /* 0x001a500e01007387 */ /* 0x000fe80000100a00 */
[----:B------:R-:W-:Y:S04]  /*4ff00*/  STL.64 [R1+0x1a48], R12 ;  /* 0x001a480c01007387 */ /* 0x000fe80000100a00 */
[----:B------:R-:W1:Y:S04]  /*4ff10*/  LDSM.16.M88.4 R12, [R2+UR6+0xe080] ;  /* 0x00e08006020c783b */ /* 0x000e680008000200 */
[----:B0-----:R0:W-:Y:S04]  /*4ff20*/  STL.64 [R1+0x1c0], R8 ;  /* 0x0001c00801007387 */ /* 0x0011e80000100a00 */
[----:B------:R-:W-:Y:S04]  /*4ff30*/  STL.64 [R1+0x1c8], R10 ;  /* 0x0001c80a01007387 */ /* 0x000fe80000100a00 */
[----:B------:R-:W-:Y:S04]  /*4ff40*/  STL.64 [R1+0x1b0], R20 ;  /* 0x0001b01401007387 */ /* 0x000fe80000100a00 */
[----:B------:R-:W-:Y:S04]  /*4ff50*/  STL.64 [R1+0x1b8], R22 ;  /* 0x0001b81601007387 */ /* 0x000fe80000100a00 */
[----:B-1----:R-:W-:Y:S04]  /*4ff60*/  STL.64 [R1+0x1a8], R14 ;  /* 0x0001a80e01007387 */ /* 0x002fe80000100a00 */
[----:B------:R-:W-:Y:S01]  /*4ff70*/  LDSM.16.M88.4 R20, [R2+UR6+0x12080] ;  /* 0x012080060214783b */ /* 0x000fe20008000200 */
[----:B0-----:R-:W-:-:S02]  /*4ff80*/  IMAD.MOV.U32 R8, RZ, RZ, R12 ;  /* 0x000000ffff087224 */ /* 0x001fc400078e000c */
[----:B------:R-:W-:Y:S02]  /*4ff90*/  IMAD.MOV.U32 R9, RZ, RZ, R13 ;  /* 0x000000ffff097224 */ /* 0x000fe400078e000d */
[----:B------:R-:W0:Y:S04]  /*4ffa0*/  LDSM.16.M88.4 R12, [R2+UR6+0x10080] ;  /* 0x01008006020c783b */ /* 0x000e280008000200 */
[----:B------:R-:W-:Y:S04]  /*4ffb0*/  STL [R1+0x19d4], R9 ;  /* 0x0019d40901007387 */ /* 0x000fe80000100800 */
[----:B------:R-:W-:Y:S01]  /*4ffc0*/  STL [R1+0x19d0], R8 ;  /* 0x0019d00801007387 */ /* 0x000fe20000100800 */
[----:B0-----:R-:W-:-:S03]  /*4ffd0*/  IMAD.MOV.U32 R10, RZ, RZ, R12 ;  /* 0x000000ffff0a7224 */ /* 0x001fc600078e000c */
[----:B------:R-:W-:Y:S01]  /*4ffe0*/  STL.64 [R1+0x198], R14 ;  /* 0x0001980e01007387 */ /* 0x000fe20000100a00 */
[----:B------:R-:W-:-:S03]  /*4fff0*/  IMAD.MOV.U32 R11, RZ, RZ, R13 ;  /* 0x000000ffff0b7224 */ /* 0x000fc600078e000d */
[----:B------:R-:W0:Y:S04]  /*50000*/  LDSM.16.M88.4 R12, [R2+UR6+0x14080] ;  /* 0x01408006020c783b */ /* 0x000e280008000200 */
[----:B------:R0:W-:Y:S04]  /*50010*/  STL [R1+0x19cc], R11 ;  /* 0x0019cc0b01007387 */ /* 0x0001e80000100800 */
[----:B------:R1:W-:Y:S04]  /*50020*/  STL [R1+0x19c8], R10 ;  /* 0x0019c80a01007387 */ /* 0x0003e80000100800 */
[----:B------:R-:W-:Y:S04]  /*50030*/  STL.64 [R1+0x180], R20 ;  /* 0x0001801401007387 */ /* 0x000fe80000100a00 */
[----:B------:R-:W-:Y:S04]  /*50040*/  STL.64 [R1+0x188], R22 ;  /* 0x0001881601007387 */ /* 0x000fe80000100a00 */
[----:B------:R-:W-:Y:S01]  /*50050*/  LDSM.16.M88.4 R20, [R2+UR6+0x1e080] ;  /* 0x01e080060214783b */ /* 0x000fe20008000200 */
[----:B0-----:R-:W-:-:S03]  /*50060*/  IMAD.MOV.U32 R11, RZ, RZ, R12 ;  /* 0x000000ffff0b7224 */ /* 0x001fc600078e000c */
[----:B------:R-:W-:Y:S01]  /*50070*/  STL.64 [R1+0x178], R14 ;  /* 0x0001780e01007387 */ /* 0x000fe20000100a00 */
[----:B-1----:R-:W-:-:S03]  /*50080*/  IMAD.MOV.U32 R10, RZ, RZ, R13 ;  /* 0x000000ffff0a7224 */ /* 0x002fc600078e000d */
[----:B------:R-:W0:Y:S02]  /*50090*/  LDSM.16.M88.4 R12, [R2+UR6+0x16080] ;  /* 0x01608006020c783b */ /* 0x000e240008000200 */
[----:B0-----:R-:W-:Y:S02]  /*500a0*/  IMAD.MOV.U32 R9, RZ, RZ, R12 ;  /* 0x000000ffff097224 */ /* 0x001fe400078e000c */
[----:B------:R-:W-:Y:S01]  /*500b0*/  IMAD.MOV.U32 R8, RZ, RZ, R13 ;  /* 0x000000ffff087224 */ /* 0x000fe200078e000d */
[----:B------:R-:W-:Y:S04]  /*500c0*/  STL.64 [R1+0x168], R14 ;  /* 0x0001680e01007387 */ /* 0x000fe80000100a00 */
[----:B------:R-:W-:Y:S04]  /*500d0*/  STL.64 [R1+0x19e0], R10 ;  /* 0x0019e00a01007387 */ /* 0x000fe80000100a00 */
[----:B------:R-:W-:Y:S04]  /*500e0*/  LDSM.16.M88.4 R12, [R2+UR6+0x1a080] ;  /* 0x01a08006020c783b */ /* 0x000fe80008000200 */
[----:B------:R-:W-:Y:S04]  /*500f0*/  STL.64 [R1+0x19d8], R8 ;  /* 0x0019d80801007387 */ /* 0x000fe80000100a00 */
[----:B------:R-:W0:Y:S04]  /*50100*/  LDSM.16.M88.4 R8, [R2+UR6+0x18080] ;  /* 0x018080060208783b */ /* 0x000e280008000200 */
[----:B0-----:R-:W-:Y:S04]  /*50110*/  STL.64 [R1+0x150], R8 ;  /* 0x0001500801007387 */ /* 0x001fe80000100a00 */
[----:B------:R0:W-:Y:S04]  /*50120*/  STL.64 [R1+0x158], R10 ;  /* 0x0001580a01007387 */ /* 0x0001e80000100a00 */
[----:B0-----:R-:W3:Y:S04]  /*50130*/  LDL.LU R10, [R1+0x2f8] ;  /* 0x0002f800010a7983 */ /* 0x001ee80000300800 */
[----:B------:R-:W-:Y:S04]  /*50140*/  STL.64 [R1+0x140], R12 ;  /* 0x0001400c01007387 */ /* 0x000fe80000100a00 */
[----:B------:R0:W-:Y:S04]  /*50150*/  STL.64 [R1+0x148], R14 ;  /* 0x0001480e01007387 */ /* 0x0001e80000100a00 */
[----:B------:R-:W3:Y:S01]  /*50160*/  LDL.LU R11, [R1+0x2fc] ;  /* 0x0002fc00010b7983 */ /* 0x000ee20000300800 */
[----:B--2---:R-:W-:Y:S03]  /*50170*/  HMMA.16816.F32 R16, R4, R18, R24 ;  /* 0x000000120410723c */ /* 0x004fe60000001818 */
[----:B---3--:R-:W-:Y:S04]  /*50180*/  STL.64 [R1+0x1a58], R10 ;  /* 0x001a580a01007387 */ /* 0x008fe80000100a00 */
[----:B------:R-:W1:-:S12]  /*50190*/  LDSM.16.M88.4 R8, [R2+UR6+0x1c080] ;  /* 0x01c080060208783b */ /* 0x000e580008000200 */
[----:B------:R-:W-:Y:S04]  /*501a0*/  STL [R1+0x19a4], R16 ;  /* 0x0019a41001007387 */ /* 0x000fe80000100800 */
[----:B------:R-:W-:Y:S04]  /*501b0*/  STL [R1+0x19a0], R17 ;  /* 0x0019a01101007387 */ /* 0x000fe80000100800 */
[----:B------:R2:W-:Y:S04]  /*501c0*/  STL [R1+0x199c], R18 ;  /* 0x00199c1201007387 */ /* 0x0005e80000100800 */
[----:B------:R3:W-:Y:S04]  /*501d0*/  STL [R1+0x1998], R19 ;  /* 0x0019981301007387 */ /* 0x0007e80000100800 */
[----:B0-----:R-:W4:Y:S04]  /*501e0*/  LDL.LU R14, [R1+0x2d8] ;  /* 0x0002d800010e7983 */ /* 0x001f280000300800 */
[----:B-1----:R-:W-:Y:S04]  /*501f0*/  STL.64 [R1+0x130], R8 ;  /* 0x0001300801007387 */ /* 0x002fe80000100a00 */
[----:B------:R-:W-:Y:S04]  /*50200*/  STL.64 [R1+0x138], R10 ;  /* 0x0001380a01007387 */ /* 0x000fe80000100a00 */
[----:B------:R-:W4:Y:S04]  /*50210*/  LDL.LU R15, [R1+0x2dc] ;  /* 0x0002dc00010f7983 */ /* 0x000f280000300800 */
[----:B--2---:R-:W2:Y:S04]  /*50220*/  LDL.LU R18, [R1+0x298] ;  /* 0x0002980001127983 */ /* 0x004ea80000300800 */
[----:B---3--:R-:W2:Y:S04]  /*50230*/  LDL.LU R19, [R1+0x29c] ;  /* 0x00029c0001137983 */ /* 0x008ea80000300800 */
[----:B--2---:R0:W-:Y:S04]  /*50240*/  STL.64 [R1+0x1a80], R18 ;  /* 0x001a801201007387 */ /* 0x0041e80000100a00 */
[----:B0-----:R-:W2:Y:S04]  /*50250*/  LDL.LU R18, [R1+0x258] ;  /* 0x0002580001127983 */ /* 0x001ea80000300800 */
[----:B------:R-:W2:Y:S04]  /*50260*/  LDL.LU R19, [R1+0x25c] ;  /* 0x00025c0001137983 */ /* 0x000ea80000300800 */
[----:B--2---:R0:W-:Y:S04]  /*50270*/  STL.64 [R1+0x1a88], R18 ;  /* 0x001a881201007387 */ /* 0x0041e80000100a00 */
[----:B0-----:R-:W2:Y:S04]  /*50280*/  LDL.LU R18, [R1+0x248] ;  /* 0x0002480001127983 */ /* 0x001ea80000300800 */
[----:B------:R-:W2:Y:S04]  /*50290*/  LDL.LU R19, [R1+0x24c] ;  /* 0x00024c0001137983 */ /* 0x000ea80000300800 */
[----:B--2---:R0:W-:Y:S04]  /*502a0*/  STL.64 [R1+0x1aa0], R18 ;  /* 0x001aa01201007387 */ /* 0x0041e80000100a00 */
[----:B------:R-:W2:Y:S04]  /*502b0*/  LDL.LU R26, [R1+0x238] ;  /* 0x00023800011a7983 */ /* 0x000ea80000300800 */
[----:B------:R-:W2:Y:S04]  /*502c0*/  LDL.LU R27, [R1+0x23c] ;  /* 0x00023c00011b7983 */ /* 0x000ea80000300800 */
[----:B------:R-:W2:Y:S04]  /*502d0*/  LDL.LU R16, [R1+0x100] ;  /* 0x0001000001107983 */ /* 0x000ea80000300800 */
[----:B------:R-:W2:Y:S04]  /*502e0*/  LDL.LU R17, [R1+0x104] ;  /* 0x0001040001117983 */ /* 0x000ea80000300800 */
[----:B0-----:R-:W2:Y:S04]  /*502f0*/  LDL.LU R18, [R1+0x108] ;  /* 0x0001080001127983 */ /* 0x001ea80000300800 */
[----:B------:R-:W2:Y:S04]  /*50300*/  LDL.LU R19, [R1+0x10c] ;  /* 0x00010c0001137983 */ /* 0x000ea80000300800 */
[----:B----4-:R0:W-:Y:S04]  /*50310*/  STL.64 [R1+0x1a60], R14 ;  /* 0x001a600e01007387 */ /* 0x0101e80000100a00 */
[----:B0-----:R-:W3:Y:S04]  /*50320*/  LDL.LU R14, [R1+0x2b8] ;  /* 0x0002b800010e7983 */ /* 0x001ee80000300800 */
[----:B------:R-:W3:Y:S04]  /*50330*/  LDL.LU R15, [R1+0x2bc] ;  /* 0x0002bc00010f7983 */ /* 0x000ee80000300800 */
[----:B---3--:R0:W-:Y:S04]  /*50340*/  STL.64 [R1+0x1a78], R14 ;  /* 0x001a780e01007387 */ /* 0x0081e80000100a00 */
[----:B------:R-:W3:Y:S04]  /*50350*/  LDL.LU R12, [R1+0xd0] ;  /* 0x0000d000010c7983 */ /* 0x000ee80000300800 */
[----:B------:R-:W3:Y:S04]  /*50360*/  LDL.LU R13, [R1+0xd4] ;  /* 0x0000d400010d7983 */ /* 0x000ee80000300800 */
[----:B0-----:R-:W4:Y:S04]  /*50370*/  LDL.LU R14, [R1+0xd8] ;  /* 0x0000d800010e7983 */ /* 0x001f280000300800 */
        /* <DEDUP_REMOVED lines=9> */
[----:B------:R-:W2:Y:S04]  /*50410*/  LDL.LU R10, [R1+0xa8] ;  /* 0x0000a800010a7983 */ /* 0x000ea80000300800 */
[----:B------:R-:W2:Y:S04]  /*50420*/  LDL.LU R11, [R1+0xac] ;  /* 0x0000ac00010b7983 */ /* 0x000ea80000300800 */
[----:B--2---:R-:W-:Y:S04]  /*50430*/  STL.64 [R1+0x1a70], R10 ;  /* 0x001a700a01007387 */ /* 0x004fe80000100a00 */
[----:B----4-:R0:W-:Y:S04]  /*50440*/  STL.64 [R1+0x1a68], R8 ;  /* 0x001a680801007387 */ /* 0x0101e80000100a00 */
[----:B0-----:R-:W2:Y:S04]  /*50450*/  LDL.LU R8, [R1+0xb0] ;  /* 0x0000b00001087983 */ /* 0x001ea80000300800 */
[----:B------:R-:W2:Y:S04]  /*50460*/  LDL.LU R9, [R1+0xb4] ;  /* 0x0000b40001097983 */ /* 0x000ea80000300800 */
[----:B------:R-:W2:Y:S04]  /*50470*/  LDL.LU R10, [R1+0xb8] ;  /* 0x0000b800010a7983 */ /* 0x000ea80000300800 */
[----:B------:R-:W2:Y:S04]  /*50480*/  LDL.LU R11, [R1+0xbc] ;  /* 0x0000bc00010b7983 */ /* 0x000ea80000300800 */
[----:B------:R-:W-:Y:S04]  /*50490*/  STL.64 [R1+0x120], R20 ;  /* 0x0001201401007387 */ /* 0x000fe80000100a00 */
[----:B------:R0:W-:Y:S04]  /*504a0*/  STL.64 [R1+0x128], R22 ;  /* 0x0001281601007387 */ /* 0x0001e80000100a00 */
[----:B0-----:R-:W4:Y:S01]  /*504b0*/  LDL.LU R23, [R1+0x1aa8] ;  /* 0x001aa80001177983 */ /* 0x001f220000300800 */
[C---:B------:R-:W-:Y:S03]  /*504c0*/  HMMA.16816.F32 R24, R4.reuse, R26, R16 ;  /* 0x0000001a0418723c */ /* 0x040fe60000001810 */
[----:B----4-:R-:W0:Y:S04]  /*504d0*/  LDSM.16.MT88.4 R20, [R23+0x20e00] ;  /* 0x020e00001714783b */ /* 0x010e280000004200 */
[----:B0-----:R0:W-:Y:S04]  /*504e0*/  STL.64 [R1+0x18d0], R22 ;  /* 0x0018d01601007387 */ /* 0x0011e80000100a00 */
[----:B------:R-:W-:Y:S04]  /*504f0*/  STL.64 [R1+0x18c8], R20 ;  /* 0x0018c81401007387 */ /* 0x000fe80000100a00 */
[----:B0-----:R-:W4:Y:S04]  /*50500*/  LDL.LU R22, [R1+0x308] ;  /* 0x0003080001167983 */ /* 0x001f280000300800 */
[----:B------:R-:W4:Y:S04]  /*50510*/  LDL.LU R23, [R1+0x30c] ;  /* 0x00030c0001177983 */ /* 0x000f280000300800 */
[----:B------:R-:W3:Y:S04]  /*50520*/  LDL.LU.64 R18, [R1+0x1aa0] ;  /* 0x001aa00001127983 */ /* 0x000ee80000300a00 */
[----:B------:R-:W-:Y:S04]  /*50530*/  STL.64 [R1+0x1990], R26 ;  /* 0x0019901a01007387 */ /* 0x000fe80000100a00 */
[----:B------:R0:W-:Y:S04]  /*50540*/  STL.64 [R1+0x1988], R24 ;  /* 0x0019881801007387 */ /* 0x0001e80000100a00 */
[----:B0-----:R-:W2:Y:S04]  /*50550*/  LDL.LU R24, [R1+0xe0] ;  /* 0x0000e00001187983 */ /* 0x001ea80000300800 */
[----:B------:R-:W2:Y:S04]  /*50560*/  LDL.LU R25, [R1+0xe4] ;  /* 0x0000e40001197983 */ /* 0x000ea80000300800 */
[----:B------:R-:W2:Y:S04]  /*50570*/  LDL.LU R26, [R1+0xe8] ;  /* 0x0000e800011a7983 */ /* 0x000ea80000300800 */
[----:B------:R-:W2:Y:S01]  /*50580*/  LDL.LU R27, [R1+0xec] ;  /* 0x0000ec00011b7983 */ /* 0x000ea20000300800 */
        /* <DEDUP_REMOVED lines=9> */
[----:B------:R-:W-:Y:S01]  /*50620*/  STL.64 [R1+0x100], R16 ;  /* 0x0001001001007387 */ /* 0x000fe20000100a00 */
[----:B------:R-:W-:-:S03]  /*50630*/  IMAD.MOV.U32 R26, RZ, RZ, R19 ;  /* 0x000000ffff1a7224 */ /* 0x000fc600078e0013 */
[----:B------:R-:W3:Y:S04]  /*50640*/  LDL.LU.64 R18, [R1+0x1a80] ;  /* 0x001a800001127983 */ /* 0x000ee80000300a00 */
[----:B------:R0:W-:Y:S04]  /*50650*/  STL.64 [R1+0x19e8], R26 ;  /* 0x0019e81a01007387 */ /* 0x0001e80000100a00 */
[----:B------:R-:W2:Y:S04]  /*50660*/  LDL.LU R24, [R1+0x70] ;  /* 0x0000700001187983 */ /* 0x000ea80000300800 */
[----:B------:R-:W2:Y:S04]  /*50670*/  LDL.LU R25, [R1+0x74] ;  /* 0x0000740001197983 */ /* 0x000ea80000300800 */
[----:B0-----:R-:W2:Y:S04]  /*50680*/  LDL.LU R26, [R1+0x78] ;  /* 0x00007800011a7983 */ /* 0x001ea80000300800 */
[----:B------:R-:W2:Y:S01]  /*50690*/  LDL.LU R27, [R1+0x7c] ;  /* 0x00007c00011b7983 */ /* 0x000ea20000300800 */
[----:B---3--:R-:W-:-:S15]  /*506a0*/  HMMA.16816.F32 R12, R4, R18, R12 ;  /* 0x00000012040c723c */ /* 0x008fde000000180c */
[----:B------:R-:W-:-:S04]  /*506b0*/  NOP ;  /* 0x0000000000007918 */ /* 0x000fc80000000000 */
[----:B------:R-:W-:Y:S02]  /*506c0*/  IMAD.MOV.U32 R18, RZ, RZ, R14 ;  /* 0x000000ffff127224 */ /* 0x000fe400078e000e */
[----:B------:R-:W-:Y:S02]  /*506d0*/  IMAD.MOV.U32 R19, RZ, RZ, R15 ;  /* 0x000000ffff137224 */ /* 0x000fe400078e000f */
[----:B------:R-:W3:Y:S01]  /*506e0*/  LDL.LU.64 R14, [R1+0x1a78] ;  /* 0x001a7800010e7983 */ /* 0x000ee20000300a00 */
[----:B------:R-:W-:Y:S02]  /*506f0*/  IMAD.MOV.U32 R16, RZ, RZ, R12 ;  /* 0x000000ffff107224 */ /* 0x000fe400078e000c */
[----:B------:R-:W-:Y:S01]  /*50700*/  IMAD.MOV.U32 R17, RZ, RZ, R13 ;  /* 0x000000ffff117224 */ /* 0x000fe200078e000d */
[----:B------:R-:W-:Y:S04]  /*50710*/  STL.64 [R1+0x19b0], R18 ;  /* 0x0019b01201007387 */ /* 0x000fe80000100a00 */
[----:B------:R0:W-:Y:S04]  /*50720*/  STL.64 [R1+0x19a8], R16 ;  /* 0x0019a81001007387 */ /* 0x0001e80000100a00 */
[----:B0-----:R-:W4:Y:S04]  /*50730*/  LDL.LU R16, [R1+0x90] ;  /* 0x0000900001107983 */ /* 0x001f280000300800 */
[----:B------:R-:W4:Y:S04]  /*50740*/  LDL.LU R17, [R1+0x94] ;  /* 0x0000940001117983 */ /* 0x000f280000300800 */
[----:B------:R-:W4:Y:S04]  /*50750*/  LDL.LU R18, [R1+0x98] ;  /* 0x0000980001127983 */ /* 0x000f280000300800 */
[----:B------:R-:W4:Y:S01]  /*50760*/  LDL.LU R19, [R1+0x9c] ;  /* 0x00009c0001137983 */ /* 0x000f220000300800 */
[----:B---3--:R-:W-:Y:S03]  /*50770*/  HMMA.16816.F32 R12, R4, R14, R8 ;  /* 0x0000000e040c723c */ /* 0x008fe60000001808 */
[----:B------:R-:W3:Y:S04]  /*50780*/  LDL.LU.64 R10, [R1+0x1a70] ;  /* 0x001a7000010a7983 */ /* 0x000ee80000300a00 */
[----:B------:R-:W3:-:S12]  /*50790*/  LDL.LU.64 R8, [R1+0x1a68] ;  /* 0x001a680001087983 */ /* 0x000ed80000300a00 */
[----:B------:R-:W-:Y:S04]  /*507a0*/  STL.64 [R1+0xe0], R12 ;  /* 0x0000e00c01007387 */ /* 0x000fe80000100a00 */
[----:B------:R0:W-:Y:S04]  /*507b0*/  STL.64 [R1+0xe8], R14 ;  /* 0x0000e80e01007387 */ /* 0x0001e80000100a00 */
[----:B0-----:R-:W3:Y:S01]  /*507c0*/  LDL.LU.64 R14, [R1+0x1a60] ;  /* 0x001a6000010e7983 */ /* 0x001ee20000300a00 */
[C---:B----4-:R-:W-:Y:S08]  /*507d0*/  HMMA.16816.F32 R16, R4.reuse, R22, R16 ;  /* 0x000000160410723c */ /* 0x050ff00000001810 */
[----:B---3--:R-:W-:Y:S01]  /*507e0*/  HMMA.16816.F32 R12, R4, R14, R8 ;  /* 0x0000000e040c723c */ /* 0x008fe20000001808 */
[----:B------:R-:W2:-:S15]  /*507f0*/  LDL.LU.64 R10, [R1+0x1a58] ;  /* 0x001a5800010a7983 */ /* 0x000e9e0000300a00 */
[----:B------:R-:W-:-:S03]  /*50800*/  NOP ;  /* 0x0000000000007918 */ /* 0x000fc60000000000 */
[----:B------:R-:W-:Y:S04]  /*50810*/  STL.64 [R1+0xd0], R12 ;  /* 0x0000d00c01007387 */ /* 0x000fe80000100a00 */
[----:B------:R0:W-:Y:S04]  /*50820*/  STL.64 [R1+0xd8], R14 ;  /* 0x0000d80e01007387 */ /* 0x0001e80000100a00 */
[----:B0-----:R-:W3:Y:S04]  /*50830*/  LDL.LU.64 R14, [R1+0x1a50] ;  /* 0x001a5000010e7983 */ /* 0x001ee80000300a00 */
[----:B------:R-:W4:Y:S01]  /*50840*/  LDL.LU.64 R12, [R1+0x1a48] ;  /* 0x001a4800010c7983 */ /* 0x000f220000300a00 */
[----:B------:R-:W-:-:S02]  /*50850*/  IMAD.MOV.U32 R23, RZ, RZ, R19 ;  /* 0x000000ffff177224 */ /* 0x000fc400078e0013 */
[----:B------:R-:W-:Y:S01]  /*50860*/  IMAD.MOV.U32 R22, RZ, RZ, R18 ;  /* 0x000000ffff167224 */ /* 0x000fe200078e0012 */
[----:B------:R-:W-:Y:S04]  /*50870*/  STL.64 [R1+0xc0], R16 ;  /* 0x0000c01001007387 */ /* 0x000fe80000100a00 */
[----:B------:R-:W-:Y:S04]  /*50880*/  STL [R1+0x1920], R23 ;  /* 0x0019201701007387 */ /* 0x000fe80000100800 */
[----:B------:R-:W-:Y:S04]  /*50890*/  STL [R1+0x191c], R22 ;  /* 0x00191c1601007387 */ /* 0x000fe80000100800 */
[----:B------:R-:W3:Y:S01]  /*508a0*/  LDL.LU R20, [R1+0x210] ;  /* 0x0002100001147983 */ /* 0x000ee20000300800 */
[----:B--2---:R-:W-:-:S15]  /*508b0*/  HMMA.16816.F32 R4, R4, R10, R24 ;  /* 0x0000000a0404723c */ /* 0x004fde0000001818 */
[----:B------:R-:W-:-:S04]  /*508c0*/  NOP ;  /* 0x0000000000007918 */ /* 0x000fc80000000000 */
[----:B------:R0:W-:Y:S04]  /*508d0*/  STL.64 [R1+0xb0], R4 ;  /* 0x0000b00401007387 */ /* 0x0001e80000100a00 */
[----:B------:R1:W-:Y:S04]  /*508e0*/  STL.64 [R1+0xb8], R6 ;  /* 0x0000b80601007387 */ /* 0x0003e80000100a00 */
[----:B------:R-:W2:Y:S04]  /*508f0*/  LDL.LU R21, [R1+0x214] ;  /* 0x0002140001157983 */ /* 0x000ea80000300800 */
[----:B0-----:R-:W2:Y:S04]  /*50900*/  LDL.LU R4, [R1+0x60] ;  /* 0x0000600001047983 */ /* 0x001ea80000300800 */
[----:B------:R-:W2:Y:S01]  /*50910*/  LDL.LU R5, [R1+0x64] ;  /* 0x0000640001057983 */ /* 0x000ea20000300800 */
[----:B----4-:R-:W-:-:S02]  /*50920*/  IMAD.MOV.U32 R16, RZ, RZ, R12 ;  /* 0x000000ffff107224 */ /* 0x010fc400078e000c */
[----:B------:R-:W-:Y:S01]  /*50930*/  IMAD.MOV.U32 R17, RZ, RZ, R13 ;  /* 0x000000ffff117224 */ /* 0x000fe200078e000d */
[----:B-1----:R-:W2:Y:S04]  /*50940*/  LDL.LU R6, [R1+0x68] ;  /* 0x0000680001067983 */ /* 0x002ea80000300800 */
[----:B------:R-:W2:Y:S04]  /*50950*/  LDL.LU R7, [R1+0x6c] ;  /* 0x00006c0001077983 */ /* 0x000ea80000300800 */
[----:B------:R-:W2:Y:S01]  /*50960*/  LDL.LU R12, [R1+0x1a44] ;  /* 0x001a4400010c7983 */ /* 0x000ea20000300800 */
[----:B---3--:R-:W-:-:S02]  /*50970*/  IMAD.MOV.U32 R24, RZ, RZ, R14 ;  /* 0x000000ffff187224 */ /* 0x008fc400078e000e */
[----:B------:R-:W-:Y:S01]  /*50980*/  IMAD.MOV.U32 R25, RZ, RZ, R15 ;  /* 0x000000ffff197224 */ /* 0x000fe200078e000f */
[----:B------:R-:W2:Y:S04]  /*50990*/  LDL.LU R13, [R1+0x1a40] ;  /* 0x001a4000010d7983 */ /* 0x000ea80000300800 */
[----:B------:R-:W-:Y:S04]  /*509a0*/  STL.64 [R1+0x19f0], R16 ;  /* 0x0019f01001007387 */ /* 0x000fe80000100a00 */
[----:B------:R-:W2:Y:S04]  /*509b0*/  LDL.LU R14, [R1+0x1a3c] ;  /* 0x001a3c00010e7983 */ /* 0x000ea80000300800 */
[----:B------:R-:W2:Y:S04]  /*509c0*/  LDL.LU R15, [R1+0x1a38] ;  /* 0x001a3800010f7983 */ /* 0x000ea80000300800 */
[----:B------:R0:W-:Y:S02]  /*509d0*/  STL.64 [R1+0x19f8], R24 ;  /* 0x0019f81801007387 */ /* 0x0001e40000100a00 */
[----:B0-----:R-:W-:-:S02]  /*509e0*/  IMAD.MOV.U32 R24, RZ, RZ, R29 ;  /* 0x000000ffff187224 */ /* 0x001fc400078e001d */
[----:B------:R-:W-:Y:S01]  /*509f0*/  IMAD.MOV.U32 R25, RZ, RZ, R0 ;  /* 0x000000ffff197224 */ /* 0x000fe200078e0000 */
[----:B------:R-:W3:Y:S04]  /*50a00*/  LDL.LU R29, [R1+0x1a34] ;  /* 0x001a3400011d7983 */ /* 0x000ee80000300800 */
[----:B------:R-:W4:Y:S04]  /*50a10*/  LDL.LU R0, [R1+0x1a30] ;  /* 0x001a300001007983 */ /* 0x000f280000300800 */
[----:B------:R0:W-:Y:S02]  /*50a20*/  STL.64 [R1+0x1a10], R24 ;  /* 0x001a101801007387 */ /* 0x0001e40000100a00 */
[----:B0-----:R-:W-:-:S02]  /*50a30*/  IMAD.MOV.U32 R24, RZ, RZ, R3 ;  /* 0x000000ffff187224 */ /* 0x001fc400078e0003 */
[----:B------:R-:W-:Y:S01]  /*50a40*/  IMAD.MOV.U32 R25, RZ, RZ, R28 ;  /* 0x000000ffff197224 */ /* 0x000fe200078e001c */
[----:B------:R-:W2:Y:S04]  /*50a50*/  LDL.LU R3, [R1+0x1a2c] ;  /* 0x001a2c0001037983 */ /* 0x000ea80000300800 */
[----:B------:R-:W2:Y:S04]  /*50a60*/  LDL.LU R28, [R1+0x1a28] ;  /* 0x001a2800011c7983 */ /* 0x000ea80000300800 */
[----:B------:R-:W2:Y:S04]  /*50a70*/  LDL.LU R16, [R1+0x20] ;  /* 0x0000200001107983 */ /* 0x000ea80000300800 */
[----:B------:R-:W2:Y:S04]  /*50a80*/  LDL.LU R17, [R1+0x24] ;  /* 0x0000240001117983 */ /* 0x000ea80000300800 */
[----:B------:R-:W2:Y:S04]  /*50a90*/  LDL.LU R18, [R1+0x28] ;  /* 0x0000280001127983 */ /* 0x000ea80000300800 */
[----:B------:R-:W2:Y:S04]  /*50aa0*/  LDL.LU R19, [R1+0x2c] ;  /* 0x00002c0001137983 */ /* 0x000ea80000300800 */
[----:B--2---:R-:W-:Y:S04]  /*50ab0*/  STL.64 [R1+0x1a08], R18 ;  /* 0x001a081201007387 */ /* 0x004fe80000100a00 */
[----:B------:R0:W-:Y:S04]  /*50ac0*/  STL.64 [R1+0x1a00], R16 ;  /* 0x001a001001007387 */ /* 0x0001e80000100a00 */
[----:B0-----:R-:W2:Y:S04]  /*50ad0*/  LDL.LU R16, [R1+0x30] ;  /* 0x0000300001107983 */ /* 0x001ea80000300800 */
[----:B------:R-:W2:Y:S04]  /*50ae0*/  LDL.LU R17, [R1+0x34] ;  /* 0x0000340001117983 */ /* 0x000ea80000300800 */
[----:B------:R-:W2:Y:S04]  /*50af0*/  LDL.LU R18, [R1+0x38] ;  /* 0x0000380001127983 */ /* 0x000ea80000300800 */
[----:B------:R-:W2:Y:S01]  /*50b00*/  LDL.LU R19, [R1+0x3c] ;  /* 0x00003c0001137983 */ /* 0x000ea20000300800 */
[----:B------:R-:W-:Y:S03]  /*50b10*/  HMMA.16816.F32 R4, R12, R20, R4 ;  /* 0x000000140c04723c */ /* 0x000fe60000001804 */
[----:B--2---:R-:W-:Y:S04]  /*50b20*/  STL.64 [R1+0x1a20], R18 ;  /* 0x001a201201007387 */ /* 0x004fe80000100a00 */
[----:B------:R0:W-:Y:S04]  /*50b30*/  STL.64 [R1+0x1a18], R16 ;  /* 0x001a181001007387 */ /* 0x0001e80000100a00 */
[----:B0-----:R-:W2:Y:S04]  /*50b40*/  LDL.LU R16, [R1+0x50] ;  /* 0x0000500001107983 */ /* 0x001ea80000300800 */
[----:B------:R-:W2:Y:S04]  /*50b50*/  LDL.LU R17, [R1+0x54] ;  /* 0x0000540001117983 */ /* 0x000ea80000300800 */
[----:B------:R-:W2:Y:S04]  /*50b60*/  LDL.LU R18, [R1+0x58] ;  /* 0x0000580001127983 */ /* 0x000ea80000300800 */
[----:B------:R-:W2:Y:S04]  /*50b70*/  LDL.LU R19, [R1+0x5c] ;  /* 0x00005c0001137983 */ /* 0x000ea80000300800 */
[----:B------:R-:W3:Y:S01]  /*50b80*/  LDL.LU R8, [R1+0x10] ;  /* 0x0000100001087983 */ /* 0x000ee20000300800 */
[----:B----4-:R-:W-:-:S02]  /*50b90*/  IMAD.MOV.U32 R11, RZ, RZ, R0 ;  /* 0x000000ffff0b7224 */ /* 0x010fc400078e0000 */
[----:B------:R-:W-:Y:S02]  /*50ba0*/  IMAD.MOV.U32 R9, RZ, RZ, R28 ;  /* 0x000000ffff097224 */ /* 0x000fe400078e001c */
[----:B------:R-:W-:Y:S01]  /*50bb0*/  IMAD.MOV.U32 R0, RZ, RZ, R7 ;  /* 0x000000ffff007224 */ /* 0x000fe200078e0007 */
[----:B------:R-:W4:Y:S01]  /*50bc0*/  LDL.LU R20, [R1+0x1c0] ;  /* 0x0001c00001147983 */ /* 0x000f220000300800 */
[----:B------:R-:W-:Y:S02]  /*50bd0*/  IMAD.MOV.U32 R10, RZ, RZ, R3 ;  /* 0x000000ffff0a7224 */ /* 0x000fe400078e0003 */
[----:B------:R-:W-:Y:S02]  /*50be0*/  IMAD.MOV.U32 R28, RZ, RZ, R4 ;  /* 0x000000ffff1c7224 */ /* 0x000fe400078e0004 */
[----:B------:R-:W-:Y:S01]  /*50bf0*/  IMAD.MOV.U32 R2, RZ, RZ, R6 ;  /* 0x000000ffff027224 */ /* 0x000fe200078e0006 */
[----:B------:R-:W4:Y:S01]  /*50c00*/  LDL.LU R21, [R1+0x1c4] ;  /* 0x0001c40001157983 */ /* 0x000f220000300800 */
[----:B------:R-:W-:-:S03]  /*50c10*/  IMAD.MOV.U32 R3, RZ, RZ, R5 ;  /* 0x000000ffff037224 */ /* 0x000fc600078e0005 */
[----:B------:R-:W4:Y:S04]  /*50c20*/  LDL.LU R4, [R1] ;  /* 0x0000000001047983 */ /* 0x000f280000300800 */
[----:B------:R-:W4:Y:S04]  /*50c30*/  LDL.LU R5, [R1+0x4] ;  /* 0x0000040001057983 */ /* 0x000f280000300800 */
[----:B------:R-:W4:Y:S04]  /*50c40*/  LDL.LU R6, [R1+0x8] ;  /* 0x0000080001067983 */ /* 0x000f280000300800 */
[----:B------:R-:W-:Y:S04]  /*50c50*/  STL [R1+0x1904], R0 ;  /* 0x0019040001007387 */ /* 0x000fe80000100800 */
[----:B------:R-:W-:Y:S04]  /*50c60*/  STL [R1+0x1900], R2 ;  /* 0x0019000201007387 */ /* 0x000fe80000100800 */
[----:B------:R-:W-:Y:S04]  /*50c70*/  STL [R1+0x18fc], R3 ;  /* 0x0018fc0301007387 */ /* 0x000fe80000100800 */
[----:B------:R-:W-:Y:S01]  /*50c80*/  STL [R1+0x18f8], R28 ;  /* 0x0018f81c01007387 */ /* 0x000fe20000100800 */
[----:B--2---:R-:W-:Y:S03]  /*50c90*/  HMMA.16816.F32 R24, R12, R24, R16 ;  /* 0x000000180c18723c */ /* 0x004fe60000001810 */
[----:B------:R-:W2:Y:S04]  /*50ca0*/  LDL.LU.64 R18, [R1+0x1a20] ;  /* 0x001a200001127983 */ /* 0x000ea80000300a00 */
[----:B------:R-:W2:-:S12]  /*50cb0*/  LDL.LU.64 R16, [R1+0x1a18] ;  /* 0x001a180001107983 */ /* 0x000e980000300a00 */
[----:B------:R0:W-:Y:S04]  /*50cc0*/  STL.64 [R1+0x90], R24 ;  /* 0x0000901801007387 */ /* 0x0001e80000100a00 */
[----:B------:R2:W-:Y:S04]  /*50cd0*/  STL [R1+0x98], R26 ;  /* 0x0000981a01007387 */ /* 0x0005e80000100800 */
[----:B0-----:R-:W2:Y:S01]  /*50ce0*/  LDL.LU.64 R24, [R1+0x1a10] ;  /* 0x001a100001187983 */ /* 0x001ea20000300a00 */
[----:B---3--:R-:W-:Y:S02]  /*50cf0*/  IMAD.MOV.U32 R7, RZ, RZ, R29 ;  /* 0x000000ffff077224 */ /* 0x008fe400078e001d */
[----:B------:R-:W-:-:S05]  /*50d00*/  IMAD.MOV.U32 R29, RZ, RZ, R27 ;  /* 0x000000ffff1d7224 */ /* 0x000fca00078e001b */
[----:B------:R0:W-:Y:S01]  /*50d10*/  STL [R1+0x1908], R29 ;  /* 0x0019081d01007387 */ /* 0x0001e20000100800 */
[----:B--2---:R-:W-:Y:S03]  /*50d20*/  HMMA.16816.F32 R24, R12, R24, R16 ;  /* 0x000000180c18723c */ /* 0x004fe60000001810 */
[----:B------:R-:W2:Y:S04]  /*50d30*/  LDL.LU.64 R18, [R1+0x1a08] ;  /* 0x001a080001127983 */ /* 0x000ea80000300a00 */
[----:B------:R-:W2:-:S12]  /*50d40*/  LDL.LU.64 R16, [R1+0x1a00] ;  /* 0x001a000001107983 */ /* 0x000e980000300a00 */
[----:B------:R-:W-:Y:S02]  /*50d50*/  IMAD.MOV.U32 R0, RZ, RZ, R24 ;  /* 0x000000ffff007224 */ /* 0x000fe400078e0018 */
[----:B------:R-:W-:Y:S02]  /*50d60*/  IMAD.MOV.U32 R2, RZ, RZ, R25 ;  /* 0x000000ffff027224 */ /* 0x000fe400078e0019 */
[----:B------:R-:W2:Y:S01]  /*50d70*/  LDL.LU.64 R24, [R1+0x19f8] ;  /* 0x0019f80001187983 */ /* 0x000ea20000300a00 */
[----:B------:R-:W-:Y:S02]  /*50d80*/  IMAD.MOV.U32 R28, RZ, RZ, R27 ;  /* 0x000000ffff1c7224 */ /* 0x000fe400078e001b */
[----:B------:R-:W-:-:S03]  /*50d90*/  IMAD.MOV.U32 R3, RZ, RZ, R26 ;  /* 0x000000ffff037224 */ /* 0x000fc600078e001a */
[----:B------:R-:W-:Y:S04]  /*50da0*/  STL [R1+0x1918], R28 ;  /* 0x0019181c01007387 */ /* 0x000fe80000100800 */
[----:B------:R-:W-:Y:S04]  /*50db0*/  STL [R1+0x1914], R3 ;  /* 0x0019140301007387 */ /* 0x000fe80000100800 */
[----:B------:R-:W-:Y:S04]  /*50dc0*/  STL [R1+0x1910], R2 ;  /* 0x0019100201007387 */ /* 0x000fe80000100800 */
[----:B------:R-:W-:Y:S01]  /*50dd0*/  STL [R1+0x190c], R0 ;  /* 0x00190c0001007387 */ /* 0x000fe20000100800 */
[----:B--2---:R-:W-:Y:S03]  /*50de0*/  HMMA.16816.F32 R24, R12, R24, R16 ;  /* 0x000000180c18723c */ /* 0x004fe60000001810 */
[----:B------:R-:W2:-:S15]  /*50df0*/  LDL.LU.64 R16, [R1+0x19f0] ;  /* 0x0019f00001107983 */ /* 0x000e9e0000300a00 */
[----:B------:R-:W-:Y:S01]  /*50e00*/  NOP ;  /* 0x0000000000007918 */ /* 0x000fe20000000000 */
[----:B0-----:R-:W-:Y:S01]  /*50e10*/  IMAD.MOV.U32 R29, RZ, RZ, R27 ;  /* 0x000000ffff1d7224 */ /* 0x001fe200078e001b */
[----:B------:R-:W-:Y:S04]  /*50e20*/  STL.64 [R1+0x70], R24 ;  /* 0x0000701801007387 */ /* 0x000fe80000100a00 */
[----:B------:R0:W-:Y:S04]  /*50e30*/  STL [R1+0x78], R26 ;  /* 0x0000781a01007387 */ /* 0x0001e80000100800 */
[----:B0-----:R-:W3:Y:S04]  /*50e40*/  LDL.LU.64 R26, [R1+0x19e8] ;  /* 0x0019e800011a7983 */ /* 0x001ee80000300a00 */
[----:B------:R-:W-:Y:S01]  /*50e50*/  STL [R1+0x1924], R29 ;  /* 0x0019241d01007387 */ /* 0x000fe20000100800 */
[C---:B--2---:R-:W-:Y:S03]  /*50e60*/  HMMA.16816.F32 R16, R12.reuse, R16, R8 ;  /* 0x000000100c10723c */ /* 0x044fe60000001808 */
[----:B------:R-:W2:Y:S04]  /*50e70*/  LDL.LU.64 R10, [R1+0x19e0] ;  /* 0x0019e000010a7983 */ /* 0x000ea80000300a00 */
[----:B------:R-:W2:Y:S01]  /*50e80*/  LDL.LU.64 R8, [R1+0x19d8] ;  /* 0x0019d80001087983 */ /* 0x000ea20000300a00 */
[----:B----4-:R-:W-:Y:S11]  /*50e90*/  HMMA.16816.F32 R4, R12, R20, R4 ;  /* 0x000000140c04723c */ /* 0x010ff60000001804 */
[----:B------:R-:W-:-:S02]  /*50ea0*/  IMAD.MOV.U32 R0, RZ, RZ, R19 ;  /* 0x000000ffff007224 */ /* 0x000fc400078e0013 */
[----:B------:R-:W-:Y:S02]  /*50eb0*/  IMAD.MOV.U32 R2, RZ, RZ, R18 ;  /* 0x000000ffff027224 */ /* 0x000fe400078e0012 */
[----:B------:R-:W-:Y:S02]  /*50ec0*/  IMAD.MOV.U32 R28, RZ, RZ, R16 ;  /* 0x000000ffff1c7224 */ /* 0x000fe400078e0010 */
[----:B------:R-:W-:Y:S01]  /*50ed0*/  IMAD.MOV.U32 R3, RZ, RZ, R17 ;  /* 0x000000ffff037224 */ /* 0x000fe200078e0011 */
[----:B------:R-:W4:Y:S04]  /*50ee0*/  LDL.LU R16, [R1+0x1b0] ;  /* 0x0001b00001107983 */ /* 0x000f280000300800 */
[----:B------:R-:W4:Y:S04]  /*50ef0*/  LDL.LU R17, [R1+0x1b4] ;  /* 0x0001b40001117983 */ /* 0x000f280000300800 */
[----:B------:R-:W-:Y:S01]  /*50f00*/  STL [R1+0x1934], R0 ;  /* 0x0019340001007387 */ /* 0x000fe20000100800 */
[----:B------:R-:W-:-:S02]  /*50f10*/  IMAD.MOV.U32 R23, RZ, RZ, R4 ;  /* 0x000000ffff177224 */ /* 0x000fc400078e0004 */
[----:B------:R-:W-:Y:S01]  /*50f20*/  IMAD.MOV.U32 R22, RZ, RZ, R5 ;  /* 0x000000ffff167224 */ /* 0x000fe200078e0005 */
[----:B------:R-:W-:Y:S04]  /*50f30*/  STL [R1+0x1930], R2 ;  /* 0x0019300201007387 */ /* 0x000fe80000100800 */
[----:B------:R-:W-:Y:S04]  /*50f40*/  STL [R1+0x192c], R3 ;  /* 0x00192c0301007387 */ /* 0x000fe80000100800 */
[----:B------:R-:W-:Y:S01]  /*50f50*/  STL [R1+0x1928], R28 ;  /* 0x0019281c01007387 */ /* 0x000fe20000100800 */
[----:B--2---:R-:W-:-:S02]  /*50f60*/  IMAD.MOV.U32 R4, RZ, RZ, R9 ;  /* 0x000000ffff047224 */ /* 0x004fc400078e0009 */
[----:B------:R-:W-:Y:S01]  /*50f70*/  IMAD.MOV.U32 R5, RZ, RZ, R8 ;  /* 0x000000ffff057224 */ /* 0x000fe200078e0008 */
[----:B------:R-:W2:Y:S04]  /*50f80*/  LDL.LU R9, [R1+0x19d4] ;  /* 0x0019d40001097983 */ /* 0x000ea80000300800 */
[----:B------:R-:W3:Y:S04]  /*50f90*/  LDL.LU R8, [R1+0x19d0] ;  /* 0x0019d00001087983 */ /* 0x000ee80000300800 */
[----:B------:R0:W-:Y:S02]  /*50fa0*/  STL.64 [R1+0x1960], R4 ;  /* 0x0019600401007387 */ /* 0x0001e40000100a00 */
[----:B0-----:R-:W-:-:S02]  /*50fb0*/  IMAD.MOV.U32 R4, RZ, RZ, R11 ;  /* 0x000000ffff047224 */ /* 0x001fc400078e000b */
[----:B------:R-:W-:Y:S01]  /*50fc0*/  IMAD.MOV.U32 R5, RZ, RZ, R10 ;  /* 0x000000ffff057224 */ /* 0x000fe200078e000a */
[----:B------:R-:W4:Y:S04]  /*50fd0*/  LDL.LU R11, [R1+0x19cc] ;  /* 0x0019cc00010b7983 */ /* 0x000f280000300800 */
[----:B------:R-:W4:Y:S04]  /*50fe0*/  LDL.LU R10, [R1+0x19c8] ;  /* 0x0019c800010a7983 */ /* 0x000f280000300800 */
[----:B------:R0:W-:Y:S04]  /*50ff0*/  STL.64 [R1+0x1978], R4 ;  /* 0x0019780401007387 */ /* 0x0001e80000100a00 */
[----:B0-----:R-:W4:Y:S04]  /*51000*/  LDL.LU R4, [R1+0x180] ;  /* 0x0001800001047983 */ /* 0x001f280000300800 */
[----:B------:R-:W4:Y:S01]  /*51010*/  LDL.LU R5, [R1+0x184] ;  /* 0x0001840001057983 */ /* 0x000f220000300800 */
[----:B--2---:R-:W-:-:S02]  /*51020*/  IMAD.MOV.U32 R25, RZ, RZ, R9 ;  /* 0x000000ffff197224 */ /* 0x004fc400078e0009 */
[----:B---3--:R-:W-:Y:S02]  /*51030*/  IMAD.MOV.U32 R24, RZ, RZ, R8 ;  /* 0x000000ffff187224 */ /* 0x008fe400078e0008 */
[----:B------:R-:W2:Y:S04]  /*51040*/  LDL.LU R8, [R1+0x19c4] ;  /* 0x0019c40001087983 */ /* 0x000ea80000300800 */
[----:B------:R-:W2:Y:S04]  /*51050*/  LDL.LU R9, [R1+0x19c0] ;  /* 0x0019c00001097983 */ /* 0x000ea80000300800 */
[----:B----4-:R0:W-:Y:S02]  /*51060*/  STL.64 [R1+0x1980], R4 ;  /* 0x0019800401007387 */ /* 0x0101e40000100a00 */
[----:B0-----:R-:W-:-:S02]  /*51070*/  IMAD.MOV.U32 R4, RZ, RZ, R10 ;  /* 0x000000ffff047224 */ /* 0x001fc400078e000a */
[----:B------:R-:W-:Y:S01]  /*51080*/  IMAD.MOV.U32 R5, RZ, RZ, R11 ;  /* 0x000000ffff057224 */ /* 0x000fe200078e000b */
[----:B------:R-:W2:Y:S04]  /*51090*/  LDL.LU R10, [R1+0x19bc] ;  /* 0x0019bc00010a7983 */ /* 0x000ea80000300800 */
[----:B------:R-:W2:Y:S01]  /*510a0*/  LDL.LU R11, [R1+0x19b8] ;  /* 0x0019b800010b7983 */ /* 0x000ea20000300800 */
[----:B------:R-:W-:Y:S02]  /*510b0*/  IMAD.MOV.U32 R20, RZ, RZ, R7 ;  /* 0x000000ffff147224 */ /* 0x000fe400078e0007 */
[----:B------:R-:W-:-:S03]  /*510c0*/  IMAD.MOV.U32 R21, RZ, RZ, R6 ;  /* 0x000000ffff157224 */ /* 0x000fc600078e0006 */
[----:B------:R0:W-:Y:S04]  /*510d0*/  STL [R1+0x1944], R20 ;  /* 0x0019441401007387 */ /* 0x0001e80000100800 */
[----:B------:R1:W-:Y:S04]  /*510e0*/  STL [R1+0x1940], R21 ;  /* 0x0019401501007387 */ /* 0x0003e80000100800 */
[----:B------:R3:W-:Y:S04]  /*510f0*/  STL [R1+0x193c], R22 ;  /* 0x00193c1601007387 */ /* 0x0007e80000100800 */
[----:B------:R4:W-:Y:S04]  /*51100*/  STL [R1+0x1938], R23 ;  /* 0x0019381701007387 */ /* 0x0009e80000100800 */
[----:B0-----:R-:W2:Y:S04]  /*51110*/  LDL.LU R20, [R1+0x110] ;  /* 0x0001100001147983 */ /* 0x001ea80000300800 */
[----:B-1----:R-:W2:Y:S04]  /*51120*/  LDL.LU R21, [R1+0x114] ;  /* 0x0001140001157983 */ /* 0x002ea80000300800 */
[----:B---3--:R-:W3:Y:S04]  /*51130*/  LDL.LU R22, [R1+0x118] ;  /* 0x0001180001167983 */ /* 0x008ee80000300800 */
[----:B----4-:R-:W3:Y:S04]  /*51140*/  LDL.LU R23, [R1+0x11c] ;  /* 0x00011c0001177983 */ /* 0x010ee80000300800 */
[----:B------:R-:W4:Y:S01]  /*51150*/  LDL.LU.64 R18, [R1+0x19b0] ;  /* 0x0019b00001127983 */ /* 0x000f220000300a00 */
[----:B--2---:R-:W-:Y:S03]  /*51160*/  HMMA.16816.F32 R8, R12, R16, R8 ;  /* 0x000000100c08723c */ /* 0x004fe60000001808 */
[----:B------:R-:W2:-:S15]  /*51170*/  LDL.LU.64 R16, [R1+0x19a8] ;  /* 0x0019a80001107983 */ /* 0x000e9e0000300a00 */
[----:B------:R-:W-:Y:S01]  /*51180*/  NOP ;  /* 0x0000000000007918 */ /* 0x000fe20000000000 */
[----:B------:R-:W-:Y:S02]  /*51190*/  IMAD.MOV.U32 R2, RZ, RZ, R8 ;  /* 0x000000ffff027224 */ /* 0x000fe400078e0008 */
[----:B------:R-:W-:Y:S01]  /*511a0*/  IMAD.MOV.U32 R3, RZ, RZ, R9 ;  /* 0x000000ffff037224 */ /* 0x000fe200078e0009 */
[----:B------:R-:W2:Y:S04]  /*511b0*/  LDL.LU R8, [R1+0x150] ;  /* 0x0001500001087983 */ /* 0x000ea80000300800 */
[----:B------:R-:W2:Y:S01]  /*511c0*/  LDL.LU R9, [R1+0x154] ;  /* 0x0001540001097983 */ /* 0x000ea20000300800 */
[----:B------:R-:W-:Y:S02]  /*511d0*/  IMAD.MOV.U32 R28, RZ, RZ, R10 ;  /* 0x000000ffff1c7224 */ /* 0x000fe400078e000a */
[----:B------:R-:W-:-:S02]  /*511e0*/  IMAD.MOV.U32 R29, RZ, RZ, R11 ;  /* 0x000000ffff1d7224 */ /* 0x000fc400078e000b */
[----:B----4-:R-:W-:Y:S02]  /*511f0*/  IMAD.MOV.U32 R10, RZ, RZ, R18 ;  /* 0x000000ffff0a7224 */ /* 0x010fe400078e0012 */
[----:B------:R-:W-:Y:S01]  /*51200*/  IMAD.MOV.U32 R11, RZ, RZ, R19 ;  /* 0x000000ffff0b7224 */ /* 0x000fe200078e0013 */
[----:B--2---:R0:W-:Y:S02]  /*51210*/  STL.64 [R1+0x1958], R8 ;  /* 0x0019580801007387 */ /* 0x0041e40000100a00 */
[----:B0-----:R-:W-:Y:S02]  /*51220*/  IMAD.MOV.U32 R8, RZ, RZ, R16 ;  /* 0x000000ffff087224 */ /* 0x001fe400078e0010 */
[----:B------:R-:W-:Y:S01]  /*51230*/  IMAD.MOV.U32 R9, RZ, RZ, R17 ;  /* 0x000000ffff097224 */ /* 0x000fe200078e0011 */
[----:B------:R-:W2:Y:S04]  /*51240*/  LDL.LU R16, [R1+0x19a4] ;  /* 0x0019a40001107983 */ /* 0x000ea80000300800 */
[----:B------:R-:W2:Y:S04]  /*51250*/  LDL.LU R17, [R1+0x19a0] ;  /* 0x0019a00001117983 */ /* 0x000ea80000300800 */
[----:B------:R-:W2:Y:S04]  /*51260*/  LDL.LU R18, [R1+0x199c] ;  /* 0x00199c0001127983 */ /* 0x000ea80000300800 */
[----:B------:R-:W2:Y:S04]  /*51270*/  LDL.LU R19, [R1+0x1998] ;  /* 0x0019980001137983 */ /* 0x000ea80000300800 */
[----:B------:R0:W-:Y:S02]  /*51280*/  STL.64 [R1+0x1970], R10 ;  /* 0x0019700a01007387 */ /* 0x0001e40000100a00 */
[----:B0-----:R-:W-:-:S02]  /*51290*/  IMAD.MOV.U32 R10, RZ, RZ, R27 ;  /* 0x000000ffff0a7224 */ /* 0x001fc400078e001b */
[----:B------:R-:W-:Y:S01]  /*512a0*/  IMAD.MOV.U32 R11, RZ, RZ, R26 ;  /* 0x000000ffff0b7224 */ /* 0x000fe200078e001a */
[----:B------:R0:W-:Y:S04]  /*512b0*/  STL.64 [R1+0x1968], R8 ;  /* 0x0019680801007387 */ /* 0x0001e80000100a00 */
[----:B0-----:R-:W4:Y:S04]  /*512c0*/  LDL.LU R8, [R1+0x100] ;  /* 0x0001000001087983 */ /* 0x001f280000300800 */
[----:B------:R-:W4:Y:S04]  /*512d0*/  LDL.LU R9, [R1+0x104] ;  /* 0x0001040001097983 */ /* 0x000f280000300800 */
[----:B------:R0:W-:Y:S04]  /*512e0*/  STL [R1+0x1950], R28 ;  /* 0x0019501c01007387 */ /* 0x0001e80000100800 */
[----:B------:R1:W-:Y:S04]  /*512f0*/  STL [R1+0x194c], R3 ;  /* 0x00194c0301007387 */ /* 0x0003e80000100800 */
[----:B------:R0:W-:Y:S01]  /*51300*/  STL [R1+0x1948], R2 ;  /* 0x0019480201007387 */ /* 0x0001e20000100800 */
[----:B--2---:R-:W-:-:S15]  /*51310*/  HMMA.16816.F32 R24, R12, R24, R16 ;  /* 0x000000180c18723c */ /* 0x004fde0000001810 */
[----:B------:R-:W-:-:S04]  /*51320*/  NOP ;  /* 0x0000000000007918 */ /* 0x000fc80000000000 */
[----:B------:R-:W-:Y:S02]  /*51330*/  IMAD.MOV.U32 R17, RZ, RZ, R26 ;  /* 0x000000ffff117224 */ /* 0x000fe400078e001a */
[----:B------:R-:W-:Y:S02]  /*51340*/  IMAD.MOV.U32 R16, RZ, RZ, R27 ;  /* 0x000000ffff107224 */ /* 0x000fe400078e001b */
[----:B------:R-:W-:Y:S02]  /*51350*/  IMAD.MOV.U32 R19, RZ, RZ, R24 ;  /* 0x000000ffff137224 */ /* 0x000fe400078e0018 */
[----:B------:R-:W-:Y:S01]  /*51360*/  IMAD.MOV.U32 R18, RZ, RZ, R25 ;  /* 0x000000ffff127224 */ /* 0x000fe200078e0019 */
[----:B------:R-:W2:Y:S04]  /*51370*/  LDL.LU.64 R26, [R1+0x1990] ;  /* 0x00199000011a7983 */ /* 0x000ea80000300a00 */
[----:B------:R-:W2:Y:S02]  /*51380*/  LDL.LU.64 R24, [R1+0x1988] ;  /* 0x0019880001187983 */ /* 0x000ea40000300a00 */
[----:B--2---:R-:W-:-:S15]  /*51390*/  HMMA.16816.F32 R4, R12, R4, R24 ;  /* 0x000000040c04723c */ /* 0x004fde0000001818 */
[----:B------:R-:W-:-:S04]  /*513a0*/  NOP ;  /* 0x0000000000007918 */ /* 0x000fc80000000000 */
[----:B------:R-:W-:Y:S02]  /*513b0*/  IMAD.MOV.U32 R27, RZ, RZ, R4 ;  /* 0x000000ffff1b7224 */ /* 0x000fe400078e0004 */
[----:B------:R-:W-:Y:S02]  /*513c0*/  IMAD.MOV.U32 R26, RZ, RZ, R5 ;  /* 0x000000ffff1a7224 */ /* 0x000fe400078e0005 */
[----:B------:R-:W3:Y:S01]  /*513d0*/  LDL.LU.64 R4, [R1+0x1980] ;  /* 0x0019800001047983 */ /* 0x000ee20000300a00 */
[----:B------:R-:W-:Y:S02]  /*513e0*/  IMAD.MOV.U32 R25, RZ, RZ, R6 ;  /* 0x000000ffff197224 */ /* 0x000fe400078e0006 */
[----:B------:R-:W-:Y:S02]  /*513f0*/  IMAD.MOV.U32 R24, RZ, RZ, R7 ;  /* 0x000000ffff187224 */ /* 0x000fe400078e0007 */
[----:B---3--:R-:W-:-:S15]  /*51400*/  HMMA.16816.F32 R4, R12, R4, R20 ;  /* 0x000000040c04723c */ /* 0x008fde0000001814 */
[----:B------:R-:W-:-:S04]  /*51410*/  NOP ;  /* 0x0000000000007918 */ /* 0x000fc80000000000 */
[----:B------:R-:W-:Y:S02]  /*51420*/  IMAD.MOV.U32 R21, RZ, RZ, R4 ;  /* 0x000000ffff157224 */ /* 0x000fe400078e0004 */
[----:B------:R-:W-:Y:S02]  /*51430*/  IMAD.MOV.U32 R22, RZ, RZ, R5 ;  /* 0x000000ffff167224 */ /* 0x000fe400078e0005 */
[----:B------:R-:W4:Y:S01]  /*51440*/  LDL.LU.64 R4, [R1+0x1978] ;  /* 0x0019780001047983 */ /* 0x000f220000300a00 */
[----:B------:R-:W-:Y:S02]  /*51450*/  IMAD.MOV.U32 R23, RZ, RZ, R6 ;  /* 0x000000ffff177224 */ /* 0x000fe400078e0006 */
[----:B------:R-:W-:Y:S02]  /*51460*/  IMAD.MOV.U32 R0, RZ, RZ, R7 ;  /* 0x000000ffff007224 */ /* 0x000fe400078e0007 */
[----:B----4-:R-:W-:Y:S01]  /*51470*/  HMMA.16816.F32 R4, R12, R4, R8 ;  /* 0x000000040c04723c */ /* 0x010fe20000001808 */
[----:B------:R-:W2:Y:S04]  /*51480*/  LDL.LU.64 R10, [R1+0x1970] ;  /* 0x00197000010a7983 */ /* 0x000ea80000300a00 */
[----:B------:R-:W2:-:S14]  /*51490*/  LDL.LU.64 R8, [R1+0x1968] ;  /* 0x0019680001087983 */ /* 0x000e9c0000300a00 */
[----:B0-----:R-:W-:Y:S02]  /*514a0*/  IMAD.MOV.U32 R28, RZ, RZ, R4 ;  /* 0x000000ffff1c7224 */ /* 0x001fe400078e0004 */
[----:B-1----:R-:W-:Y:S02]  /*514b0*/  IMAD.MOV.U32 R3, RZ, RZ, R5 ;  /* 0x000000ffff037224 */ /* 0x002fe400078e0005 */
[----:B------:R-:W2:Y:S01]  /*514c0*/  LDL.LU.64 R4, [R1+0x1960] ;  /* 0x0019600001047983 */ /* 0x000ea20000300a00 */
[----:B------:R-:W-:Y:S02]  /*514d0*/  IMAD.MOV.U32 R2, RZ, RZ, R6 ;  /* 0x000000ffff027224 */ /* 0x000fe400078e0006 */
[----:B------:R-:W-:Y:S02]  /*514e0*/  IMAD.MOV.U32 R20, RZ, RZ, R7 ;  /* 0x000000ffff147224 */ /* 0x000fe400078e0007 */
[----:B--2---:R-:W-:Y:S01]  /*514f0*/  HMMA.16816.F32 R4, R12, R4, R8 ;  /* 0x000000040c04723c */ /* 0x004fe20000001808 */
[----:B------:R-:W2:-:S15]  /*51500*/  LDL.LU.64 R8, [R1+0x1958] ;  /* 0x0019580001087983 */ /* 0x000e9e0000300a00 */
[----:B------:R-:W-:-:S03]  /*51510*/  NOP ;  /* 0x0000000000007918 */ /* 0x000fc60000000000 */
[----:B------:R0:W-:Y:S04]  /*51520*/  STL.64 [R1+0x17c8], R6 ;  /* 0x0017c80601007387 */ /* 0x0001e80000100a00 */
[----:B------:R1:W-:Y:S04]  /*51530*/  STL.64 [R1+0x17c0], R4 ;  /* 0x0017c00401007387 */ /* 0x0003e80000100a00 */
[----:B0-----:R-:W3:Y:S04]  /*51540*/  LDL.LU R6, [R1+0x178] ;  /* 0x0001780001067983 */ /* 0x001ee80000300800 */
[----:B------:R-:W3:Y:S04]  /*51550*/  LDL.LU R7, [R1+0x17c] ;  /* 0x00017c0001077983 */ /* 0x000ee80000300800 */
[----:B---3--:R0:W-:Y:S04]  /*51560*/  STL.64 [R1+0x17d8], R6 ;  /* 0x0017d80601007387 */ /* 0x0081e80000100a00 */
[----:B-1----:R-:W2:Y:S04]  /*51570*/  LDL.LU R4, [R1+0xe0] ;  /* 0x0000e00001047983 */ /* 0x002ea80000300800 */
[----:B------:R-:W2:Y:S04]  /*51580*/  LDL.LU R5, [R1+0xe4] ;  /* 0x0000e40001057983 */ /* 0x000ea80000300800 */
[----:B0-----:R-:W2:Y:S04]  /*51590*/  LDL.LU R6, [R1+0xe8] ;  /* 0x0000e80001067983 */ /* 0x001ea80000300800 */
[----:B------:R-:W2:Y:S02]  /*515a0*/  LDL.LU R7, [R1+0xec] ;  /* 0x0000ec0001077983 */ /* 0x000ea40000300800 */
[----:B--2---:R-:W-:Y:S02]  /*515b0*/  HMMA.16816.F32 R8, R12, R8, R4 ;  /* 0x000000080c08723c */ /* 0x004fe40000001804 */
[----:B------:R-:W2:Y:S04]  /*515c0*/  LDL.LU R6, [R1+0x188] ;  /* 0x0001880001067983 */ /* 0x000ea80000300800 */
[----:B------:R-:W2:Y:S04]  /*515d0*/  LDL.LU R7, [R1+0x18c] ;  /* 0x00018c0001077983 */ /* 0x000ea80000300800 */
[----:B--2---:R-:W-:Y:S09]  /*515e0*/  STL.64 [R1+0x17f0], R6 ;  /* 0x0017f00601007387 */ /* 0x004ff20000100a00 */
[----:B------:R0:W-:Y:S04]  /*515f0*/  STL.64 [R1+0x17b8], R10 ;  /* 0x0017b80a01007387 */ /* 0x0001e80000100a00 */
[----:B------:R1:W-:Y:S04]  /*51600*/  STL.64 [R1+0x17b0], R8 ;  /* 0x0017b00801007387 */ /* 0x0003e80000100a00 */
[----:B0-----:R-:W2:Y:S04]  /*51610*/  LDL.LU R10, [R1+0x168] ;  /* 0x00016800010a7983 */ /* 0x001ea80000300800 */
[----:B------:R-:W2:Y:S04]  /*51620*/  LDL.LU R11, [R1+0x16c] ;  /* 0x00016c00010b7983 */ /* 0x000ea80000300800 */
[----:B------:R-:W3:Y:S04]  /*51630*/  LDL.LU R6, [R1+0x198] ;  /* 0x0001980001067983 */ /* 0x000ee80000300800 */
[----:B------:R-:W3:Y:S01]  /*51640*/  LDL.LU R7, [R1+0x19c] ;  /* 0x00019c0001077983 */ /* 0x000ee20000300800 */
[----:B-1----:R-:W-:-:S02]  /*51650*/  IMAD.MOV.U32 R8, RZ, RZ, R28 ;  /* 0x000000ffff087224 */ /* 0x002fc400078e001c */
        /* <DEDUP_REMOVED lines=12> */
[----:B------:R-:W-:Y:S04]  /*51720*/  STL.64 [R1+0x17e8], R10 ;  /* 0x0017e80a01007387 */ /* 0x000fe80000100a00 */
[----:B------:R0:W-:Y:S02]  /*51730*/  STL.64 [R1+0x17e0], R8 ;  /* 0x0017e00801007387 */ /* 0x0001e40000100a00 */
[----:B0-----:R-:W-:-:S02]  /*51740*/  IMAD.MOV.U32 R8, RZ, RZ, R21 ;  /* 0x000000ffff087224 */ /* 0x001fc400078e0015 */
[----:B------:R-:W-:Y:S01]  /*51750*/  IMAD.MOV.U32 R9, RZ, RZ, R22 ;  /* 0x000000ffff097224 */ /* 0x000fe200078e0016 */
[----:B------:R-:W2:Y:S04]  /*51760*/  LDL.LU R21, [R1+0x1940] ;  /* 0x0019400001157983 */ /* 0x000ea80000300800 */
[----:B------:R-:W2:Y:S01]  /*51770*/  LDL.LU R22, [R1+0x193c] ;  /* 0x00193c0001167983 */ /* 0x000ea20000300800 */
[----:B------:R-:W-:Y:S02]  /*51780*/  IMAD.MOV.U32 R10, RZ, RZ, R23 ;  /* 0x000000ffff0a7224 */ /* 0x000fe400078e0017 */
[----:B------:R-:W-:Y:S01]  /*51790*/  IMAD.MOV.U32 R11, RZ, RZ, R0 ;  /* 0x000000ffff0b7224 */ /* 0x000fe200078e0000 */
[----:B------:R-:W2:Y:S04]  /*517a0*/  LDL.LU R23, [R1+0x1938] ;  /* 0x0019380001177983 */ /* 0x000ea80000300800 */
[----:B------:R-:W2:Y:S04]  /*517b0*/  LDL.LU R0, [R1+0x1934] ;  /* 0x0019340001007983 */ /* 0x000ea80000300800 */
[----:B------:R-:W2:Y:S04]  /*517c0*/  LDL.LU R6, [R1+0x1b8] ;  /* 0x0001b80001067983 */ /* 0x000ea80000300800 */
[----:B------:R-:W2:Y:S04]  /*517d0*/  LDL.LU R7, [R1+0x1bc] ;  /* 0x0001bc0001077983 */ /* 0x000ea80000300800 */
[----:B--2---:R0:W-:Y:S04]  /*517e0*/  STL.64 [R1+0x1838], R6 ;  /* 0x0018380601007387 */ /* 0x0041e80000100a00 */
[----:B------:R1:W-:Y:S04]  /*517f0*/  STL.64 [R1+0x1800], R10 ;  /* 0x0018000a01007387 */ /* 0x0003e80000100a00 */
[----:B------:R-:W-:Y:S04]  /*51800*/  STL.64 [R1+0x17f8], R8 ;  /* 0x0017f80801007387 */ /* 0x000fe80000100a00 */
[----:B0-----:R-:W2:Y:S04]  /*51810*/  LDL.LU R6, [R1+0x1c8] ;  /* 0x0001c80001067983 */ /* 0x001ea80000300800 */
[----:B------:R-:W2:Y:S01]  /*51820*/  LDL.LU R7, [R1+0x1cc] ;  /* 0x0001cc0001077983 */ /* 0x000ea20000300800 */
[----:B-1----:R-:W-:-:S02]  /*51830*/  IMAD.MOV.U32 R10, RZ, RZ, R25 ;  /* 0x000000ffff0a7224 */ /* 0x002fc400078e0019 */
[----:B------:R-:W-:Y:S01]  /*51840*/  IMAD.MOV.U32 R11, RZ, RZ, R24 ;  /* 0x000000ffff0b7224 */ /* 0x000fe200078e0018 */
[----:B--2---:R0:W-:Y:S04]  /*51850*/  STL.64 [R1+0x1850], R6 ;  /* 0x0018500601007387 */ /* 0x0041e80000100a00 */
[----:B0-----:R-:W2:Y:S04]  /*51860*/  LDL.LU R6, [R1+0x1d8] ;  /* 0x0001d80001067983 */ /* 0x001ea80000300800 */
[----:B------:R-:W2:Y:S01]  /*51870*/  LDL.LU R7, [R1+0x1dc] ;  /* 0x0001dc0001077983 */ /* 0x000ea20000300800 */
[----:B------:R-:W-:-:S02]  /*51880*/  IMAD.MOV.U32 R8, RZ, RZ, R27 ;  /* 0x000000ffff087224 */ /* 0x000fc400078e001b */
[----:B------:R-:W-:Y:S01]  /*51890*/  IMAD.MOV.U32 R9, RZ, RZ, R26 ;  /* 0x000000ffff097224 */ /* 0x000fe200078e001a */
        /* <DEDUP_REMOVED lines=12> */
[----:B--2---:R-:W-:Y:S04]  /*51960*/  STL.64 [R1+0x1898], R6 ;  /* 0x0018980601007387 */ /* 0x004fe80000100a00 */
[----:B------:R-:W-:Y:S04]  /*51970*/  STL.64 [R1+0x1830], R10 ;  /* 0x0018300a01007387 */ /* 0x000fe80000100a00 */
[----:B------:R4:W-:Y:S02]  /*51980*/  STL.64 [R1+0x1828], R8 ;  /* 0x0018280801007387 */ /* 0x0009e40000100a00 */
[----:B----4-:R-:W-:-:S02]  /*51990*/  IMAD.MOV.U32 R8, RZ, RZ, R2 ;  /* 0x000000ffff087224 */ /* 0x010fc400078e0002 */
[----:B---3--:R-:W-:Y:S01]  /*519a0*/  IMAD.MOV.U32 R9, RZ, RZ, R3 ;  /* 0x000000ffff097224 */ /* 0x008fe200078e0003 */
[----:B------:R-:W2:Y:S04]  /*519b0*/  LDL.LU R2, [R1+0x1930] ;  /* 0x0019300001027983 */ /* 0x000ea80000300800 */
[----:B------:R-:W3:Y:S01]  /*519c0*/  LDL.LU R3, [R1+0x192c] ;  /* 0x00192c0001037983 */ /* 0x000ee20000300800 */
[----:B------:R-:W-:Y:S02]  /*519d0*/  IMAD.MOV.U32 R10, RZ, RZ, R28 ;  /* 0x000000ffff0a7224 */ /* 0x000fe400078e001c */
[----:B------:R-:W-:Y:S01]  /*519e0*/  IMAD.MOV.U32 R11, RZ, RZ, R29 ;  /* 0x000000ffff0b7224 */ /* 0x000fe200078e001d */
[----:B------:R-:W4:Y:S04]  /*519f0*/  LDL.LU R28, [R1+0x1928] ;  /* 0x00192800011c7983 */ /* 0x000f280000300800 */
[----:B------:R-:W2:Y:S04]  /*51a00*/  LDL.LU R29, [R1+0x1924] ;  /* 0x00192400011d7983 */ /* 0x000ea80000300800 */
[----:B------:R-:W2:Y:S04]  /*51a10*/  LDL.LU R6, [R1+0x208] ;  /* 0x0002080001067983 */ /* 0x000ea80000300800 */
[----:B------:R-:W2:Y:S04]  /*51a20*/  LDL.LU R7, [R1+0x20c] ;  /* 0x00020c0001077983 */ /* 0x000ea80000300800 */
[----:B--2---:R0:W-:Y:S04]  /*51a30*/  STL.64 [R1+0x18b0], R6 ;  /* 0x0018b00601007387 */ /* 0x0041e80000100a00 */
[----:B0-----:R-:W2:Y:S04]  /*51a40*/  LDL.LU R6, [R1+0x218] ;  /* 0x0002180001067983 */ /* 0x001ea80000300800 */
        /* <DEDUP_REMOVED lines=12> */
[----:B--2---:R0:W-:Y:S04]  /*51b10*/  STL.64 [R1+0x18e0], R20 ;  /* 0x0018e01401007387 */ /* 0x0041e80000100a00 */
[----:B------:R-:W2:Y:S04]  /*51b20*/  LDL.LU R4, [R1+0xb0] ;  /* 0x0000b00001047983 */ /* 0x000ea80000300800 */
[----:B------:R-:W2:Y:S04]  /*51b30*/  LDL.LU R5, [R1+0xb4] ;  /* 0x0000b40001057983 */ /* 0x000ea80000300800 */
[----:B------:R-:W2:Y:S04]  /*51b40*/  LDL.LU R6, [R1+0xb8] ;  /* 0x0000b80001067983 */ /* 0x000ea80000300800 */
[----:B------:R-:W2:Y:S04]  /*51b50*/  LDL.LU R7, [R1+0xbc] ;  /* 0x0000bc0001077983 */ /* 0x000ea80000300800 */
[----:B--2---:R-:W-:Y:S04]  /*51b60*/  STL.64 [R1+0x18f0], R6 ;  /* 0x0018f00601007387 */ /* 0x004fe80000100a00 */
[----:B------:R1:W-:Y:S04]  /*51b70*/  STL.64 [R1+0x18e8], R4 ;  /* 0x0018e80401007387 */ /* 0x0003e80000100a00 */
[----:B------:R-:W2:Y:S04]  /*51b80*/  LDL.LU R24, [R1+0x130] ;  /* 0x0001300001187983 */ /* 0x000ea80000300800 */
[----:B------:R-:W2:Y:S04]  /*51b90*/  LDL.LU R25, [R1+0x134] ;  /* 0x0001340001197983 */ /* 0x000ea80000300800 */
[----:B0-----:R-:W2:Y:S04]  /*51ba0*/  LDL.LU R20, [R1+0xc0] ;  /* 0x0000c00001147983 */ /* 0x001ea80000300800 */
[----:B------:R-:W2:Y:S04]  /*51bb0*/  LDL.LU R21, [R1+0xc4] ;  /* 0x0000c40001157983 */ /* 0x000ea80000300800 */
[----:B------:R-:W2:Y:S04]  /*51bc0*/  LDL.LU R16, [R1+0x140] ;  /* 0x0001400001107983 */ /* 0x000ea80000300800 */
[----:B------:R-:W2:Y:S04]  /*51bd0*/  LDL.LU R17, [R1+0x144] ;  /* 0x0001440001117983 */ /* 0x000ea80000300800 */
[----:B-1----:R-:W2:Y:S04]  /*51be0*/  LDL.LU R4, [R1+0xd0] ;  /* 0x0000d00001047983 */ /* 0x002ea80000300800 */
[----:B------:R-:W2:Y:S04]  /*51bf0*/  LDL.LU R5, [R1+0xd4] ;  /* 0x0000d40001057983 */ /* 0x000ea80000300800 */
[----:B------:R-:W2:Y:S04]  /*51c00*/  LDL.LU R6, [R1+0xd8] ;  /* 0x0000d80001067983 */ /* 0x000ea80000300800 */
[----:B------:R-:W2:Y:S04]  /*51c10*/  LDL.LU R7, [R1+0xdc] ;  /* 0x0000dc0001077983 */ /* 0x000ea80000300800 */
[----:B------:R0:W-:Y:S04]  /*51c20*/  STL.64 [R1+0x1860], R10 ;  /* 0x0018600a01007387 */ /* 0x0001e80000100a00 */
[----:B------:R4:W-:Y:S01]  /*51c30*/  STL.64 [R1+0x1858], R8 ;  /* 0x0018580801007387 */ /* 0x0009e20000100a00 */
[----:B0-----:R-:W-:-:S02]  /*51c40*/  IMAD.MOV.U32 R10, RZ, RZ, R2 ;  /* 0x000000ffff0a7224 */ /* 0x001fc400078e0002 */
[----:B----4-:R-:W-:Y:S02]  /*51c50*/  IMAD.MOV.U32 R8, RZ, RZ, R28 ;  /* 0x000000ffff087224 */ /* 0x010fe400078e001c */
[----:B------:R-:W-:Y:S01]  /*51c60*/  IMAD.MOV.U32 R11, RZ, RZ, R0 ;  /* 0x000000ffff0b7224 */ /* 0x000fe200078e0000 */
[----:B------:R-:W4:Y:S01]  /*51c70*/  LDL.LU R28, [R1+0x1918] ;  /* 0x00191800011c7983 */ /* 0x000f220000300800 */
[----:B---3--:R-:W-:-:S03]  /*51c80*/  IMAD.MOV.U32 R9, RZ, RZ, R3 ;  /* 0x000000ffff097224 */ /* 0x008fc600078e0003 */
[----:B------:R-:W3:Y:S04]  /*51c90*/  LDL.LU R3, [R1+0x1914] ;  /* 0x0019140001037983 */ /* 0x000ee80000300800 */
[----:B------:R-:W2:Y:S04]  /*51ca0*/  LDL.LU R2, [R1+0x1910] ;  /* 0x0019100001027983 */ /* 0x000ea80000300800 */
[----:B------:R-:W2:Y:S04]  /*51cb0*/  LDL.LU R0, [R1+0x190c] ;  /* 0x00190c0001007983 */ /* 0x000ea80000300800 */
[----:B------:R-:W-:Y:S04]  /*51cc0*/  STL.64 [R1+0x1878], R10 ;  /* 0x0018780a01007387 */ /* 0x000fe80000100a00 */
[----:B------:R0:W-:Y:S04]  /*51cd0*/  STL.64 [R1+0x1870], R8 ;  /* 0x0018700801007387 */ /* 0x0001e80000100a00 */
[----:B0-----:R-:W2:Y:S04]  /*51ce0*/  LDL.LU R8, [R1+0x70] ;  /* 0x0000700001087983 */ /* 0x001ea80000300800 */
[----:B------:R-:W2:Y:S04]  /*51cf0*/  LDL.LU R9, [R1+0x74] ;  /* 0x0000740001097983 */ /* 0x000ea80000300800 */
[----:B------:R-:W2:Y:S01]  /*51d00*/  LDL.LU R10, [R1+0x78] ;  /* 0x00007800010a7983 */ /* 0x000ea20000300800 */
[----:B------:R-:W-:-:S03]  /*51d10*/  IMAD.MOV.U32 R11, RZ, RZ, R29 ;  /* 0x000000ffff0b7224 */ /* 0x000fc600078e001d */
[----:B------:R-:W3:Y:S04]  /*51d20*/  LDL.LU R29, [R1+0x1908] ;  /* 0x00190800011d7983 */ /* 0x000ee80000300800 */
[----:B--2---:R3:W-:Y:S04]  /*51d30*/  STL.64 [R1+0x1890], R10 ;  /* 0x0018900a01007387 */ /* 0x0047e80000100a00 */
[----:B------:R0:W-:Y:S01]  /*51d40*/  STL.64 [R1+0x1888], R8 ;  /* 0x0018880801007387 */ /* 0x0001e20000100a00 */
[----:B---3--:R-:W-:Y:S02]  /*51d50*/  IMAD.MOV.U32 R10, RZ, RZ, R3 ;  /* 0x000000ffff0a7224 */ /* 0x008fe400078e0003 */
[----:B0-----:R-:W-:-:S02]  /*51d60*/  IMAD.MOV.U32 R8, RZ, RZ, R0 ;  /* 0x000000ffff087224 */ /* 0x001fc400078e0000 */
[----:B----4-:R-:W-:Y:S01]  /*51d70*/  IMAD.MOV.U32 R11, RZ, RZ, R28 ;  /* 0x000000ffff0b7224 */ /* 0x010fe200078e001c */
[----:B------:R-:W2:Y:S01]  /*51d80*/  LDL.LU R0, [R1+0x1904] ;  /* 0x0019040001007983 */ /* 0x000ea20000300800 */
[----:B------:R-:W-:-:S03]  /*51d90*/  IMAD.MOV.U32 R9, RZ, RZ, R2 ;  /* 0x000000ffff097224 */ /* 0x000fc600078e0002 */
[----:B------:R-:W3:Y:S04]  /*51da0*/  LDL.LU R2, [R1+0x1900] ;  /* 0x0019000001027983 */ /* 0x000ee80000300800 */
[----:B------:R-:W4:Y:S04]  /*51db0*/  LDL.LU R3, [R1+0x18fc] ;  /* 0x0018fc0001037983 */ /* 0x000f280000300800 */
[----:B------:R-:W2:Y:S04]  /*51dc0*/  LDL.LU R28, [R1+0x18f8] ;  /* 0x0018f800011c7983 */ /* 0x000ea80000300800 */
[----:B------:R-:W-:Y:S04]  /*51dd0*/  STL.64 [R1+0x18a8], R10 ;  /* 0x0018a80a01007387 */ /* 0x000fe80000100a00 */
[----:B------:R0:W-:Y:S04]  /*51de0*/  STL.64 [R1+0x18a0], R8 ;  /* 0x0018a00801007387 */ /* 0x0001e80000100a00 */
[----:B0-----:R-:W2:Y:S04]  /*51df0*/  LDL.LU R8, [R1+0x90] ;  /* 0x0000900001087983 */ /* 0x001ea80000300800 */
[----:B------:R-:W2:Y:S04]  /*51e00*/  LDL.LU R9, [R1+0x94] ;  /* 0x0000940001097983 */ /* 0x000ea80000300800 */
[----:B------:R-:W2:Y:S01]  /*51e10*/  LDL.LU R10, [R1+0x98] ;  /* 0x00009800010a7983 */ /* 0x000ea20000300800 */
[----:B------:R-:W-:Y:S01]  /*51e20*/  IMAD.MOV.U32 R11, RZ, RZ, R29 ;  /* 0x000000ffff0b7224 */ /* 0x000fe200078e001d */
[C---:B------:R-:W-:Y:S08]  /*51e30*/  HMMA.16816.F32 R16, R12.reuse, R16, R4 ;  /* 0x000000100c10723c */ /* 0x040ff00000001804 */
[C---:B------:R-:W-:Y:S01]  /*51e40*/  HMMA.16816.F32 R24, R12.reuse, R24, R20 ;  /* 0x000000180c18723c */ /* 0x040fe20000001814 */
[----:B--2---:R-:W-:Y:S04]  /*51e50*/  STL.64 [R1+0x18c0], R10 ;  /* 0x0018c00a01007387 */ /* 0x004fe80000100a00 */
[----:B------:R0:W-:Y:S04]  /*51e60*/  STL.64 [R1+0x18b8], R8 ;  /* 0x0018b80801007387 */ /* 0x0001e80000100a00 */
[----:B------:R-:W2:Y:S04]  /*51e70*/  LDL.LU.64 R6, [R1+0x18f0] ;  /* 0x0018f00001067983 */ /* 0x000ea80000300a00 */
[----:B------:R-:W2:Y:S04]  /*51e80*/  LDL.LU.64 R4, [R1+0x18e8] ;  /* 0x0018e80001047983 */ /* 0x000ea80000300a00 */
[----:B------:R-:W2:Y:S02]  /*51e90*/  LDL.LU.64 R20, [R1+0x18e0] ;  /* 0x0018e00001147983 */ /* 0x000ea40000300a00 */
[----:B--2---:R-:W-:Y:S02]  /*51ea0*/  HMMA.16816.F32 R12, R12, R20, R4 ;  /* 0x000000140c0c723c */ /* 0x004fe40000001804 */
[----:B------:R-:W2:Y:S04]  /*51eb0*/  LDL.LU.64 R6, [R1+0x18d8] ;  /* 0x0018d80001067983 */ /* 0x000ea80000300a00 */
[----:B------:R-:W2:Y:S04]  /*51ec0*/  LDL.LU.64 R22, [R1+0x18d0] ;  /* 0x0018d00001167983 */ /* 0x000ea80000300a00 */
[----:B------:R-:W2:Y:S01]  /*51ed0*/  LDL.LU.64 R20, [R1+0x18c8] ;  /* 0x0018c80001147983 */ /* 0x000ea20000300a00 */
[----:B0-----:R-:W-:-:S02]  /*51ee0*/  IMAD.MOV.U32 R8, RZ, RZ, R28 ;  /* 0x000000ffff087224 */ /* 0x001fc400078e001c */
[----:B----4-:R-:W-:Y:S02]  /*51ef0*/  IMAD.MOV.U32 R9, RZ, RZ, R3 ;  /* 0x000000ffff097224 */ /* 0x010fe400078e0003 */
[----:B---3--:R-:W-:Y:S02]  /*51f00*/  IMAD.MOV.U32 R10, RZ, RZ, R2 ;  /* 0x000000ffff0a7224 */ /* 0x008fe400078e0002 */
[----:B------:R-:W-:-:S07]  /*51f10*/  IMAD.MOV.U32 R11, RZ, RZ, R0 ;  /* 0x000000ffff0b7224 */ /* 0x000fce00078e0000 */
[----:B--2---:R-:W-:Y:S01]  /*51f20*/  HMMA.16816.F32 R4, R20, R6, R8 ;  /* 0x000000061404723c */ /* 0x004fe20000001808 */
[----:B------:R-:W2:Y:S04]  /*51f30*/  LDL.LU.64 R10, [R1+0x18c0] ;  /* 0x0018c000010a7983 */ /* 0x000ea80000300a00 */
[----:B------:R-:W2:-:S14]  /*51f40*/  LDL.LU.64 R8, [R1+0x18b8] ;  /* 0x0018b80001087983 */ /* 0x000e9c0000300a00 */
[----:B------:R-:W-:Y:S04]  /*51f50*/  STL.64 [R1+0x410], R4 ;  /* 0x0004100401007387 */ /* 0x000fe80000100a00 */
[----:B------:R0:W-:Y:S04]  /*51f60*/  STL.64 [R1+0x418], R6 ;  /* 0x0004180601007387 */ /* 0x0001e80000100a00 */
[----:B0-----:R-:W2:Y:S01]  /*51f70*/  LDL.LU.64 R6, [R1+0x18b0] ;  /* 0x0018b00001067983 */ /* 0x001ea20000300a00 */
[----:B------:R-:W-:-:S05]  /*51f80*/  IMAD.MOV.U32 R0, RZ, RZ, R4 ;  /* 0x000000ffff007224 */ /* 0x000fca00078e0004 */
[----:B------:R-:W-:Y:S01]  /*51f90*/  STL [R1+0x1674], R0 ;  /* 0x0016740001007387 */ /* 0x000fe20000100800 */
[----:B--2---:R-:W-:Y:S03]  /*51fa0*/  HMMA.16816.F32 R4, R20, R6, R8 ;  /* 0x000000061404723c */ /* 0x004fe60000001808 */
[----:B------:R-:W2:Y:S04]  /*51fb0*/  LDL.LU.64 R10, [R1+0x18a8] ;  /* 0x0018a800010a7983 */ /* 0x000ea80000300a00 */
[----:B------:R-:W2:-:S12]  /*51fc0*/  LDL.LU.64 R8, [R1+0x18a0] ;  /* 0x0018a00001087983 */ /* 0x000e980000300a00 */
        /* <DEDUP_REMOVED lines=34> */
[----:B0-----:R-:W2:Y:S02]  /*521f0*/  LDL.LU.64 R6, [R1+0x1838] ;  /* 0x0018380001067983 */ /* 0x001ea40000300a00 */
[----:B--2---:R-:W-:Y:S02]  /*52200*/  HMMA.16816.F32 R4, R20, R6, R8 ;  /* 0x000000061404723c */ /* 0x004fe40000001808 */
[----:B------:R-:W2:Y:S04]  /*52210*/  LDL.LU.64 R10, [R1+0x1830] ;  /* 0x00183000010a7983 */ /* 0x000ea80000300a00 */
[----:B------:R-:W2:-:S13]  /*52220*/  LDL.LU.64 R8, [R1+0x1828] ;  /* 0x0018280001087983 */ /* 0x000e9a0000300a00 */
        /* <DEDUP_REMOVED lines=27> */
[----:B------:R-:W2:Y:S02]  /*523e0*/  LDL.LU.64 R4, [R1+0x17c0] ;  /* 0x0017c00001047983 */ /* 0x000ea40000300a00 */
[----:B--2---:R-:W-:Y:S02]  /*523f0*/  HMMA.16816.F32 R4, R20, R10, R4 ;  /* 0x0000000a1404723c */ /* 0x004fe40000001804 */
[----:B------:R-:W2:Y:S04]  /*52400*/  LDL.LU.64 R10, [R1+0x17b8] ;  /* 0x0017b800010a7983 */ /* 0x000ea80000300a00 */
[----:B------:R-:W2:-:S13]  /*52410*/  LDL.LU.64 R8, [R1+0x17b0] ;  /* 0x0017b00001087983 */ /* 0x000e9a0000300a00 */
[----:B------:R-:W-:Y:S04]  /*52420*/  STL.64 [R1+0x1a0], R4 ;  /* 0x0001a00401007387 */ /* 0x000fe80000100a00 */
[----:B------:R0:W-:Y:S04]  /*52430*/  STL.64 [R1+0x1a8], R6 ;  /* 0x0001a80601007387 */ /* 0x0001e80000100a00 */
[----:B0-----:R-:W2:Y:S04]  /*52440*/  LDL.LU R6, [R1+0x158] ;  /* 0x0001580001067983 */ /* 0x001ea80000300800 */
[----:B------:R-:W2:Y:S04]  /*52450*/  LDL.LU R7, [R1+0x15c] ;  /* 0x00015c0001077983 */ /* 0x000ea80000300800 */
[----:B------:R-:W3:Y:S04]  /*52460*/  LDL.LU R2, [R1+0x1544] ;  /* 0x0015440001027983 */ /* 0x000ee80000300800 */
[----:B------:R-:W4:Y:S01]  /*52470*/  LDL.LU R0, [R1+0x660] ;  /* 0x0006600001007983 */ /* 0x000f220000300800 */
[----:B--2---:R-:W-:-:S15]  /*52480*/  HMMA.16816.F32 R8, R20, R6, R8 ;  /* 0x000000061408723c */ /* 0x004fde0000001808 */
[----:B------:R-:W-:-:S04]  /*52490*/  NOP ;  /* 0x0000000000007918 */ /* 0x000fc80000000000 */
[----:B------:R-:W-:Y:S04]  /*524a0*/  STL.64 [R1+0x170], R8 ;  /* 0x0001700801007387 */ /* 0x000fe80000100a00 */
[----:B------:R0:W-:Y:S01]  /*524b0*/  STL.64 [R1+0x178], R10 ;  /* 0x0001780a01007387 */ /* 0x0001e20000100a00 */
[----:B------:R-:W-:Y:S02]  /*524c0*/  IMAD.MOV.U32 R6, RZ, RZ, R9 ;  /* 0x000000ffff067224 */ /* 0x000fe400078e0009 */
[----:B0-----:R-:W-:-:S05]  /*524d0*/  IMAD.MOV.U32 R10, RZ, RZ, R8 ;  /* 0x000000ffff0a7224 */ /* 0x001fca00078e0008 */
[----:B------:R0:W-:Y:S04]  /*524e0*/  STL [R1+0x168c], R10 ;  /* 0x00168c0a01007387 */ /* 0x0001e80000100800 */
[----:B0-----:R-:W2:Y:S04]  /*524f0*/  LDL.LU R10, [R1+0x138] ;  /* 0x00013800010a7983 */ /* 0x001ea80000300800 */
[----:B------:R-:W2:Y:S04]  /*52500*/  LDL.LU R11, [R1+0x13c] ;  /* 0x00013c00010b7983 */ /* 0x000ea80000300800 */
[----:B------:R0:W-:Y:S04]  /*52510*/  STL [R1+0x1688], R6 ;  /* 0x0016880601007387 */ /* 0x0001e80000100800 */
[----:B0-----:R-:W2:Y:S04]  /*52520*/  LDL.LU R6, [R1+0x148] ;  /* 0x0001480001067983 */ /* 0x001ea80000300800 */
[----:B------:R-:W2:Y:S02]  /*52530*/  LDL.LU R7, [R1+0x14c] ;  /* 0x00014c0001077983 */ /* 0x000ea40000300800 */
[----:B--2---:R-:W-:Y:S02]  /*52540*/  HMMA.16816.F32 R4, R20, R6, R16 ;  /* 0x000000061404723c */ /* 0x004fe40000001810 */
[----:B------:R-:W2:-:S15]  /*52550*/  LDL.LU R18, [R1+0x128] ;  /* 0x0001280001127983 */ /* 0x000e9e0000300800 */
[----:B------:R-:W-:Y:S02]  /*52560*/  NOP ;  /* 0x0000000000007918 */ /* 0x000fe40000000000 */
[----:B------:R0:W-:Y:S04]  /*52570*/  STL.64 [R1+0x190], R4 ;  /* 0x0001900401007387 */ /* 0x0001e80000100a00 */
[----:B------:R1:W-:Y:S04]  /*52580*/  STL.64 [R1+0x198], R6 ;  /* 0x0001980601007387 */ /* 0x0003e80000100a00 */
[----:B------:R-:W2:Y:S01]  /*52590*/  LDL.LU R19, [R1+0x12c] ;  /* 0x00012c0001137983 */ /* 0x000ea20000300800 */
[----:B------:R-:W-:-:S15]  /*525a0*/  HMMA.16816.F32 R8, R20, R10, R24 ;  /* 0x0000000a1408723c */ /* 0x000fde0000001818 */
[----:B------:R-:W-:-:S04]  /*525b0*/  NOP ;  /* 0x0000000000007918 */ /* 0x000fc80000000000 */
[----:B------:R-:W-:Y:S01]  /*525c0*/  STL.64 [R1+0x160], R8 ;  /* 0x0001600801007387 */ /* 0x000fe20000100a00 */
[----:B0-----:R-:W-:-:S03]  /*525d0*/  IMAD.MOV.U32 R5, RZ, RZ, R11 ;  /* 0x000000ffff057224 */ /* 0x001fc600078e000b */
[----:B------:R0:W-:Y:S01]  /*525e0*/  STL.64 [R1+0x168], R10 ;  /* 0x0001680a01007387 */ /* 0x0001e20000100a00 */
[----:B-1----:R-:W-:Y:S02]  /*525f0*/  IMAD.MOV.U32 R7, RZ, RZ, R9 ;  /* 0x000000ffff077224 */ /* 0x002fe400078e0009 */
[----:B0-----:R-:W-:-:S05]  /*52600*/  IMAD.MOV.U32 R11, RZ, RZ, R8 ;  /* 0x000000ffff0b7224 */ /* 0x001fca00078e0008 */
[----:B------:R-:W-:Y:S04]  /*52610*/  STL [R1+0x1698], R11 ;  /* 0x0016980b01007387 */ /* 0x000fe80000100800 */
[----:B------:R-:W-:Y:S04]  /*52620*/  STL [R1+0x1694], R7 ;  /* 0x0016940701007387 */ /* 0x000fe80000100800 */
[----:B------:R-:W-:Y:S01]  /*52630*/  STL [R1+0x1690], R5 ;  /* 0x0016900501007387 */ /* 0x000fe20000100800 */
[----:B--2---:R-:W-:-:S15]  /*52640*/  HMMA.16816.F32 R12, R20, R18, R12 ;  /* 0x00000012140c723c */ /* 0x004fde000000180c */
[----:B------:R-:W-:-:S04]  /*52650*/  NOP ;  /* 0x0000000000007918 */ /* 0x000fc80000000000 */
[----:B------:R-:W-:Y:S01]  /*52660*/  IMAD.MOV.U32 R4, RZ, RZ, R15 ;  /* 0x000000ffff047224 */ /* 0x000fe200078e000f */
[----:B------:R-:W-:Y:S04]  /*52670*/  STL.64 [R1+0x130], R12 ;  /* 0x0001300c01007387 */ /* 0x000fe80000100a00 */
[----:B------:R-:W-:Y:S04]  /*52680*/  STL.64 [R1+0x138], R14 ;  /* 0x0001380e01007387 */ /* 0x000fe80000100a00 */
[----:B------:R0:W-:Y:S04]  /*52690*/  STL [R1+0x169c], R4 ;  /* 0x00169c0401007387 */ /* 0x0001e80000100800 */
[----:B0-----:R-:W2:Y:S01]  /*526a0*/  LDL.LU R4, [R1+0x1534] ;  /* 0x0015340001047983 */ /* 0x001ea20000300800 */
[----:B------:R-:W-:-:S04]  /*526b0*/  USHF.L.U32 UR6, UR16, 0x7, URZ ;  /* 0x0000000710067899 */ /* 0x000fc800080006ff */
[----:B------:R-:W-:-:S06]  /*526c0*/  USHF.L.U32 UR17, UR6, 0x1, URZ ;  /* 0x0000000106117899 */ /* 0x000fcc00080006ff */
[----:B---3--:R-:W-:Y:S01]  /*526d0*/  IADD3 R2, P2, PT, R2, UR17, RZ ;  /* 0x0000001102027c10 */ /* 0x008fe2000ff5e0ff */
[----:B--2---:R0:W-:Y:S04]  /*526e0*/  STL [R1+0x17a8], R4 ;  /* 0x0017a80401007387 */ /* 0x0041e80000100800 */
[----:B------:R-:W-:Y:S04]  /*526f0*/  STL [R1+0x1544], R2 ;  /* 0x0015440201007387 */ /* 0x000fe80000100800 */
[----:B0-----:R-:W2:Y:S01]  /*52700*/  LDL.LU R4, [R1+0x1538] ;  /* 0x0015380001047983 */ /* 0x001ea20000300800 */
[----:B----4-:R-:W-:-:S05]  /*52710*/  IADD3 R0, P3, PT, R0, UR17, RZ ;  /* 0x0000001100007c10 */ /* 0x010fca000ff7e0ff */
[----:B------:R-:W-:Y:S04]  /*52720*/  STL [R1+0x660], R0 ;  /* 0x0006600001007387 */ /* 0x000fe80000100800 */
        /* <DEDUP_REMOVED lines=30> */
[----:B--2---:R-:W-:-:S05]  /*52910*/  IADD3 R4, P4, PT, R4, UR17, RZ ;  /* 0x0000001104047c10 */ /* 0x004fca000ff9e0ff */
[----:B------:R0:W-:Y:S04]  /*52920*/  STL [R1+0x153c], R4 ;  /* 0x00153c0401007387 */ /* 0x0001e80000100800 */
[----:B0-----:R-:W2:Y:S01]  /*52930*/  LDL.LU R4, [R1+0x17ac] ;  /* 0x0017ac0001047983 */ /* 0x001ea20000300800 */
[----:B------:R-:W-:Y:S01]  /*52940*/  USHF.R.S32.HI UR8, URZ, 0x1f, UR6 ;  /* 0x0000001fff087899 */ /* 0x000fe20008011406 */
[----:B--2---:R-:W-:-:S05]  /*52950*/  IADD3 R4, P5, PT, R4, UR17, RZ ;  /* 0x0000001104047c10 */ /* 0x004fca000ffbe0ff */
[----:B------:R0:W-:Y:S04]  /*52960*/  STL [R1+0x1538], R4 ;  /* 0x0015380401007387 */ /* 0x0001e80000100800 */
[----:B0-----:R-:W2:Y:S01]  /*52970*/  LDL.LU R4, [R1+0x17a8] ;  /* 0x0017a80001047983 */ /* 0x001ea20000300800 */
[----:B------:R-:W-:Y:S01]  /*52980*/  USHF.L.U64.HI UR8, UR6, 0x1, UR8 ;  /* 0x0000000106087899 */ /* 0x000fe20008010208 */
[----:B---3--:R-:W-:Y:S02]  /*52990*/  IADD3 R20, P0, PT, R20, UR17, RZ ;  /* 0x0000001114147c10 */ /* 0x008fe4000ff1e0ff */
[----:B----4-:R-:W-:-:S03]  /*529a0*/  IADD3 R21, P1, PT, R21, UR17, RZ ;  /* 0x0000001115157c10 */ /* 0x010fc6000ff3e0ff */
[----:B------:R-:W-:Y:S02]  /*529b0*/  IADD3.X R22, PT, PT, R22, UR8, RZ, P2, !PT ;  /* 0x0000000816167c10 */ /* 0x000fe400097fe4ff */
[----:B------:R-:W-:Y:S02]  /*529c0*/  IADD3 R23, P2, PT, R23, UR17, RZ ;  /* 0x0000001117177c10 */ /* 0x000fe4000ff5e0ff */
[----:B------:R-:W-:Y:S02]  /*529d0*/  IADD3.X R12, PT, PT, R12, UR8, RZ, P3, !PT ;  /* 0x000000080c0c7c10 */ /* 0x000fe40009ffe4ff */
[----:B------:R-:W-:Y:S02]  /*529e0*/  IADD3 R13, P3, PT, R13, UR17, RZ ;  /* 0x000000110d0d7c10 */ /* 0x000fe4000ff7e0ff */
[----:B------:R-:W-:Y:S02]  /*529f0*/  IADD3.X R14, PT, PT, R14, UR8, RZ, P4, !PT ;  /* 0x000000080e0e7c10 */ /* 0x000fe4000a7fe4ff */
[----:B------:R-:W-:-:S02]  /*52a00*/  IADD3 R15, P4, PT, R15, UR17, RZ ;  /* 0x000000110f0f7c10 */ /* 0x000fc4000ff9e0ff */
        /* <DEDUP_REMOVED lines=14> */
[----:B--2---:R-:W-:-:S05]  /*52af0*/  IADD3 R4, P6, PT, R4, UR17, RZ ;  /* 0x0000001104047c10 */ /* 0x004fca000ffde0ff */
[----:B------:R0:W-:Y:S04]  /*52b00*/  STL [R1+0x1534], R4 ;  /* 0x0015340401007387 */ /* 0x0001e80000100800 */
[----:B------:R-:W-:Y:S04]  /*52b10*/  STL [R1+0x1530], R20 ;  /* 0x0015301401007387 */ /* 0x000fe80000100800 */
[----:B------:R-:W-:Y:S04]  /*52b20*/  STL [R1+0x152c], R21 ;  /* 0x00152c1501007387 */ /* 0x000fe80000100800 */
[----:B------:R-:W-:Y:S04]  /*52b30*/  STL [R1+0x1540], R22 ;  /* 0x0015401601007387 */ /* 0x000fe80000100800 */
[----:B------:R-:W-:Y:S04]  /*52b40*/  STL [R1+0x1528], R23 ;  /* 0x0015281701007387 */ /* 0x000fe80000100800 */
[----:B------:R-:W-:Y:S04]  /*52b50*/  STL [R1+0x5c4], R12 ;  /* 0x0005c40c01007387 */ /* 0x000fe80000100800 */
[----:B------:R-:W-:Y:S01]  /*52b60*/  STL [R1+0x1524], R13 ;  /* 0x0015240d01007387 */ /* 0x000fe20000100800 */
[----:B------:R-:W-:-:S03]  /*52b70*/  IADD3.X R11, PT, PT, R11, UR8, RZ, P6, !PT ;  /* 0x000000080b0b7c10 */ /* 0x000fc6000b7fe4ff */
[----:B------:R-:W-:Y:S01]  /*52b80*/  STL [R1+0x65c], R14 ;  /* 0x00065c0e01007387 */ /* 0x000fe20000100800 */
[----:B------:R-:W-:-:S03]  /*52b90*/  IADD3 R24, P6, PT, R24, UR17, RZ ;  /* 0x0000001118187c10 */ /* 0x000fc6000ffde0ff */
        /* <DEDUP_REMOVED lines=13> */
[----:B------:R-:W-:-:S03]  /*52c70*/  IADD3.X R28, PT, PT, R28, UR8, RZ, P6, !PT ;  /* 0x000000081c1c7c10 */ /* 0x000fc6000b7fe4ff */
[----:B------:R-:W-:Y:S04]  /*52c80*/  STL [R1+0x1518], R10 ;  /* 0x0015180a01007387 */ /* 0x000fe80000100800 */
[----:B------:R-:W-:Y:S04]  /*52c90*/  STL [R1+0x14e4], R8 ;  /* 0x0014e40801007387 */ /* 0x000fe80000100800 */
[----:B------:R-:W-:Y:S04]  /*52ca0*/  STL [R1+0x1510], R9 ;  /* 0x0015100901007387 */ /* 0x000fe80000100800 */
[----:B------:R-:W-:Y:S04]  /*52cb0*/  STL [R1+0x14dc], R29 ;  /* 0x0014dc1d01007387 */ /* 0x000fe80000100800 */
[----:B------:R-:W-:Y:S04]  /*52cc0*/  STL [R1+0x1508], R28 ;  /* 0x0015081c01007387 */ /* 0x000fe80000100800 */
[----:B0-----:R-:W2:Y:S01]  /*52cd0*/  LDL.LU R4, [R1+0x14f0] ;  /* 0x0014f00001047983 */ /* 0x001ea20000300800 */
[----:B------:R-:W-:-:S02]  /*52ce0*/  IADD3 R3, P6, PT, R3, UR17, RZ ;  /* 0x0000001103037c10 */ /* 0x000fc4000ffde0ff */
[----:B------:R-:W-:-:S03]  /*52cf0*/  IADD3.X R2, PT, PT, R2, UR8, RZ, P0, !PT ;  /* 0x0000000802027c10 */ /* 0x000fc600087fe4ff */
[----:B------:R-:W-:Y:S04]  /*52d00*/  STL [R1+0x14d4], R3 ;  /* 0x0014d40301007387 */ /* 0x000fe80000100800 */
[----:B--2---:R0:W-:Y:S04]  /*52d10*/  STL [R1+0x17a0], R4 ;  /* 0x0017a00401007387 */ /* 0x0041e80000100800 */
[----:B------:R-:W-:Y:S04]  /*52d20*/  STL [R1+0x1500], R2 ;  /* 0x0015000201007387 */ /* 0x000fe80000100800 */
[----:B0-----:R-:W2:Y:S01]  /*52d30*/  LDL.LU R4, [R1+0x14c4] ;  /* 0x0014c40001047983 */ /* 0x001ea20000300800 */
[----:B------:R-:W-:-:S05]  /*52d40*/  IADD3 R0, P0, PT, R0, UR17, RZ ;  /* 0x0000001100007c10 */ /* 0x000fca000ff1e0ff */
        /* <DEDUP_REMOVED lines=31> */
[----:B--2---:R-:W-:-:S05]  /*52f40*/  IADD3.X R4, PT, PT, R4, UR8, RZ, P1, !PT ;  /* 0x0000000804047c10 */ /* 0x004fca0008ffe4ff */
[----:B------:R0:W-:Y:S04]  /*52f50*/  STL [R1+0x14f8], R4 ;  /* 0x0014f80401007387 */ /* 0x0001e80000100800 */
[----:B0-----:R-:W2:Y:S02]  /*52f60*/  LDL.LU R4, [R1+0x17a4] ;  /* 0x0017a40001047983 */ /* 0x001ea40000300800 */
[----:B--2---:R-:W-:-:S05]  /*52f70*/  IADD3 R4, P1, PT, R4, UR17, RZ ;  /* 0x0000001104047c10 */ /* 0x004fca000ff3e0ff */
[----:B------:R0:W-:Y:S04]  /*52f80*/  STL [R1+0x14c4], R4 ;  /* 0x0014c40401007387 */ /* 0x0001e80000100800 */
[----:B0-----:R-:W2:Y:S01]  /*52f90*/  LDL.LU R4, [R1+0x17a0] ;  /* 0x0017a00001047983 */ /* 0x001ea20000300800 */
[----:B----4-:R-:W-:Y:S02]  /*52fa0*/  IADD3.X R21, PT, PT, R21, UR8, RZ, P3, !PT ;  /* 0x0000000815157c10 */ /* 0x010fe40009ffe4ff */
[----:B---3--:R-:W-:Y:S02]  /*52fb0*/  IADD3 R22, P3, PT, R22, UR17, RZ ;  /* 0x0000001116167c10 */ /* 0x008fe4000ff7e0ff */
        /* <DEDUP_REMOVED lines=20> */
[----:B--2---:R-:W-:Y:S02]  /*53100*/  IADD3.X R4, PT, PT, R4, UR8, RZ, P2, !PT ;  /* 0x0000000804047c10 */ /* 0x004fe400097fe4ff */
[----:B------:R-:W-:-:S03]  /*53110*/  IADD3 R20, P2, PT, R20, UR17, RZ ;  /* 0x0000001114147c10 */ /* 0x000fc6000ff5e0ff */
[----:B------:R0:W-:Y:S04]  /*53120*/  STL [R1+0x14f0], R4 ;  /* 0x0014f00401007387 */ /* 0x0001e80000100800 */
        /* <DEDUP_REMOVED lines=27> */
[----:B0-----:R-:W2:Y:S01]  /*532e0*/  LDL.LU R4, [R1+0x1444] ;  /* 0x0014440001047983 */ /* 0x001ea20000300800 */
[----:B------:R-:W-:-:S02]  /*532f0*/  IADD3.X R3, PT, PT, R3, UR8, RZ, P1, !PT ;  /* 0x0000000803037c10 */ /* 0x000fc40008ffe4ff */
[----:B------:R-:W-:-:S03]  /*53300*/  IADD3 R2, P1, PT, R2, UR17, RZ ;  /* 0x0000001102027c10 */ /* 0x000fc6000ff3e0ff */
[----:B------:R-:W-:Y:S04]  /*53310*/  STL [R1+0x1488], R3 ;  /* 0x0014880301007387 */ /* 0x000fe80000100800 */
[----:B--2---:R0:W-:Y:S04]  /*53320*/  STL [R1+0x1798], R4 ;  /* 0x0017980401007387 */ /* 0x0041e80000100800 */
[----:B------:R-:W-:Y:S04]  /*53330*/  STL [R1+0x1454], R2 ;  /* 0x0014540201007387 */ /* 0x000fe80000100800 */
[----:B0-----:R-:W2:Y:S01]  /*53340*/  LDL.LU R4, [R1+0x1478] ;  /* 0x0014780001047983 */ /* 0x001ea20000300800 */
[----:B------:R-:W-:-:S05]  /*53350*/  IADD3.X R0, PT, PT, R0, UR8, RZ, P2, !PT ;  /* 0x0000000800007c10 */ /* 0x000fca00097fe4ff */
        /* <DEDUP_REMOVED lines=33> */
[----:B0-----:R-:W2:Y:S02]  /*53570*/  LDL.LU R4, [R1+0x179c] ;  /* 0x00179c0001047983 */ /* 0x001ea40000300800 */
[----:B--2---:R-:W-:-:S05]  /*53580*/  IADD3.X R4, PT, PT, R4, UR8, RZ, P3, !PT ;  /* 0x0000000804047c10 */ /* 0x004fca0009ffe4ff */
[----:B------:R0:W-:Y:S04]  /*53590*/  STL [R1+0x1478], R4 ;  /* 0x0014780401007387 */ /* 0x0001e80000100800 */
[----:B0-----:R-:W2:Y:S01]  /*535a0*/  LDL.LU R4, [R1+0x1798] ;  /* 0x0017980001047983 */ /* 0x001ea20000300800 */
[----:B---3--:R-:W-:Y:S02]  /*535b0*/  IADD3.X R20, PT, PT, R20, UR8, RZ, P4, !PT ;  /* 0x0000000814147c10 */ /* 0x008fe4000a7fe4ff */
[----:B----4-:R-:W-:Y:S02]  /*535c0*/  IADD3 R21, P4, PT, R21, UR17, RZ ;  /* 0x0000001115157c10 */ /* 0x010fe4000ff9e0ff */
        /* <DEDUP_REMOVED lines=21> */
[----:B--2---:R-:W-:-:S05]  /*53720*/  IADD3 R4, P3, PT, R4, UR17, RZ ;  /* 0x0000001104047c10 */ /* 0x004fca000ff7e0ff */
        /* <DEDUP_REMOVED lines=2896> */
[----:B------:R-:W-:Y:S01]  /*5ec30*/  IADD3.X R11, PT, PT, R11, UR8, RZ, P5, !PT ;  /* 0x000000080b0b7c10 */ /* 0x000fe2000affe4ff */
[----:B------:R-:W-:Y:S01]  /*5ec40*/  USHF.L.U32 UR5, UR14, 0x7, URZ ;  /* 0x000000070e057899 */ /* 0x000fe200080006ff */
[----:B------:R-:W-:Y:S02]  /*5ec50*/  IADD3 R24, P5, PT, R24, UR17, RZ ;  /* 0x0000001118187c10 */ /* 0x000fe4000ffbe0ff */
[----:B------:R-:W-:Y:S02]  /*5ec60*/  IADD3.X R27, PT, PT, R27, UR8, RZ, P0, !PT ;  /* 0x000000081b1b7c10 */ /* 0x000fe400087fe4ff */
[----:B------:R-:W-:Y:S01]  /*5ec70*/  IADD3 R16, P0, PT, R16, UR17, RZ ;  /* 0x0000001110107c10 */ /* 0x000fe2000ff1e0ff */
[----:B------:R-:W-:Y:S01]  /*5ec80*/  USHF.L.U32 UR15, UR5, 0x1, URZ ;  /* 0x00000001050f7899 */ /* 0x000fe200080006ff */
        /* <DEDUP_REMOVED lines=79> */
[----:B0-----:R-:W2:Y:S01]  /*5f180*/  LDL.LU R4, [R1+0x16a4] ;  /* 0x0016a40001047983 */ /* 0x001ea20000300800 */
[----:B------:R-:W-:Y:S01]  /*5f190*/  USHF.R.S32.HI UR7, URZ, 0x1f, UR5 ;  /* 0x0000001fff077899 */ /* 0x000fe20008011405 */
[----:B--2---:R-:W-:-:S05]  /*5f1a0*/  IADD3.X R4, PT, PT, R4, UR8, RZ, P2, !PT ;  /* 0x0000000804047c10 */ /* 0x004fca00097fe4ff */
[----:B------:R0:W-:Y:S04]  /*5f1b0*/  STL [R1+0x1620], R4 ;  /* 0x0016200401007387 */ /* 0x0001e80000100800 */
[----:B0-----:R-:W2:Y:S01]  /*5f1c0*/  LDL.LU R4, [R1+0x16a0] ;  /* 0x0016a00001047983 */ /* 0x001ea20000300800 */
[----:B------:R-:W-:Y:S01]  /*5f1d0*/  USHF.L.U64.HI UR7, UR5, 0x1, UR7 ;  /* 0x0000000105077899 */ /* 0x000fe20008010207 */
[----:B----4-:R-:W-:Y:S02]  /*5f1e0*/  IADD3 R7, P1, PT, R7, UR15, RZ ;  /* 0x0000000f07077c10 */ /* 0x010fe4000ff3e0ff */
[----:B---3--:R-:W-:Y:S02]  /*5f1f0*/  IADD3 R5, P0, PT, R5, UR15, RZ ;  /* 0x0000000f05057c10 */ /* 0x008fe4000ff1e0ff */
        /* <DEDUP_REMOVED lines=16> */
[----:B------:R-:W-:Y:S02]  /*5f300*/  IADD3.X R17, PT, PT, R17, UR7, RZ, P0, !PT ;  /* 0x0000000711117c10 */ /* 0x000fe400087fe4ff */
[----:B------:R-:W-:Y:S01]  /*5f310*/  IADD3.X R18, PT, PT, R18, UR7, RZ, P2, !PT ;  /* 0x0000000712127c10 */ /* 0x000fe200097fe4ff */
[----:B------:R-:W-:Y:S01]  /*5f320*/  UIADD3 UR9, UPT, UPT, UR11, 0x7f, URZ ;  /* 0x0000007f0b097890 */ /* 0x000fe2000fffe0ff */
[----:B------:R-:W-:-:S02]  /*5f330*/  IADD3.X R19, PT, PT, R19, UR7, RZ, P4, !PT ;  /* 0x0000000713137c10 */ /* 0x000fc4000a7fe4ff */
[----:B------:R-:W-:Y:S01]  /*5f340*/  IADD3.X R8, PT, PT, R8, UR7, RZ, P5, !PT ;  /* 0x0000000708087c10 */ /* 0x000fe2000affe4ff */
[----:B------:R-:W-:-:S04]  /*5f350*/  USHF.R.S32.HI UR10, URZ, 0x1f, UR9 ;  /* 0x0000001fff0a7899 */ /* 0x000fc80008011409 */
[----:B------:R-:W-:Y:S02]  /*5f360*/  ULEA.HI UR10, UR10, UR9, URZ, 0x7 ;  /* 0x000000090a0a7291 */ /* 0x000fe4000f8f38ff */
[----:B------:R-:W-:Y:S02]  /*5f370*/  UIADD3 UR4, UPT, UPT, UR4, 0x1, URZ ;  /* 0x0000000104047890 */ /* 0x000fe4000fffe0ff */
[----:B------:R-:W-:-:S04]  /*5f380*/  USHF.R.S32.HI UR10, URZ, 0x7, UR10 ;  /* 0x00000007ff0a7899 */ /* 0x000fc8000801140a */
[----:B------:R-:W-:Y:S01]  /*5f390*/  UISETP.NE.U32.AND UP0, UPT, UR4, UR10, UPT ;  /* 0x0000000a0400728c */ /* 0x000fe2000bf05070 */
[----:B--2---:R-:W-:Y:S02]  /*5f3a0*/  IADD3.X R4, PT, PT, R4, UR7, RZ, P3, !PT ;  /* 0x0000000704047c10 */ /* 0x004fe40009ffe4ff */
[----:B------:R-:W-:-:S03]  /*5f3b0*/  IADD3 R11, P3, PT, R11, UR15, RZ ;  /* 0x0000000f0b0b7c10 */ /* 0x000fc6000ff7e0ff */
[----:B------:R0:W-:Y:S04]  /*5f3c0*/  STL [R1+0x630], R4 ;  /* 0x0006300401007387 */ /* 0x0001e80000100800 */
[----:B0-----:R1:W5:Y:S04]  /*5f3d0*/  LDL.LU R4, [R1+0x169c] ;  /* 0x00169c0001047983 */ /* 0x0013680000300800 */
[----:B------:R0:W-:Y:S04]  /*5f3e0*/  STL [R1+0x644], R11 ;  /* 0x0006440b01007387 */ /* 0x0001e80000100800 */
[----:B0-----:R1:W5:Y:S04]  /*5f3f0*/  LDL.LU R11, [R1+0x1698] ;  /* 0x00169800010b7983 */ /* 0x0013680000300800 */
[----:B------:R0:W-:Y:S01]  /*5f400*/  STL [R1+0x638], R7 ;  /* 0x0006380701007387 */ /* 0x0001e20000100800 */
[----:B------:R-:W-:-:S03]  /*5f410*/  IADD3.X R2, PT, PT, R2, UR7, RZ, P3, !PT ;  /* 0x0000000702027c10 */ /* 0x000fc60009ffe4ff */
[----:B0-----:R1:W5:Y:S04]  /*5f420*/  LDL.LU R7, [R1+0x1694] ;  /* 0x0016940001077983 */ /* 0x0013680000300800 */
[----:B------:R0:W-:Y:S01]  /*5f430*/  STL [R1+0x62c], R5 ;  /* 0x00062c0501007387 */ /* 0x0001e20000100800 */
[----:B------:R-:W-:-:S03]  /*5f440*/  IADD3 R0, P3, PT, R0, UR15, RZ ;  /* 0x0000000f00007c10 */ /* 0x000fc6000ff7e0ff */
[----:B0-----:R1:W5:Y:S04]  /*5f450*/  LDL.LU R5, [R1+0x1690] ;  /* 0x0016900001057983 */ /* 0x0013680000300800 */
[----:B------:R0:W-:Y:S04]  /*5f460*/  STL [R1+0x624], R10 ;  /* 0x0006240a01007387 */ /* 0x0001e80000100800 */
        /* <DEDUP_REMOVED lines=25> */
[----:B------:R1:W-:Y:S01]  /*5f600*/  STL [R1+0x600], R26 ;  /* 0x0006001a01007387 */ /* 0x0003e20000100800 */
[----:B------:R-:W-:-:S03]  /*5f610*/  IADD3.X R9, PT, PT, R9, UR7, RZ, P3, !PT ;  /* 0x0000000709097c10 */ /* 0x000fc60009ffe4ff */
[----:B------:R1:W-:Y:S04]  /*5f620*/  STL [R1+0x5d4], R27 ;  /* 0x0005d41b01007387 */ /* 0x0003e80000100800 */
[----:B------:R1:W-:Y:S04]  /*5f630*/  STL [R1+0x5f8], R16 ;  /* 0x0005f81001007387 */ /* 0x0003e80000100800 */
[----:B------:R1:W-:Y:S04]  /*5f640*/  STL [R1+0x5f0], R17 ;  /* 0x0005f01101007387 */ /* 0x0003e80000100800 */
[----:B------:R1:W-:Y:S04]  /*5f650*/  STL [R1+0x5e8], R18 ;  /* 0x0005e81201007387 */ /* 0x0003e80000100800 */
[----:B------:R1:W-:Y:S04]  /*5f660*/  STL [R1+0x5d0], R9 ;  /* 0x0005d00901007387 */ /* 0x0003e80000100800 */
[----:B------:R1:W-:Y:S04]  /*5f670*/  STL [R1+0x5e0], R19 ;  /* 0x0005e01301007387 */ /* 0x0003e80000100800 */
[----:B------:R1:W-:Y:S01]  /*5f680*/  STL [R1+0x5d8], R8 ;  /* 0x0005d80801007387 */ /* 0x0003e20000100800 */
[----:B------:R-:W-:Y:S05]  /*5f690*/  BRA.U UP0, `(.L_x_2) ;  /* 0xfffffd29004c7547 */ /* 0x000fea000b83ffff */
[----:B-----5:R0:W-:Y:S04]  /*5f6a0*/  STL [R1+0x16c0], R7 ;  /* 0x0016c00701007387 */ /* 0x0201e80000100800 */
[----:B0-----:R-:W2:Y:S04]  /*5f6b0*/  LDL.LU R7, [R1+0x398] ;  /* 0x0003980001077983 */ /* 0x001ea80000300800 */
[----:B--2---:R0:W-:Y:S04]  /*5f6c0*/  STL [R1+0x16c8], R7 ;  /* 0x0016c80701007387 */ /* 0x0041e80000100800 */
        /* <DEDUP_REMOVED lines=12> */
[----:B------:R2:W-:Y:S01]  /*5f790*/  STL [R1+0x16bc], R6 ;  /* 0x0016bc0601007387 */ /* 0x0005e20000100800 */
[----:B0-----:R-:W-:-:S03]  /*5f7a0*/  IMAD.MOV.U32 R7, RZ, RZ, R5 ;  /* 0x000000ffff077224 */ /* 0x001fc600078e0005 */
[----:B--2---:R-:W2:Y:S04]  /*5f7b0*/  LDL.LU R6, [R1+0x134] ;  /* 0x0001340001067983 */ /* 0x004ea80000300800 */
        /* <DEDUP_REMOVED lines=15> */
[----:B------:R-:W2:Y:S01]  /*5f8b0*/  LDL.LU R5, [R1+0x374] ;  /* 0x0003740001057983 */ /* 0x000ea20000300800 */
[----:B0-----:R-:W-:-:S03]  /*5f8c0*/  IMAD.MOV.U32 R6, RZ, RZ, R4 ;  /* 0x000000ffff067224 */ /* 0x001fc600078e0004 */
[----:B--2---:R0:W-:Y:S04]  /*5f8d0*/  STL [R1+0x16b8], R5 ;  /* 0x0016b80501007387 */ /* 0x0041e80000100800 */
[----:B0-----:R-:W2:Y:S04]  /*5f8e0*/  LDL.LU R5, [R1+0x194] ;  /* 0x0001940001057983 */ /* 0x001ea80000300800 */
[----:B------:R0:W-:Y:S04]  /*5f8f0*/  STL [R1+0x16b0], R11 ;  /* 0x0016b00b01007387 */ /* 0x0001e80000100800 */
[----:B0-----:R-:W3:Y:S04]  /*5f900*/  LDL.LU R11, [R1+0x384] ;  /* 0x00038400010b7983 */ /* 0x001ee80000300800 */
[----:B---3--:R0:W-:Y:S04]  /*5f910*/  STL [R1+0x16b4], R11 ;  /* 0x0016b40b01007387 */ /* 0x0081e80000100800 */
[----:B0-----:R-:W3:Y:S04]  /*5f920*/  LDL.LU R11, [R1+0x1a4] ;  /* 0x0001a400010b7983 */ /* 0x001ee80000300800 */
[----:B------:R-:W4:Y:S04]  /*5f930*/  LDL.LU R4, [R1+0x394] ;  /* 0x0003940001047983 */ /* 0x000f280000300800 */
[----:B------:R0:W-:Y:S04]  /*5f940*/  STL [R1+0x16ac], R10 ;  /* 0x0016ac0a01007387 */ /* 0x0001e80000100800 */
[----:B0-----:R-:W2:Y:S04]  /*5f950*/  LDL.LU R10, [R1+0x130] ;  /* 0x00013000010a7983 */ /* 0x001ea80000300800 */
[----:B-1----:R-:W2:Y:S04]  /*5f960*/  LDL.LU R9, [R1+0x370] ;  /* 0x0003700001097983 */ /* 0x002ea80000300800 */
[----:B--2---:R0:W-:Y:S04]  /*5f970*/  STL [R1+0x16a8], R9 ;  /* 0x0016a80901007387 */ /* 0x0041e80000100800 */
[----:B0-----:R-:W2:Y:S04]  /*5f980*/  LDL.LU R9, [R1+0x190] ;  /* 0x0001900001097983 */ /* 0x001ea80000300800 */
[----:B------:R-:W2:Y:S04]  /*5f990*/  LDL.LU R8, [R1+0x390] ;  /* 0x0003900001087983 */ /* 0x000ea80000300800 */
        /* <DEDUP_REMOVED lines=20> */
[----:B------:R0:W-:Y:S04]  /*5fae0*/  STL [R1+0x1684], R29 ;  /* 0x0016841d01007387 */ /* 0x0001e80000100800 */
[----:B0-----:R-:W2:Y:S01]  /*5faf0*/  LDL.LU R29, [R1+0x3e8] ;  /* 0x0003e800011d7983 */ /* 0x001ea20000300800 */
[----:B------:R-:W-:-:S03]  /*5fb00*/  F2FP.F16.F32.PACK_AB R7, R6, R7 ;  /* 0x000000070607723e */ /* 0x000fc600000000ff */
[----:B--2---:R0:W-:Y:S04]  /*5fb10*/  STL [R1+0x1688], R29 ;  /* 0x0016881d01007387 */ /* 0x0041e80000100800 */
[----:B0-----:R-:W2:Y:S04]  /*5fb20*/  LDL.LU R29, [R1+0x3c8] ;  /* 0x0003c800011d7983 */ /* 0x001ea80000300800 */
[----:B------:R-:W2:Y:S04]  /*5fb30*/  LDL.LU R17, [R1+0x3f8] ;  /* 0x0003f80001117983 */ /* 0x000ea80000300800 */
[----:B------:R0:W-:Y:S04]  /*5fb40*/  STL [R1+0x1680], R3 ;  /* 0x0016800301007387 */ /* 0x0001e80000100800 */
        /* <DEDUP_REMOVED lines=17> */
[----:B------:R0:W-:Y:S04]  /*5fc60*/  STL [R1+0x1c], R7 ;  /* 0x00001c0701007387 */ /* 0x0001e80000100800 */
[----:B0-----:R-:W2:Y:S02]  /*5fc70*/  LDL.LU R7, [R1+0x16f8] ;  /* 0x0016f80001077983 */ /* 0x001ea40000300800 */
[----:B--2---:R-:W-:-:S02]  /*5fc80*/  F2FP.F16.F32.PACK_AB R7, R6, R7 ;  /* 0x000000070607723e */ /* 0x004fc400000000ff */
        /* <DEDUP_REMOVED lines=25> */
[----:B------:R0:W-:Y:S04]  /*5fe20*/  STL [R1], R7 ;  /* 0x0000000701007387 */ /* 0x0001e80000100800 */
[----:B0-----:R-:W2:Y:S02]  /*5fe30*/  LDL.LU R7, [R1+0x16c0] ;  /* 0x0016c00001077983 */ /* 0x001ea40000300800 */
[----:B--2---:R-:W-:-:S02]  /*5fe40*/  F2FP.F16.F32.PACK_AB R7, R6, R7 ;  /* 0x000000070607723e */ /* 0x004fc400000000ff */
[----:B------:R-:W2:Y:S02]  /*5fe50*/  LDL.LU R6, [R1+0x16bc] ;  /* 0x0016bc0001067983 */ /* 0x000ea40000300800 */
[----:B--2---:R-:W-:Y:S02]  /*5fe60*/  F2FP.F16.F32.PACK_AB R6, R5, R6 ;  /* 0x000000060506723e */ /* 0x004fe400000000ff */
[----:B------:R-:W3:Y:S02]  /*5fe70*/  LDL.LU R5, [R1+0x16b8] ;  /* 0x0016b80001057983 */ /* 0x000ee40000300800 */
[----:B---3--:R-:W-:Y:S02]  /*5fe80*/  F2FP.F16.F32.PACK_AB R5, R11, R5 ;  /* 0x000000050b05723e */ /* 0x008fe400000000ff */
[----:B------:R-:W4:Y:S02]  /*5fe90*/  LDL.LU R11, [R1+0x16b4] ;  /* 0x0016b400010b7983 */ /* 0x000f240000300800 */
[----:B----4-:R-:W-:-:S02]  /*5fea0*/  F2FP.F16.F32.PACK_AB R4, R11, R4 ;  /* 0x000000040b04723e */ /* 0x010fc400000000ff */
[----:B------:R-:W2:Y:S02]  /*5feb0*/  LDL.LU R11, [R1+0x16b0] ;  /* 0x0016b000010b7983 */ /* 0x000ea40000300800 */
[----:B--2---:R-:W-:Y:S02]  /*5fec0*/  F2FP.F16.F32.PACK_AB R11, R10, R11 ;  /* 0x0000000b0a0b723e */ /* 0x004fe400000000ff */
[----:B------:R-:W2:Y:S02]  /*5fed0*/  LDL.LU R10, [R1+0x16ac] ;  /* 0x0016ac00010a7983 */ /* 0x000ea40000300800 */
[----:B--2---:R-:W-:Y:S02]  /*5fee0*/  F2FP.F16.F32.PACK_AB R10, R9, R10 ;  /* 0x0000000a090a723e */ /* 0x004fe400000000ff */
[----:B------:R-:W2:Y:S02]  /*5fef0*/  LDL.LU R9, [R1+0x16a8] ;  /* 0x0016a80001097983 */ /* 0x000ea40000300800 */
[----:B--2---:R-:W-:-:S02]  /*5ff00*/  F2FP.F16.F32.PACK_AB R9, R8, R9 ;  /* 0x000000090809723e */ /* 0x004fc400000000ff */
        /* <DEDUP_REMOVED lines=14> */
[----:B------:R-:W2:Y:S01]  /*5fff0*/  LDL.LU R29, [R1+0x1688] ;  /* 0x00168800011d7983 */ /* 0x000ea20000300800 */
[----:B------:R-:W-:Y:S02]  /*60000*/  F2FP.F16.F32.PACK_AB R16, R3, R16 ;  /* 0x000000100310723e */ /* 0x000fe400000000ff */
[----:B------:R-:W-:Y:S02]  /*60010*/  F2FP.F16.F32.PACK_AB R23, R28, R23 ;  /* 0x000000171c17723e */ /* 0x000fe400000000ff */
[----:B------:R-:W-:Y:S02]  /*60020*/  F2FP.F16.F32.PACK_AB R22, R0, R22 ;  /* 0x000000160016723e */ /* 0x000fe400000000ff */
[----:B------:R-:W-:-:S02]  /*60030*/  F2FP.F16.F32.PACK_AB R21, R2, R21 ;  /* 0x000000150215723e */ /* 0x000fc400000000ff */
[----:B--2---:R-:W-:Y:S02]  /*60040*/  F2FP.F16.F32.PACK_AB R17, R29, R17 ;  /* 0x000000111d11723e */ /* 0x004fe400000000ff */
[----:B------:R-:W2:Y:S04]  /*60050*/  LDL.LU R29, [R1+0x1684] ;  /* 0x00168400011d7983 */ /* 0x000ea80000300800 */
[----:B------:R-:W3:Y:S04]  /*60060*/  LDL.LU R3, [R1+0x1680] ;  /* 0x0016800001037983 */ /* 0x000ee80000300800 */
[----:B------:R-:W3:Y:S04]  /*60070*/  LDL.LU R28, [R1+0x167c] ;  /* 0x00167c00011c7983 */ /* 0x000ee80000300800 */
[----:B------:R-:W4:Y:S04]  /*60080*/  LDL.LU R0, [R1+0x1678] ;  /* 0x0016780001007983 */ /* 0x000f280000300800 */
[----:B------:R-:W4:Y:S01]  /*60090*/  LDL.LU R2, [R1+0x1674] ;  /* 0x0016740001027983 */ /* 0x000f220000300800 */
[----:B------:R-:W-:-:S02]  /*600a0*/  F2FP.F16.F32.PACK_AB R20, R20, R24 ;  /* 0x000000181414723e */ /* 0x000fc400000000ff */
[----:B------:R-:W-:Y:S02]  /*600b0*/  F2FP.F16.F32.PACK_AB R27, R25, R27 ;  /* 0x0000001b191b723e */ /* 0x000fe400000000ff */
[----:B--2---:R-:W-:Y:S02]  /*600c0*/  F2FP.F16.F32.PACK_AB R26, R26, R29 ;  /* 0x0000001d1a1a723e */ /* 0x004fe400000000ff */
[----:B---3--:R-:W-:Y:S02]  /*600d0*/  F2FP.F16.F32.PACK_AB R25, R28, R3 ;  /* 0x000000031c19723e */ /* 0x008fe400000000ff */
[----:B----4-:R-:W-:-:S07]  /*600e0*/  F2FP.F16.F32.PACK_AB R24, R2, R0 ;  /* 0x000000000218723e */ /* 0x010fce00000000ff */
.L_x_1:
[----:B-1----:R-:W2:Y:S01]  /*600f0*/  LDL.LU R29, [R1+0x1648] ;  /* 0x00164800011d7983 */ /* 0x002ea20000300800 */
[----:B------:R-:W1:Y:S01]  /*60100*/  S2R R3, SR_TID.X ;  /* 0x0000000000037919 */ /* 0x000e620000002100 */
[----:B------:R-:W3:Y:S01]  /*60110*/  S2UR UR5, SR_CgaCtaId ;  /* 0x00000000000579c3 */ /* 0x000ee20000008800 */
[----:B------:R-:W-:Y:S01]  /*60120*/  UMOV UR4, 0x400 ;  /* 0x0000040000047882 */ /* 0x000fe20000000000 */
[----:B------:R-:W4:Y:S01]  /*60130*/  LDCU.128 UR8, c[0x0][0x390] ;  /* 0x00007200ff0877ac */ /* 0x000f220008000c00 */
[----:B------:R5:W-:Y:S01]  /*60140*/  STL [R1+0x1690], R7 ;  /* 0x0016900701007387 */ /* 0x000be20000100800 */
[----:B------:R-:W0:Y:S03]  /*60150*/  LDCU UR6, c[0x0][0x3b4] ;  /* 0x00007680ff0677ac */ /* 0x000e260008000800 */
[----:B-----5:R-:W5:Y:S01]  /*60160*/  LDL.LU R7, [R1+0x1644] ;  /* 0x0016440001077983 */ /* 0x020f620000300800 */
[----:B---3--:R-:W-:Y:S01]  /*60170*/  ULEA UR4, UR5, UR4, 0x18 ;  /* 0x0000000405047291 */ /* 0x008fe2000f8ec0ff */
[C---:B01----:R-:W-:Y:S01]  /*60180*/  IMAD.SHL.U32 R2, R3.reuse, 0x4, RZ ;  /* 0x0000000403027824 */ /* 0x043fe200078e00ff */
[C---:B------:R-:W-:Y:S01]  /*60190*/  LOP3.LUT R28, R3.reuse, 0x60, RZ, 0xc0, !PT ;  /* 0x00000060031c7812 */ /* 0x040fe200078ec0ff */
[----:B------:R-:W-:-:S03]  /*601a0*/  IMAD.SHL.U32 R0, R3, 0x100, RZ ;  /* 0x0000010003007824 */ /* 0x000fc600078e00ff */
[----:B------:R-:W-:-:S05]  /*601b0*/  LOP3.LUT R2, R2, 0x70, RZ, 0xc0, !PT ;  /* 0x0000007002027812 */ /* 0x000fca00078ec0ff */
[----:B------:R-:W-:Y:S02]  /*601c0*/  IMAD R2, R28, 0x10, R2 ;  /* 0x000000101c027824 */ /* 0x000fe400078e0202 */
[----:B------:R-:W-:-:S05]  /*601d0*/  IMAD.SHL.U32 R28, R3, 0x400, RZ ;  /* 0x00000400031c7824 */ /* 0x000fca00078e00ff */
[----:B------:R-:W-:Y:S01]  /*601e0*/  LOP3.LUT R28, R28, 0x1800, RZ, 0xc0, !PT ;  /* 0x000018001c1c7812 */ /* 0x000fe200078ec0ff */
[----:B------:R-:W-:Y:S01]  /*601f0*/  BAR.SYNC.DEFER_BLOCKING 0x0 ;  /* 0x0000000000007b1d */ /* 0x000fe20000010000 */
[----:B-----5:R-:W-:-:S07]  /*60200*/  LOP3.LUT R0, R7, 0x1800, R0, 0xf8, !PT ;  /* 0x0000180007007812 */ /* 0x020fce00078ef800 */
[----:B------:R-:W0:Y:S01]  /*60210*/  LDC R7, c[0x0][0x3b8] ;  /* 0x0000ee00ff077b82 */ /* 0x000e220000000800 */
[----:B------:R-:W-:Y:S02]  /*60220*/  LOP3.LUT R2, R0, R2, RZ, 0x3c, !PT ;  /* 0x0000000200027212 */ /* 0x000fe400078e3cff */
[----:B--2---:R-:W-:Y:S02]  /*60230*/  LOP3.LUT R0, R28, 0x1f0, R29, 0xf8, !PT ;  /* 0x000001f01c007812 */ /* 0x004fe400078ef81d */
[----:B------:R-:W4:Y:S04]  /*60240*/  LDL.LU R28, [R1+0x166c] ;  /* 0x00166c00011c7983 */ /* 0x000f280000300800 */
[----:B------:R1:W-:Y:S04]  /*60250*/  STS.128 [R2+UR4], R24 ;  /* 0x0000001802007988 */ /* 0x0003e80008000c04 */
[----:B-1----:R-:W2:Y:S01]  /*60260*/  LDL.LU R27, [R1+0x260] ;  /* 0x00026000011b7983 */ /* 0x002ea20000300800 */
[----:B------:R-:W-:-:S03]  /*60270*/  SHF.R.U32.HI R29, RZ, 0x4, R3 ;  /* 0x00000004ff1d7819 */ /* 0x000fc60000011603 */
[----:B------:R1:W-:Y:S04]  /*60280*/  STS.128 [R2+UR4+0x180], R12 ;  /* 0x0001800c02007988 */ /* 0x0003e80008000c04 */
[----:B------:R3:W-:Y:S04]  /*60290*/  STS.128 [R2+UR4+0x100], R20 ;  /* 0x0001001402007988 */ /* 0x0007e80008000c04 */
[----:B------:R5:W-:Y:S01]  /*602a0*/  STS.128 [R2+UR4+0x80], R16 ;  /* 0x0000801002007988 */ /* 0x000be20008000c04 */
[--C-:B-1----:R-:W-:Y:S02]  /*602b0*/  SHF.R.U32.HI R12, RZ, 0x4, R3.reuse ;  /* 0x00000004ff0c7819 */ /* 0x102fe40000011603 */
[----:B---3--:R-:W-:-:S03]  /*602c0*/  LOP3.LUT R23, R0, 0x60, R3, 0x78, !PT ;  /* 0x0000006000177812 */ /* 0x008fc600078e7803 */
[----:B------:R-:W-:Y:S01]  /*602d0*/  VIADD R3, R12, 0x38 ;  /* 0x000000380c037836 */ /* 0x000fe20000000000 */
[----:B------:R-:W-:Y:S01]  /*602e0*/  SGXT.U32 R0, R29, 0x3 ;  /* 0x000000031d00781a */ /* 0x000fe20000000000 */
[----:B------:R-:W-:Y:S01]  /*602f0*/  STL [R1+0x28], R23 ;  /* 0x0000281701007387 */ /* 0x000fe20000100800 */
[----:B------:R-:W-:Y:S01]  /*60300*/  BAR.SYNC.DEFER_BLOCKING 0x0 ;  /* 0x0000000000007b1d */ /* 0x000fe20000010000 */
[C---:B----4-:R-:W-:Y:S01]  /*60310*/  ISETP.GE.AND P0, PT, R28.reuse, UR10, PT ;  /* 0x0000000a1c007c0c */ /* 0x050fe2000bf06270 */
[----:B------:R-:W-:Y:S01]  /*60320*/  IMAD R28, R28, UR6, RZ ;  /* 0x000000061c1c7c24 */ /* 0x000fe2000f8e02ff */
[C-C-:B--2---:R-:W-:Y:S02]  /*60330*/  LOP3.LUT R15, R27.reuse, 0x1f8, R12.reuse, 0xfe, !PT ;  /* 0x000001f81b0f7812 */ /* 0x144fe400078efe0c */
[C-C-:B------:R-:W-:Y:S02]  /*60340*/  LOP3.LUT R14, R27.reuse, 0x1b8, R12.reuse, 0xfe, !PT ;  /* 0x000001b81b0e7812 */ /* 0x140fe400078efe0c */
[C---:B------:R-:W-:Y:S01]  /*60350*/  LOP3.LUT R13, R27.reuse, 0x178, R12, 0xfe, !PT ;  /* 0x000001781b0d7812 */ /* 0x040fe200078efe0c */
[----:B------:R1:W-:Y:S01]  /*60360*/  STL [R1+0x94], R15 ;  /* 0x0000940f01007387 */ /* 0x0003e20000100800 */
[----:B-----5:R-:W-:-:S02]  /*60370*/  LOP3.LUT R16, R27, 0x180, R0, 0xfe, !PT ;  /* 0x000001801b107812 */ /* 0x020fc400078efe00 */
[C---:B------:R-:W-:Y:S01]  /*60380*/  LOP3.LUT R29, R27.reuse, 0x8, R0, 0xfe, !PT ;  /* 0x000000081b1d7812 */ /* 0x040fe200078efe00 */
[----:B------:R2:W-:Y:S04]  /*60390*/  STL [R1+0x74], R14 ;  /* 0x0000740e01007387 */ /* 0x0005e80000100800 */
[----:B------:R3:W-:Y:S01]  /*603a0*/  STL [R1+0x6c], R13 ;  /* 0x00006c0d01007387 */ /* 0x0007e20000100800 */
[C-C-:B-1----:R-:W-:Y:S02]  /*603b0*/  LOP3.LUT R15, R27.reuse, 0x138, R12.reuse, 0xfe, !PT ;  /* 0x000001381b0f7812 */ /* 0x142fe400078efe0c */
[----:B--2---:R-:W-:-:S03]  /*603c0*/  LOP3.LUT R14, R27, 0xf8, R12, 0xfe, !PT ;  /* 0x000000f81b0e7812 */ /* 0x004fc600078efe0c */
[----:B------:R-:W-:Y:S01]  /*603d0*/  STL [R1+0x68], R15 ;  /* 0x0000680f01007387 */ /* 0x000fe20000100800 */
[----:B---3--:R-:W-:-:S03]  /*603e0*/  LOP3.LUT R13, R27, 0xb8, R12, 0xfe, !PT ;  /* 0x000000b81b0d7812 */ /* 0x008fc600078efe0c */
[----:B------:R1:W-:Y:S01]  /*603f0*/  STL [R1+0x64], R14 ;  /* 0x0000640e01007387 */ /* 0x0003e20000100800 */
[C---:B------:R-:W-:Y:S02]  /*60400*/  LOP3.LUT R12, R27.reuse, R3, RZ, 0xfc, !PT ;  /* 0x000000031b0c7212 */ /* 0x040fe400078efcff */
[C---:B------:R-:W-:Y:S01]  /*60410*/  LOP3.LUT R3, R27.reuse, R0, RZ, 0xfc, !PT ;  /* 0x000000001b037212 */ /* 0x040fe200078efcff */
[----:B------:R2:W-:Y:S04]  /*60420*/  STL [R1+0x60], R13 ;  /* 0x0000600d01007387 */ /* 0x0005e80000100800 */
[----:B------:R3:W-:Y:S01]  /*60430*/  STL [R1+0x38], R12 ;  /* 0x0000380c01007387 */ /* 0x0007e20000100800 */
[C-C-:B-1----:R-:W-:Y:S02]  /*60440*/  LOP3.LUT R14, R27.reuse, 0x20, R0.reuse, 0xfe, !PT ;  /* 0x000000201b0e7812 */ /* 0x142fe400078efe00 */
[----:B--2---:R-:W-:-:S02]  /*60450*/  LOP3.LUT R13, R27, 0x10, R0, 0xfe, !PT ;  /* 0x000000101b0d7812 */ /* 0x004fc400078efe00 */
[----:B---3--:R-:W-:-:S03]  /*60460*/  LOP3.LUT R12, R27, 0x18, R0, 0xfe, !PT ;  /* 0x000000181b0c7812 */ /* 0x008fc600078efe00 */
[----:B------:R1:W-:Y:S04]  /*60470*/  STL [R1+0x20], R13 ;  /* 0x0000200d01007387 */ /* 0x0003e80000100800 */
[----:B------:R2:W-:Y:S04]  /*60480*/  STL [R1+0x24], R12 ;  /* 0x0000240c01007387 */ /* 0x0005e80000100800 */
[----:B------:R3:W-:Y:S01]  /*60490*/  STL [R1+0x2c], R14 ;  /* 0x00002c0e01007387 */ /* 0x0007e20000100800 */
[C-C-:B-1----:R-:W-:Y:S02]  /*604a0*/  LOP3.LUT R13, R27.reuse, 0x28, R0.reuse, 0xfe, !PT ;  /* 0x000000281b0d7812 */ /* 0x142fe400078efe00 */
[----:B--2---:R-:W-:-:S03]  /*604b0*/  LOP3.LUT R12, R27, 0x30, R0, 0xfe, !PT ;  /* 0x000000301b0c7812 */ /* 0x004fc600078efe00 */
[----:B------:R1:W-:Y:S01]  /*604c0*/  STL [R1+0x30], R13 ;  /* 0x0000300d01007387 */ /* 0x0003e20000100800 */
[----:B---3--:R-:W-:-:S03]  /*604d0*/  LOP3.LUT R14, R27, 0x40, R0, 0xfe, !PT ;  /* 0x000000401b0e7812 */ /* 0x008fc600078efe00 */
        /* <DEDUP_REMOVED lines=61> */
[----:B------:R-:W-:Y:S01]  /*608b0*/  STL [R1+0xdc], R14 ;  /* 0x0000dc0e01007387 */ /* 0x000fe20000100800 */
[C-C-:B-1----:R-:W-:Y:S02]  /*608c0*/  LOP3.LUT R13, R27.reuse, 0x168, R0.reuse, 0xfe, !PT ;  /* 0x000001681b0d7812 */ /* 0x142fe400078efe00 */
[----:B--2---:R-:W-:-:S03]  /*608d0*/  LOP3.LUT R12, R27, 0x170, R0, 0xfe, !PT ;  /* 0x000001701b0c7812 */ /* 0x004fc600078efe00 */
[----:B------:R-:W-:Y:S04]  /*608e0*/  STL [R1+0xe0], R13 ;  /* 0x0000e00d01007387 */ /* 0x000fe80000100800 */
[----:B------:R-:W-:Y:S04]  /*608f0*/  STL [R1+0xe4], R12 ;  /* 0x0000e40c01007387 */ /* 0x000fe80000100800 */
[----:B------:R-:W1:Y:S04]  /*60900*/  LDS.128 R12, [R23+UR4] ;  /* 0x00000004170c7984 */ /* 0x000e680008000c00 */
[----:B------:R-:W-:Y:S04]  /*60910*/  STL [R1+0xe8], R16 ;  /* 0x0000e81001007387 */ /* 0x000fe80000100800 */
[----:B-1----:R-:W-:Y:S04]  /*60920*/  STL [R1+0x1678], R14 ;  /* 0x0016780e01007387 */ /* 0x002fe80000100800 */
[----:B------:R1:W-:Y:S02]  /*60930*/  STL [R1+0x1674], R15 ;  /* 0x0016740f01007387 */ /* 0x0003e40000100800 */
[----:B-1----:R-:W-:-:S02]  /*60940*/  IMAD.MOV.U32 R15, RZ, RZ, R27 ;  /* 0x000000ffff0f7224 */ /* 0x002fc400078e001b */
[----:B------:R-:W-:Y:S03]  /*60950*/  LDS.128 R24, [R23+UR4+0x400] ;  /* 0x0004000417187984 */ /* 0x000fe60008000c00 */
[C-C-:B------:R-:W-:Y:S02]  /*60960*/  LOP3.LUT R16, R15.reuse, 0x188, R0.reuse, 0xfe, !PT ;  /* 0x000001880f107812 */ /* 0x140fe400078efe00 */
[C-C-:B------:R-:W-:Y:S02]  /*60970*/  LOP3.LUT R17, R15.reuse, 0x190, R0.reuse, 0xfe, !PT ;  /* 0x000001900f117812 */ /* 0x140fe400078efe00 */
[C-C-:B------:R-:W-:Y:S01]  /*60980*/  LOP3.LUT R14, R15.reuse, 0x198, R0.reuse, 0xfe, !PT ;  /* 0x000001980f0e7812 */ /* 0x140fe200078efe00 */
[----:B------:R1:W-:Y:S01]  /*60990*/  STL [R1+0xec], R16 ;  /* 0x0000ec1001007387 */ /* 0x0003e20000100800 */
[----:B------:R-:W-:-:S03]  /*609a0*/  LOP3.LUT R20, R15, 0x1c8, R0, 0xfe, !PT ;  /* 0x000001c80f147812 */ /* 0x000fc600078efe00 */
[----:B------:R2:W-:Y:S04]  /*609b0*/  STL [R1+0xf0], R17 ;  /* 0x0000f01101007387 */ /* 0x0005e80000100800 */
[----:B------:R3:W-:Y:S01]  /*609c0*/  STL [R1+0xf4], R14 ;  /* 0x0000f40e01007387 */ /* 0x0007e20000100800 */
[C-C-:B-1----:R-:W-:Y:S02]  /*609d0*/  LOP3.LUT R16, R15.reuse, 0x1a0, R0.reuse, 0xfe, !PT ;  /* 0x000001a00f107812 */ /* 0x142fe400078efe00 */
[----:B--2---:R-:W-:-:S03]  /*609e0*/  LOP3.LUT R17, R15, 0x1a8, R0, 0xfe, !PT ;  /* 0x000001a80f117812 */ /* 0x004fc600078efe00 */
[----:B------:R1:W-:Y:S01]  /*609f0*/  STL [R1+0xf8], R16 ;  /* 0x0000f81001007387 */ /* 0x0003e20000100800 */
[----:B---3--:R-:W-:-:S03]  /*60a00*/  LOP3.LUT R14, R15, 0x1b0, R0, 0xfe, !PT ;  /* 0x000001b00f0e7812 */ /* 0x008fc600078efe00 */
[----:B------:R-:W-:Y:S04]  /*60a10*/  STL [R1+0xfc], R17 ;  /* 0x0000fc1101007387 */ /* 0x000fe80000100800 */
[----:B------:R2:W-:Y:S01]  /*60a20*/  STL [R1+0x100], R14 ;  /* 0x0001000e01007387 */ /* 0x0005e20000100800 */
[----:B-1----:R-:W-:-:S05]  /*60a30*/  LOP3.LUT R16, R15, 0x1c0, R0, 0xfe, !PT ;  /* 0x000001c00f107812 */ /* 0x002fca00078efe00 */
[----:B------:R-:W-:Y:S01]  /*60a40*/  STL [R1+0x104], R16 ;  /* 0x0001041001007387 */ /* 0x000fe20000100800 */
[----:B--2---:R-:W-:-:S03]  /*60a50*/  LOP3.LUT R14, R15, 0x1d0, R0, 0xfe, !PT ;  /* 0x000001d00f0e7812 */ /* 0x004fc600078efe00 */
[----:B------:R-:W1:Y:S04]  /*60a60*/  LDS.128 R16, [R23+UR4+0x200] ;  /* 0x0002000417107984 */ /* 0x000e680008000c00 */
[----:B------:R-:W-:Y:S04]  /*60a70*/  STL [R1+0x108], R20 ;  /* 0x0001081401007387 */ /* 0x000fe80000100800 */
[----:B------:R-:W2:Y:S01]  /*60a80*/  LDS.128 R20, [R23+UR4+0x600] ;  /* 0x0006000417147984 */ /* 0x000ea20008000c00 */
[----:B------:R-:W-:Y:S01]  /*60a90*/  BAR.SYNC.DEFER_BLOCKING 0x0 ;  /* 0x0000000000007b1d */ /* 0x000fe20000010000 */
[C---:B------:R-:W-:Y:S01]  /*60aa0*/  ISETP.LT.AND P3, PT, R3.reuse, UR11, !P0 ;  /* 0x0000000b03007c0c */ /* 0x040fe2000c761270 */
[----:B0-----:R-:W-:-:S04]  /*60ab0*/  IMAD R3, R3, R7, RZ ;  /* 0x0000000703037224 */ /* 0x001fc800078e02ff */
[----:B-1----:R-:W-:Y:S04]  /*60ac0*/  STL [R1+0x167c], R19 ;  /* 0x00167c1301007387 */ /* 0x002fe80000100800 */
[----:B------:R0:W-:Y:S04]  /*60ad0*/  STL [R1+0x10c], R14 ;  /* 0x00010c0e01007387 */ /* 0x0001e80000100800 */
[----:B------:R-:W-:Y:S01]  /*60ae0*/  STL.64 [R1+0x1688], R26 ;  /* 0x0016881a01007387 */ /* 0x000fe20000100a00 */
[C-C-:B0-----:R-:W-:Y:S02]  /*60af0*/  LOP3.LUT R14, R15.reuse, 0x1d8, R0.reuse, 0xfe, !PT ;  /* 0x000001d80f0e7812 */ /* 0x141fe400078efe00 */
[----:B------:R-:W-:-:S03]  /*60b00*/  LOP3.LUT R19, R15, 0x1e0, R0, 0xfe, !PT ;  /* 0x000001e00f137812 */ /* 0x000fc600078efe00 */
[----:B------:R0:W-:Y:S04]  /*60b10*/  STL [R1+0x110], R14 ;  /* 0x0001100e01007387 */ /* 0x0001e80000100800 */
[----:B------:R1:W-:Y:S01]  /*60b20*/  STL.64 [R1+0x1680], R24 ;  /* 0x0016801801007387 */ /* 0x0003e20000100a00 */
[----:B0-----:R-:W-:-:S03]  /*60b30*/  LOP3.LUT R14, R15, 0x1e8, R0, 0xfe, !PT ;  /* 0x000001e80f0e7812 */ /* 0x001fc600078efe00 */
[----:B-1----:R-:W3:Y:S04]  /*60b40*/  LDL.LU R24, [R1] ;  /* 0x0000000001187983 */ /* 0x002ee80000300800 */
[----:B------:R-:W3:Y:S04]  /*60b50*/  LDL.LU R25, [R1+0x4] ;  /* 0x0000040001197983 */ /* 0x000ee80000300800 */
[----:B------:R-:W3:Y:S04]  /*60b60*/  LDL.LU R26, [R1+0x8] ;  /* 0x00000800011a7983 */ /* 0x000ee80000300800 */
[----:B------:R-:W3:Y:S04]  /*60b70*/  LDL.LU R27, [R1+0xc] ;  /* 0x00000c00011b7983 */ /* 0x000ee80000300800 */
[----:B------:R0:W-:Y:S04]  /*60b80*/  STL [R1+0x114], R19 ;  /* 0x0001141301007387 */ /* 0x0001e80000100800 */
[----:B------:R1:W-:Y:S04]  /*60b90*/  STL [R1+0x118], R14 ;  /* 0x0001180e01007387 */ /* 0x0003e80000100800 */
[----:B------:R4:W-:Y:S01]  /*60ba0*/  STS.128 [R2+UR4], R8 ;  /* 0x0000000802007988 */ /* 0x0009e20008000c04 */
[----:B0-----:R-:W-:-:S02]  /*60bb0*/  LOP3.LUT R19, R15, 0x1f0, R0, 0xfe, !PT ;  /* 0x000001f00f137812 */ /* 0x001fc400078efe00 */
[----:B-1----:R-:W-:-:S03]  /*60bc0*/  LOP3.LUT R14, R15, 0x70, R0, 0xfe, !PT ;  /* 0x000000700f0e7812 */ /* 0x002fc600078efe00 */
[----:B------:R0:W-:Y:S04]  /*60bd0*/  STL [R1+0x11c], R19 ;  /* 0x00011c1301007387 */ /* 0x0001e80000100800 */
[----:B----4-:R-:W4:Y:S01]  /*60be0*/  LDL.LU R9, [R1+0x20] ;  /* 0x0000200001097983 */ /* 0x010f220000300800 */
[----:B0-----:R-:W-:-:S03]  /*60bf0*/  LOP3.LUT R19, R15, 0x68, R0, 0xfe, !PT ;  /* 0x000000680f137812 */ /* 0x001fc600078efe00 */
[----:B------:R-:W5:Y:S04]  /*60c00*/  LDL.LU R10, [R1+0x24] ;  /* 0x00002400010a7983 */ /* 0x000f680000300800 */
[----:B------:R-:W2:Y:S04]  /*60c10*/  LDL.LU R8, [R1+0x58] ;  /* 0x0000580001087983 */ /* 0x000ea80000300800 */
[----:B------:R-:W2:Y:S04]  /*60c20*/  LDL.LU R11, [R1+0x2c] ;  /* 0x00002c00010b7983 */ /* 0x000ea80000300800 */
[----:B------:R-:W2:Y:S01]  /*60c30*/  LDL.LU R7, [R1+0x1690] ;  /* 0x0016900001077983 */ /* 0x000ea20000300800 */
[----:B------:R-:W0:Y:S02]  /*60c40*/  S2R R0, SR_TID.X ;  /* 0x0000000000007919 */ /* 0x000e240000002100 */
[----:B0-----:R-:W-:-:S05]  /*60c50*/  SHF.R.U32.HI R0, RZ, 0x4, R0 ;  /* 0x00000004ff007819 */ /* 0x001fca0000011600 */
[----:B------:R-:W-:-:S05]  /*60c60*/  VIADD R0, R0, 0x78 ;  /* 0x0000007800007836 */ /* 0x000fca0000000000 */
[----:B------:R-:W-:Y:S01]  /*60c70*/  LOP3.LUT R15, R15, R0, RZ, 0xfc, !PT ;  /* 0x000000000f0f7212 */ /* 0x000fe200078efcff */
[----:B--2---:R0:W-:Y:S04]  /*60c80*/  STS.128 [R2+UR4+0x100], R4 ;  /* 0x0001000402007988 */ /* 0x0041e80008000c04 */
[----:B0-----:R-:W2:Y:S04]  /*60c90*/  LDL.LU R4, [R1+0x10] ;  /* 0x0000100001047983 */ /* 0x001ea80000300800 */
[----:B------:R-:W2:Y:S04]  /*60ca0*/  LDL.LU R5, [R1+0x14] ;  /* 0x0000140001057983 */ /* 0x000ea80000300800 */
[----:B------:R-:W2:Y:S04]  /*60cb0*/  LDL.LU R6, [R1+0x18] ;  /* 0x0000180001067983 */ /* 0x000ea80000300800 */
[----:B------:R-:W2:Y:S04]  /*60cc0*/  LDL.LU R7, [R1+0x1c] ;  /* 0x00001c0001077983 */ /* 0x000ea80000300800 */
[----:B---3--:R0:W-:Y:S04]  /*60cd0*/  STS.128 [R2+UR4+0x80], R24 ;  /* 0x0000801802007988 */ /* 0x0081e80008000c04 */
[----:B0-----:R-:W3:Y:S04]  /*60ce0*/  LDL.LU.64 R26, [R1+0x1688] ;  /* 0x00168800011a7983 */ /* 0x001ee80000300a00 */
[----:B------:R-:W3:Y:S01]  /*60cf0*/  LDL.LU.64 R24, [R1+0x1680] ;  /* 0x0016800001187983 */ /* 0x000ee20000300a00 */
[----:B------:R-:W-:-:S02]  /*60d00*/  LEA R0, P1, R28, UR8, 0x1 ;  /* 0x000000081c007c11 */ /* 0x000fc4000f8208ff */
[----:B----4-:R-:W-:Y:S01]  /*60d10*/  ISETP.LT.AND P4, PT, R9, UR11, !P0 ;  /* 0x0000000b09007c0c */ /* 0x010fe2000c781270 */
[----:B--2---:R0:W-:Y:S02]  /*60d20*/  STS.128 [R2+UR4+0x180], R4 ;  /* 0x0001800402007988 */ /* 0x0041e40008000c04 */
[----:B0-----:R-:W0:Y:S01]  /*60d30*/  LDC R7, c[0x0][0x3b8] ;  /* 0x0000ee00ff077b82 */ /* 0x001e220000000800 */
[----:B------:R-:W-:-:S07]  /*60d40*/  LEA.HI.X.SX32 R2, R28, UR9, 0x1, P1 ;  /* 0x000000091c027c11 */ /* 0x000fce00088f0eff */
[----:B------:R-:W-:Y:S01]  /*60d50*/  BAR.SYNC.DEFER_BLOCKING 0x0 ;  /* 0x0000000000007b1d */ /* 0x000fe20000010000 */
[----:B------:R-:W-:-:S04]  /*60d60*/  LEA R4, P2, R3, R0, 0x1 ;  /* 0x0000000003047211 */ /* 0x000fc800078408ff */
[----:B------:R-:W-:Y:S01]  /*60d70*/  LEA.HI.X.SX32 R5, R3, R2, 0x1, P2 ;  /* 0x0000000203057211 */ /* 0x000fe200010f0eff */
[----:B0-----:R-:W-:Y:S01]  /*60d80*/  IMAD R9, R9, R7, RZ ;  /* 0x0000000709097224 */ /* 0x001fe200078e02ff */
[----:B------:R-:W2:Y:S04]  /*60d90*/  LDL.LU R28, [R1+0x34] ;  /* 0x00003400011c7983 */ /* 0x000ea80000300800 */
[----:B------:R0:W-:Y:S02]  /*60da0*/  @P3 STG.E.U16 desc[UR12][R4.64], R12 ;  /* 0x0000000c04003986 */ /* 0x0001e4000c10150c */
[----:B0-----:R-:W-:-:S04]  /*60db0*/  LEA R4, P5, R9, R0, 0x1 ;  /* 0x0000000009047211 */ /* 0x001fc800078a08ff */
[----:B------:R-:W-:Y:S02]  /*60dc0*/  LEA.HI.X.SX32 R5, R9, R2, 0x1, P5 ;  /* 0x0000000209057211 */ /* 0x000fe400028f0eff */
[----:B------:R-:W0:Y:S01]  /*60dd0*/  LDC R9, c[0x0][0x3b8] ;  /* 0x0000ee00ff097b82 */ /* 0x000e220000000800 */
[C---:B------:R-:W-:Y:S01]  /*60de0*/  ISETP.LT.AND P1, PT, R29.reuse, UR11, !P0 ;  /* 0x0000000b1d007c0c */ /* 0x040fe2000c721270 */
[-C--:B------:R-:W-:Y:S01]  /*60df0*/  IMAD R29, R29, R7.reuse, RZ ;  /* 0x000000071d1d7224 */ /* 0x080fe200078e02ff */
[C---:B-----5:R-:W-:Y:S01]  /*60e00*/  ISETP.LT.AND P2, PT, R10.reuse, UR11, !P0 ;  /* 0x0000000b0a007c0c */ /* 0x060fe2000c741270 */
[----:B------:R-:W-:-:S03]  /*60e10*/  IMAD R10, R10, R7, RZ ;  /* 0x000000070a0a7224 */ /* 0x000fc600078e02ff */
[C---:B------:R-:W-:Y:S02]  /*60e20*/  LEA R6, P6, R29.reuse, R0, 0x1 ;  /* 0x000000001d067211 */ /* 0x040fe400078c08ff */
[----:B------:R-:W-:Y:S02]  /*60e30*/  ISETP.LT.AND P3, PT, R8, UR11, !P0 ;  /* 0x0000000b08007c0c */ /* 0x000fe4000c761270 */
[----:B------:R-:W-:Y:S02]  /*60e40*/  LEA.HI.X.SX32 R7, R29, R2, 0x1, P6 ;  /* 0x000000021d077211 */ /* 0x000fe400030f0eff */
[----:B------:R-:W4:Y:S01]  /*60e50*/  LDL.LU R29, [R1+0x30] ;  /* 0x00003000011d7983 */ /* 0x000f220000300800 */
[C---:B------:R-:W-:Y:S02]  /*60e60*/  LEA R8, P6, R10.reuse, R0, 0x1 ;  /* 0x000000000a087211 */ /* 0x040fe400078c08ff */
[C---:B------:R-:W-:Y:S01]  /*60e70*/  ISETP.LT.AND P5, PT, R11.reuse, UR11, !P0 ;  /* 0x0000000b0b007c0c */ /* 0x040fe2000c7a1270 */
[----:B------:R-:W-:Y:S01]  /*60e80*/  @P1 STG.E.U16 desc[UR12][R6.64], R16 ;  /* 0x0000001006001986 */ /* 0x000fe2000c10150c */
[----:B0-----:R-:W-:Y:S01]  /*60e90*/  IMAD R11, R11, R9, RZ ;  /* 0x000000090b0b7224 */ /* 0x001fe200078e02ff */
[----:B------:R-:W-:-:S02]  /*60ea0*/  LEA.HI.X.SX32 R9, R10, R2, 0x1, P6 ;  /* 0x000000020a097211 */ /* 0x000fc400030f0eff */
[----:B---3--:R-:W-:Y:S01]  /*60eb0*/  @P4 STG.E.U16 desc[UR12][R4.64], R24 ;  /* 0x0000001804004986 */ /* 0x008fe2000c10150c */
[----:B------:R-:W2:Y:S03]  /*60ec0*/  LDC R10, c[0x0][0x3b8] ;  /* 0x0000ee00ff0a7b82 */ /* 0x000ea60000000800 */
[----:B------:R0:W-:Y:S04]  /*60ed0*/  @P2 STG.E.U16 desc[UR12][R8.64], R20 ;  /* 0x0000001408002986 */ /* 0x0001e8000c10150c */
[----:B0-----:R-:W3:Y:S01]  /*60ee0*/  LDL.LU R9, [R1+0x38] ;  /* 0x0000380001097983 */ /* 0x001ee20000300800 */
[----:B------:R-:W-:Y:S02]  /*60ef0*/  LEA R4, P1, R11, R0, 0x1 ;  /* 0x000000000b047211 */ /* 0x000fe400078208ff */
[----:B------:R-:W-:-:S02]  /*60f00*/  PRMT R12, R12, 0x7632, R12 ;  /* 0x000076320c0c7816 */ /* 0x000fc4000000000c */
[----:B------:R-:W-:-:S05]  /*60f10*/  LEA.HI.X.SX32 R5, R11, R2, 0x1, P1 ;  /* 0x000000020b057211 */ /* 0x000fca00008f0eff */
[----:B------:R0:W-:Y:S02]  /*60f20*/  @P5 STG.E.U16 desc[UR12][R4.64], R12 ;  /* 0x0000000c04005986 */ /* 0x0001e4000c10150c */
[----:B0-----:R-:W0:Y:S01]  /*60f30*/  LDC R5, c[0x0][0x3b8] ;  /* 0x0000ee00ff057b82 */ /* 0x001e220000000800 */
[C---:B--2---:R-:W-:Y:S01]  /*60f40*/  IMAD R8, R28.reuse, R10, RZ ;  /* 0x0000000a1c087224 */ /* 0x044fe200078e02ff */
[----:B------:R-:W-:-:S04]  /*60f50*/  ISETP.LT.AND P4, PT, R28, UR11, !P0 ;  /* 0x0000000b1c007c0c */ /* 0x000fc8000c781270 */
[----:B------:R-:W-:Y:S01]  /*60f60*/  LEA R4, P5, R8, R0, 0x1 ;  /* 0x0000000008047211 */ /* 0x000fe200078a08ff */
[C---:B----4-:R-:W-:Y:S01]  /*60f70*/  IMAD R7, R29.reuse, R10, RZ ;  /* 0x0000000a1d077224 */ /* 0x050fe200078e02ff */
[----:B------:R-:W-:Y:S02]  /*60f80*/  ISETP.LT.AND P2, PT, R29, UR11, !P0 ;  /* 0x0000000b1d007c0c */ /* 0x000fe4000c741270 */
[----:B------:R-:W2:Y:S02]  /*60f90*/  LDL.LU R29, [R1+0x48] ;  /* 0x00004800011d7983 */ /* 0x000ea40000300800 */
[C---:B------:R-:W-:Y:S02]  /*60fa0*/  LEA R6, P1, R7.reuse, R0, 0x1 ;  /* 0x0000000007067211 */ /* 0x040fe400078208ff */
[----:B------:R-:W4:Y:S02]  /*60fb0*/  LDL.LU R11, [R1+0x44] ;  /* 0x00004400010b7983 */ /* 0x000f240000300800 */
[----:B------:R-:W-:-:S02]  /*60fc0*/  LEA.HI.X.SX32 R7, R7, R2, 0x1, P1 ;  /* 0x0000000207077211 */ /* 0x000fc400008f0eff */
[----:B------:R-:W5:Y:S04]  /*60fd0*/  LDL.LU R10, [R1+0x70] ;  /* 0x00007000010a7983 */ /* 0x000f680000300800 */
[----:B------:R-:W2:Y:S04]  /*60fe0*/  LDL.LU R28, [R1+0x4c] ;  /* 0x00004c00011c7983 */ /* 0x000ea80000300800 */
[----:B------:R-:W2:Y:S01]  /*60ff0*/  LDL.LU R12, [R1+0x40] ;  /* 0x00004000010c7983 */ /* 0x000ea20000300800 */
[C---:B---3--:R-:W-:Y:S01]  /*61000*/  ISETP.LT.AND P1, PT, R9.reuse, UR11, !P0 ;  /* 0x0000000b09007c0c */ /* 0x048fe2000c721270 */
[----:B0-----:R-:W-:Y:S01]  /*61010*/  IMAD R9, R9, R5, RZ ;  /* 0x0000000509097224 */ /* 0x001fe200078e02ff */
[----:B------:R-:W-:-:S02]  /*61020*/  LEA.HI.X.SX32 R5, R8, R2, 0x1, P5 ;  /* 0x0000000208057211 */ /* 0x000fc400028f0eff */
[----:B------:R-:W3:Y:S01]  /*61030*/  LDL.LU R8, [R1+0x3c] ;  /* 0x00003c0001087983 */ /* 0x000ee20000300800 */
[----:B------:R-:W-:-:S05]  /*61040*/  PRMT R16, R16, 0x7632, R16 ;  /* 0x0000763210107816 */ /* 0x000fca0000000010 */
[----:B------:R0:W-:Y:S02]  /*61050*/  @P2 STG.E.U16 desc[UR12][R6.64], R16 ;  /* 0x0000001006002986 */ /* 0x0001e4000c10150c */
[----:B0-----:R-:W0:Y:S01]  /*61060*/  LDC R16, c[0x0][0x3b8] ;  /* 0x0000ee00ff107b82 */ /* 0x001e220000000800 */
[----:B------:R-:W-:Y:S02]  /*61070*/  PRMT R24, R24, 0x7632, R24 ;  /* 0x0000763218187816 */ /* 0x000fe40000000018 */
[C---:B------:R-:W-:Y:S02]  /*61080*/  LEA R6, P2, R9.reuse, R0, 0x1 ;  /* 0x0000000009067211 */ /* 0x040fe400078408ff */
[----:B------:R-:W-:Y:S01]  /*61090*/  PRMT R20, R20, 0x7632, R20 ;  /* 0x0000763214147816 */ /* 0x000fe20000000014 */
[----:B------:R0:W-:Y:S01]  /*610a0*/  @P4 STG.E.U16 desc[UR12][R4.64], R24 ;  /* 0x0000001804004986 */ /* 0x0001e2000c10150c */
[----:B------:R-:W-:-:S05]  /*610b0*/  LEA.HI.X.SX32 R7, R9, R2, 0x1, P2 ;  /* 0x0000000209077211 */ /* 0x000fca00010f0eff */
[----:B------:R1:W-:Y:S01]  /*610c0*/  @P1 STG.E.U16 desc[UR12][R6.64], R20 ;  /* 0x0000001406001986 */ /* 0x0003e2000c10150c */
[C---:B---3--:R-:W-:Y:S01]  /*610d0*/  ISETP.LT.AND P5, PT, R8.reuse, UR11, !P0 ;  /* 0x0000000b08007c0c */ /* 0x048fe2000c7a1270 */
[-C--:B0-----:R-:W-:Y:S02]  /*610e0*/  IMAD R5, R8, R16.reuse, RZ ;  /* 0x0000001008057224 */ /* 0x081fe400078e02ff */
[----:B--2---:R-:W-:-:S03]  /*610f0*/  IMAD R8, R12, R16, RZ ;  /* 0x000000100c087224 */ /* 0x004fc600078e02ff */
[CC--:B------:R-:W-:Y:S02]  /*61100*/  LEA R4, P2, R5.reuse, R0.reuse, 0x1 ;  /* 0x0000000005047211 */ /* 0x0c0fe400078408ff */
[C---:B-1----:R-:W-:Y:S02]  /*61110*/  LEA R6, P6, R8.reuse, R0, 0x1 ;  /* 0x0000000008067211 */ /* 0x042fe400078c08ff */
[-C--:B------:R-:W-:Y:S02]  /*61120*/  LEA.HI.X.SX32 R5, R5, R2.reuse, 0x1, P2 ;  /* 0x0000000205057211 */ /* 0x080fe400010f0eff */
[----:B------:R-:W-:Y:S01]  /*61130*/  LEA.HI.X.SX32 R7, R8, R2, 0x1, P6 ;  /* 0x0000000208077211 */ /* 0x000fe200030f0eff */
[CC--:B------:R-:W-:Y:S01]  /*61140*/  IMAD R8, R29.reuse, R16.reuse, RZ ;  /* 0x000000101d087224 */ /* 0x0c0fe200078e02ff */
[----:B------:R-:W-:Y:S02]  /*61150*/  ISETP.LT.AND P2, PT, R29, UR11, !P0 ;  /* 0x0000000b1d007c0c */ /* 0x000fe4000c741270 */
[----:B------:R-:W2:Y:S01]  /*61160*/  LDL.LU R29, [R1+0x78] ;  /* 0x00007800011d7983 */ /* 0x000ea20000300800 */
[----:B------:R-:W-:Y:S01]  /*61170*/  ISETP.LT.AND P4, PT, R12, UR11, !P0 ;  /* 0x0000000b0c007c0c */ /* 0x000fe2000c781270 */
[C---:B----4-:R-:W-:Y:S01]  /*61180*/  IMAD R9, R11.reuse, R16, RZ ;  /* 0x000000100b097224 */ /* 0x050fe200078e02ff */
[----:B------:R-:W-:Y:S01]  /*61190*/  ISETP.LT.AND P1, PT, R11, UR11, !P0 ;  /* 0x0000000b0b007c0c */ /* 0x000fe2000c721270 */
[----:B------:R0:W-:Y:S03]  /*611a0*/  @P5 STG.E.U16 desc[UR12][R4.64], R13 ;  /* 0x0000000d04005986 */ /* 0x0001e6000c10150c */
[----:B0-----:R-:W-:-:S07]  /*611b0*/  LEA R4, P5, R9, R0, 0x1 ;  /* 0x0000000009047211 */ /* 0x001fce00078a08ff */
[----:B------:R0:W-:Y:S01]  /*611c0*/  @P4 STG.E.U16 desc[UR12][R6.64], R17 ;  /* 0x0000001106004986 */ /* 0x0001e2000c10150c */
[----:B------:R-:W-:Y:S01]  /*611d0*/  LEA.HI.X.SX32 R5, R9, R2, 0x1, P5 ;  /* 0x0000000209057211 */ /* 0x000fe200028f0eff */
[C---:B------:R-:W-:Y:S01]  /*611e0*/  IMAD R9, R28.reuse, R16, RZ ;  /* 0x000000101c097224 */ /* 0x040fe200078e02ff */
[----:B------:R-:W-:Y:S02]  /*611f0*/  ISETP.LT.AND P5, PT, R28, UR11, !P0 ;  /* 0x0000000b1c007c0c */ /* 0x000fe4000c7a1270 */
[----:B------:R-:W3:Y:S01]  /*61200*/  LDL.LU R28, [R1+0x7c] ;  /* 0x00007c00011c7983 */ /* 0x000ee20000300800 */
[----:B0-----:R-:W-:-:S03]  /*61210*/  LEA R6, P6, R8, R0, 0x1 ;  /* 0x0000000008067211 */ /* 0x001fc600078c08ff */
[----:B------:R0:W-:Y:S01]  /*61220*/  @P1 STG.E.U16 desc[UR12][R4.64], R25 ;  /* 0x0000001904001986 */ /* 0x0001e2000c10150c */
[----:B------:R-:W-:Y:S01]  /*61230*/  LEA.HI.X.SX32 R7, R8, R2, 0x1, P6 ;  /* 0x0000000208077211 */ /* 0x000fe200030f0eff */
[C---:B------:R-:W-:Y:S01]  /*61240*/  IMAD R8, R19.reuse, R16, RZ ;  /* 0x0000001013087224 */ /* 0x040fe200078e02ff */
[----:B------:R-:W-:Y:S02]  /*61250*/  ISETP.LT.AND P1, PT, R19, UR11, !P0 ;  /* 0x0000000b13007c0c */ /* 0x000fe4000c721270 */
[----:B------:R-:W4:Y:S01]  /*61260*/  LDL.LU R19, [R1+0x167c] ;  /* 0x00167c0001137983 */ /* 0x000f220000300800 */
[----:B0-----:R-:W-:-:S03]  /*61270*/  LEA R4, P6, R9, R0, 0x1 ;  /* 0x0000000009047211 */ /* 0x001fc600078c08ff */
[----:B------:R0:W-:Y:S01]  /*61280*/  @P2 STG.E.U16 desc[UR12][R6.64], R21 ;  /* 0x0000001506002986 */ /* 0x0001e2000c10150c */
[C---:B------:R-:W-:Y:S02]  /*61290*/  ISETP.LT.AND P2, PT, R14.reuse, UR11, !P0 ;  /* 0x0000000b0e007c0c */ /* 0x040fe4000c741270 */
[----:B------:R-:W-:Y:S01]  /*612a0*/  LEA.HI.X.SX32 R5, R9, R2, 0x1, P6 ;  /* 0x0000000209057211 */ /* 0x000fe200030f0eff */
[----:B------:R-:W4:Y:S01]  /*612b0*/  LDL.LU R24, [R1+0x80] ;  /* 0x0000800001187983 */ /* 0x000f220000300800 */
[----:B------:R-:W-:-:S03]  /*612c0*/  IMAD R9, R14, R16, RZ ;  /* 0x000000100e097224 */ /* 0x000fc600078e02ff */
[----:B------:R-:W4:Y:S01]  /*612d0*/  LDL.LU R14, [R1+0x1678] ;  /* 0x00167800010e7983 */ /* 0x000f220000300800 */
[----:B------:R-:W-:Y:S02]  /*612e0*/  PRMT R13, R13, 0x7632, R13 ;  /* 0x000076320d0d7816 */ /* 0x000fe4000000000d */
[C---:B0-----:R-:W-:Y:S01]  /*612f0*/  LEA R6, P6, R8.reuse, R0, 0x1 ;  /* 0x0000000008067211 */ /* 0x041fe200078c08ff */
[----:B------:R-:W4:Y:S01]  /*61300*/  LDL.LU R12, [R1+0x84] ;  /* 0x00008400010c7983 */ /* 0x000f220000300800 */
[----:B------:R-:W-:Y:S02]  /*61310*/  PRMT R17, R17, 0x7632, R17 ;  /* 0x0000763211117816 */ /* 0x000fe40000000011 */
[----:B------:R-:W-:Y:S01]  /*61320*/  LEA.HI.X.SX32 R7, R8, R2, 0x1, P6 ;  /* 0x0000000208077211 */ /* 0x000fe200030f0eff */
[----:B------:R0:W-:Y:S01]  /*61330*/  @P5 STG.E.U16 desc[UR12][R4.64], R13 ;  /* 0x0000000d04005986 */ /* 0x0001e2000c10150c */
[C---:B------:R-:W-:Y:S01]  /*61340*/  ISETP.LT.AND P5, PT, R15.reuse, UR11, !P0 ;  /* 0x0000000b0f007c0c */ /* 0x040fe2000c7a1270 */
[----:B------:R-:W-:Y:S01]  /*61350*/  IMAD R8, R15, R16, RZ ;  /* 0x000000100f087224 */ /* 0x000fe200078e02ff */
[----:B-----5:R-:W-:Y:S01]  /*61360*/  ISETP.LT.AND P4, PT, R10, UR11, !P0 ;  /* 0x0000000b0a007c0c */ /* 0x020fe2000c781270 */
[----:B------:R-:W5:Y:S04]  /*61370*/  LDL.LU R11, [R1+0x88] ;  /* 0x00008800010b7983 */ /* 0x000f680000300800 */
[----:B------:R-:W5:Y:S04]  /*61380*/  LDL.LU R15, [R1+0x1674] ;  /* 0x00167400010f7983 */ /* 0x000f680000300800 */
[----:B------:R1:W-:Y:S04]  /*61390*/  @P1 STG.E.U16 desc[UR12][R6.64], R17 ;  /* 0x0000001106001986 */ /* 0x0003e8000c10150c */
[----:B------:R-:W5:Y:S01]  /*613a0*/  LDL.LU R10, [R1+0x8c] ;  /* 0x00008c00010a7983 */ /* 0x000f620000300800 */
[----:B--2---:R-:W-:-:S03]  /*613b0*/  ISETP.LT.AND P1, PT, R29, UR11, !P0 ;  /* 0x0000000b1d007c0c */ /* 0x004fc6000c721270 */
[----:B------:R-:W2:Y:S01]  /*613c0*/  LDL.LU R29, [R1+0x90] ;  /* 0x00009000011d7983 */ /* 0x000ea20000300800 */
[----:B0-----:R-:W-:Y:S01]  /*613d0*/  LEA R4, P6, R9, R0, 0x1 ;  /* 0x0000000009047211 */ /* 0x001fe200078c08ff */
[----:B------:R-:W-:Y:S01]  /*613e0*/  IMAD R3, R16, 0x80, R3 ;  /* 0x0000008010037824 */ /* 0x000fe200078e0203 */
[----:B------:R-:W-:Y:S02]  /*613f0*/  PRMT R25, R25, 0x7632, R25 ;  /* 0x0000763219197816 */ /* 0x000fe40000000019 */
[----:B------:R-:W-:Y:S02]  /*61400*/  LEA.HI.X.SX32 R5, R9, R2, 0x1, P6 ;  /* 0x0000000209057211 */ /* 0x000fe400030f0eff */
[C---:B-1----:R-:W-:Y:S02]  /*61410*/  LEA R6, P6, R8.reuse, R0, 0x1 ;  /* 0x0000000008067211 */ /* 0x042fe400078c08ff */
[----:B------:R-:W-:Y:S01]  /*61420*/  PRMT R21, R21, 0x7632, R21 ;  /* 0x0000763215157816 */ /* 0x000fe20000000015 */
[----:B------:R0:W-:Y:S01]  /*61430*/  @P2 STG.E.U16 desc[UR12][R4.64], R25 ;  /* 0x0000001904002986 */ /* 0x0001e2000c10150c */
[----:B------:R-:W-:Y:S01]  /*61440*/  LEA.HI.X.SX32 R7, R8, R2, 0x1, P6 ;  /* 0x0000000208077211 */ /* 0x000fe200030f0eff */
[----:B------:R-:W-:-:S04]  /*61450*/  IMAD R8, R16, 0x8, R3 ;  /* 0x0000000810087824 */ /* 0x000fc800078e0203 */
[----:B------:R1:W-:Y:S01]  /*61460*/  @P5 STG.E.U16 desc[UR12][R6.64], R21 ;  /* 0x0000001506005986 */ /* 0x0003e2000c10150c */
[----:B0-----:R-:W-:-:S04]  /*61470*/  LEA R4, P6, R3, R0, 0x1 ;  /* 0x0000000003047211 */ /* 0x001fc800078c08ff */
[----:B------:R-:W-:Y:S01]  /*61480*/  LEA.HI.X.SX32 R5, R3, R2, 0x1, P6 ;  /* 0x0000000203057211 */ /* 0x000fe200030f0eff */
[----:B------:R-:W-:Y:S01]  /*61490*/  IMAD R3, R16, 0x8, R8 ;  /* 0x0000000810037824 */ /* 0x000fe200078e0208 */
[----:B-1----:R-:W-:Y:S02]  /*614a0*/  LEA R6, P6, R8, R0, 0x1 ;  /* 0x0000000008067211 */ /* 0x002fe400078c08ff */
[----:B---3--:R-:W-:Y:S02]  /*614b0*/  ISETP.LT.AND P2, PT, R28, UR11, !P0 ;  /* 0x0000000b1c007c0c */ /* 0x008fe4000c741270 */
[----:B------:R-:W-:Y:S01]  /*614c0*/  LEA.HI.X.SX32 R7, R8, R2, 0x1, P6 ;  /* 0x0000000208077211 */ /* 0x000fe200030f0eff */
[----:B------:R-:W-:Y:S01]  /*614d0*/  IMAD R8, R16, 0x8, R3 ;  /* 0x0000000810087824 */ /* 0x000fe200078e0203 */
[----:B------:R-:W3:Y:S04]  /*614e0*/  LDL.LU R28, [R1+0x60] ;  /* 0x00006000011c7983 */ /* 0x000ee80000300800 */
[----:B------:R-:W3:Y:S04]  /*614f0*/  LDL.LU R13, [R1+0x98] ;  /* 0x00009800010d7983 */ /* 0x000ee80000300800 */
[----:B----4-:R0:W-:Y:S01]  /*61500*/  @P3 STG.E.U16 desc[UR12][R4.64], R14 ;  /* 0x0000000e04003986 */ /* 0x0101e2000c10150c */
[----:B------:R-:W-:-:S03]  /*61510*/  ISETP.LT.AND P5, PT, R24, UR11, !P0 ;  /* 0x0000000b18007c0c */ /* 0x000fc6000c7a1270 */
[----:B------:R1:W-:Y:S04]  /*61520*/  @P4 STG.E.U16 desc[UR12][R6.64], R18 ;  /* 0x0000001206004986 */ /* 0x0003e8000c10150c */
[----:B------:R-:W4:Y:S01]  /*61530*/  LDL.LU R24, [R1+0x9c] ;  /* 0x00009c0001187983 */ /* 0x000f220000300800 */
[----:B0-----:R-:W-:-:S04]  /*61540*/  LEA R4, P6, R3, R0, 0x1 ;  /* 0x0000000003047211 */ /* 0x001fc800078c08ff */
[----:B------:R-:W-:Y:S02]  /*61550*/  LEA.HI.X.SX32 R5, R3, R2, 0x1, P6 ;  /* 0x0000000203057211 */ /* 0x000fe400030f0eff */
[----:B-1----:R-:W-:-:S04]  /*61560*/  LEA R6, P6, R8, R0, 0x1 ;  /* 0x0000000008067211 */ /* 0x002fc800078c08ff */
[----:B------:R-:W-:Y:S01]  /*61570*/  LEA.HI.X.SX32 R7, R8, R2, 0x1, P6 ;  /* 0x0000000208077211 */ /* 0x000fe200030f0eff */
[----:B------:R0:W-:Y:S04]  /*61580*/  @P1 STG.E.U16 desc[UR12][R4.64], R26 ;  /* 0x0000001a04001986 */ /* 0x0001e8000c10150c */
[----:B------:R1:W-:Y:S01]  /*61590*/  @P2 STG.E.U16 desc[UR12][R6.64], R22 ;  /* 0x0000001606002986 */ /* 0x0003e2000c10150c */
[----:B--2---:R-:W-:-:S03]  /*615a0*/  ISETP.LT.AND P2, PT, R29, UR11, !P0 ;  /* 0x0000000b1d007c0c */ /* 0x004fc6000c741270 */
[----:B------:R-:W2:Y:S01]  /*615b0*/  LDL.LU R29, [R1+0xa0] ;  /* 0x0000a000011d7983 */ /* 0x000ea20000300800 */
[----:B-----5:R-:W-:-:S03]  /*615c0*/  ISETP.LT.AND P1, PT, R10, UR11, !P0 ;  /* 0x0000000b0a007c0c */ /* 0x020fc6000c721270 */
[----:B------:R-:W5:Y:S01]  /*615d0*/  LDL.LU R10, [R1+0xa4] ;  /* 0x0000a400010a7983 */ /* 0x000f620000300800 */
[----:B------:R-:W-:-:S04]  /*615e0*/  IMAD R3, R16, 0x8, R8 ;  /* 0x0000000810037824 */ /* 0x000fc800078e0208 */
[----:B------:R-:W-:Y:S01]  /*615f0*/  IMAD R8, R16, 0x8, R3 ;  /* 0x0000000810087824 */ /* 0x000fe200078e0203 */
[C---:B0-----:R-:W-:Y:S02]  /*61600*/  LEA R4, P6, R3.reuse, R0, 0x1 ;  /* 0x0000000003047211 */ /* 0x041fe400078c08ff */
[----:B------:R-:W-:Y:S02]  /*61610*/  PRMT R14, R14, 0x7632, R14 ;  /* 0x000076320e0e7816 */ /* 0x000fe4000000000e */
[----:B------:R-:W-:Y:S01]  /*61620*/  LEA.HI.X.SX32 R5, R3, R2, 0x1, P6 ;  /* 0x0000000203057211 */ /* 0x000fe200030f0eff */
[----:B------:R-:W-:Y:S01]  /*61630*/  IMAD R3, R16, 0x8, R8 ;  /* 0x0000000810037824 */ /* 0x000fe200078e0208 */
[----:B------:R-:W-:Y:S02]  /*61640*/  ISETP.LT.AND P3, PT, R12, UR11, !P0 ;  /* 0x0000000b0c007c0c */ /* 0x000fe4000c761270 */
[C---:B-1----:R-:W-:Y:S02]  /*61650*/  LEA R6, P6, R8.reuse, R0, 0x1 ;  /* 0x0000000008067211 */ /* 0x042fe400078c08ff */
[----:B------:R-:W-:Y:S01]  /*61660*/  ISETP.LT.AND P4, PT, R11, UR11, !P0 ;  /* 0x0000000b0b007c0c */ /* 0x000fe2000c781270 */
[----:B------:R0:W-:Y:S01]  /*61670*/  @P5 STG.E.U16 desc[UR12][R4.64], R14 ;  /* 0x0000000e04005986 */ /* 0x0001e2000c10150c */
[----:B------:R-:W-:-:S03]  /*61680*/  LEA.HI.X.SX32 R7, R8, R2, 0x1, P6 ;  /* 0x0000000208077211 */ /* 0x000fc600030f0eff */
[----:B------:R-:W5:Y:S01]  /*61690*/  LDL.LU R12, [R1+0xa8] ;  /* 0x0000a800010c7983 */ /* 0x000f620000300800 */
[----:B------:R-:W-:Y:S02]  /*616a0*/  PRMT R18, R18, 0x7632, R18 ;  /* 0x0000763212127816 */ /* 0x000fe40000000012 */
[----:B------:R-:W-:Y:S01]  /*616b0*/  PRMT R26, R26, 0x7632, R26 ;  /* 0x000076321a1a7816 */ /* 0x000fe2000000001a */
[----:B------:R-:W5:Y:S01]  /*616c0*/  LDL.LU R11, [R1+0xac] ;  /* 0x0000ac00010b7983 */ /* 0x000f620000300800 */
[----:B0-----:R-:W-:Y:S01]  /*616d0*/  LEA R4, P6, R3, R0, 0x1 ;  /* 0x0000000003047211 */ /* 0x001fe200078c08ff */
[----:B---3--:R-:W-:-:S03]  /*616e0*/  IMAD R8, R28, R16, RZ ;  /* 0x000000101c087224 */ /* 0x008fc600078e02ff */
[----:B------:R-:W-:Y:S01]  /*616f0*/  LEA.HI.X.SX32 R5, R3, R2, 0x1, P6 ;  /* 0x0000000203057211 */ /* 0x000fe200030f0eff */
[----:B------:R0:W-:Y:S01]  /*61700*/  @P3 STG.E.U16 desc[UR12][R6.64], R18 ;  /* 0x0000001206003986 */ /* 0x0001e2000c10150c */
[----:B------:R-:W-:Y:S01]  /*61710*/  ISETP.LT.AND P5, PT, R28, UR11, !P0 ;  /* 0x0000000b1c007c0c */ /* 0x000fe2000c7a1270 */
[----:B------:R-:W-:Y:S02]  /*61720*/  IMAD R3, R16, 0x10, R3 ;  /* 0x0000001010037824 */ /* 0x000fe400078e0203 */
[----:B------:R-:W3:Y:S04]  /*61730*/  LDL.LU R28, [R1+0xb0] ;  /* 0x0000b000011c7983 */ /* 0x000ee80000300800 */
[----:B------:R1:W-:Y:S01]  /*61740*/  @P4 STG.E.U16 desc[UR12][R4.64], R26 ;  /* 0x0000001a04004986 */ /* 0x0003e2000c10150c */
[----:B0-----:R-:W-:-:S02]  /*61750*/  LEA R6, P6, R8, R0, 0x1 ;  /* 0x0000000008067211 */ /* 0x001fc400078c08ff */
[----:B----4-:R-:W-:Y:S01]  /*61760*/  ISETP.LT.AND P4, PT, R24, UR11, !P0 ;  /* 0x0000000b18007c0c */ /* 0x010fe2000c781270 */
[----:B-1----:R-:W4:Y:S01]  /*61770*/  LDL.LU R26, [R1+0x28] ;  /* 0x00002800011a7983 */ /* 0x002f220000300800 */
[----:B------:R-:W-:-:S03]  /*61780*/  LEA.HI.X.SX32 R7, R8, R2, 0x1, P6 ;  /* 0x0000000208077211 */ /* 0x000fc600030f0eff */
[----:B------:R-:W3:Y:S01]  /*61790*/  LDL.LU R24, [R1+0x64] ;  /* 0x0000640001187983 */ /* 0x000ee20000300800 */
[----:B------:R-:W-:-:S04]  /*617a0*/  LEA R4, P6, R3, R0, 0x1 ;  /* 0x0000000003047211 */ /* 0x000fc800078c08ff */
[----:B------:R-:W-:Y:S02]  /*617b0*/  LEA.HI.X.SX32 R5, R3, R2, 0x1, P6 ;  /* 0x0000000203057211 */ /* 0x000fe400030f0eff */
[----:B------:R-:W-:Y:S02]  /*617c0*/  PRMT R22, R22, 0x7632, R22 ;  /* 0x0000763216167816 */ /* 0x000fe40000000016 */
[----:B--2---:R-:W-:Y:S02]  /*617d0*/  ISETP.LT.AND P6, PT, R29, UR11, !P0 ;  /* 0x0000000b1d007c0c */ /* 0x004fe4000c7c1270 */
[----:B------:R-:W2:Y:S04]  /*617e0*/  LDL.LU R29, [R1+0xb4] ;  /* 0x0000b400011d7983 */ /* 0x000ea80000300800 */
[----:B------:R0:W-:Y:S02]  /*617f0*/  @P5 STG.E.U16 desc[UR12][R6.64], R22 ;  /* 0x0000001606005986 */ /* 0x0001e4000c10150c */
[----:B0-----:R-:W0:Y:S01]  /*61800*/  LDC R22, c[0x0][0x3b8] ;  /* 0x0000ee00ff167b82 */ /* 0x001e220000000800 */
[----:B------:R-:W-:Y:S01]  /*61810*/  IMAD R8, R16, 0x8, R3 ;  /* 0x0000000810087824 */ /* 0x000fe200078e0203 */
[----:B------:R1:W-:Y:S04]  /*61820*/  @P1 STG.E.U16 desc[UR12][R4.64], R15 ;  /* 0x0000000f04001986 */ /* 0x0003e8000c10150c */
[----:B------:R-:W-:-:S02]  /*61830*/  LEA R6, P5, R8, R0, 0x1 ;  /* 0x0000000008067211 */ /* 0x000fc400078a08ff */
[----:B-----5:R-:W-:Y:S02]  /*61840*/  ISETP.LT.AND P1, PT, R10, UR11, !P0 ;  /* 0x0000000b0a007c0c */ /* 0x020fe4000c721270 */
[----:B------:R-:W-:Y:S02]  /*61850*/  LEA.HI.X.SX32 R7, R8, R2, 0x1, P5 ;  /* 0x0000000208077211 */ /* 0x000fe400028f0eff */
[----:B------:R-:W-:Y:S01]  /*61860*/  ISETP.LT.AND P3, PT, R13, UR11, !P0 ;  /* 0x0000000b0d007c0c */ /* 0x000fe2000c761270 */
[----:B0-----:R-:W-:-:S04]  /*61870*/  IMAD R3, R22, 0x8, R8 ;  /* 0x0000000816037824 */ /* 0x001fc800078e0208 */
[----:B------:R-:W-:Y:S01]  /*61880*/  IMAD R10, R22, 0x8, R3 ;  /* 0x00000008160a7824 */ /* 0x000fe200078e0203 */
[----:B-1----:R-:W-:-:S04]  /*61890*/  LEA R4, P5, R3, R0, 0x1 ;  /* 0x0000000003047211 */ /* 0x002fc800078a08ff */
[----:B------:R-:W-:Y:S02]  /*618a0*/  LEA.HI.X.SX32 R5, R3, R2, 0x1, P5 ;  /* 0x0000000203057211 */ /* 0x000fe400028f0eff */
[C---:B------:R-:W-:Y:S01]  /*618b0*/  LEA R8, P5, R10.reuse, R0, 0x1 ;  /* 0x000000000a087211 */ /* 0x040fe200078a08ff */
[----:B------:R-:W-:Y:S03]  /*618c0*/  @P2 STG.E.U16 desc[UR12][R6.64], R19 ;  /* 0x0000001306002986 */ /* 0x000fe6000c10150c */
[----:B------:R-:W-:Y:S01]  /*618d0*/  LEA.HI.X.SX32 R9, R10, R2, 0x1, P5 ;  /* 0x000000020a097211 */ /* 0x000fe200028f0eff */
[----:B------:R-:W-:Y:S01]  /*618e0*/  @P3 STG.E.U16 desc[UR12][R4.64], R27 ;  /* 0x0000001b04003986 */ /* 0x000fe2000c10150c */
[----:B------:R-:W-:Y:S01]  /*618f0*/  PRMT R25, R23, 0x7632, R25 ;  /* 0x0000763217197816 */ /* 0x000fe20000000019 */
[----:B------:R-:W-:Y:S02]  /*61900*/  IMAD R3, R22, 0x8, R10 ;  /* 0x0000000816037824 */ /* 0x000fe400078e020a */
[----:B------:R0:W-:Y:S01]  /*61910*/  @P4 STG.E.U16 desc[UR12][R8.64], R23 ;  /* 0x0000001708004986 */ /* 0x0001e2000c10150c */
[----:B------:R-:W-:-:S02]  /*61920*/  ISETP.LT.AND P2, PT, R12, UR11, !P0 ;  /* 0x0000000b0c007c0c */ /* 0x000fc4000c741270 */
[----:B------:R-:W-:Y:S01]  /*61930*/  PRMT R20, R15, 0x7632, R20 ;  /* 0x000076320f147816 */ /* 0x000fe20000000014 */
[C---:B------:R-:W-:Y:S01]  /*61940*/  IMAD R15, R22.reuse, 0x8, R3 ;  /* 0x00000008160f7824 */ /* 0x040fe200078e0203 */
[C---:B------:R-:W-:Y:S01]  /*61950*/  LEA R12, P4, R3.reuse, R0, 0x1 ;  /* 0x00000000030c7211 */ /* 0x040fe200078808ff */
[----:B----4-:R-:W1:Y:S01]  /*61960*/  LDS.128 R4, [R26+UR4] ;  /* 0x000000041a047984 */ /* 0x010e620008000c00 */
[----:B0-----:R-:W0:Y:S02]  /*61970*/  LDC R23, c[0x0][0x3b8] ;  /* 0x0000ee00ff177b82 */ /* 0x001e240000000800 */
[----:B------:R-:W-:Y:S01]  /*61980*/  LEA.HI.X.SX32 R13, R3, R2, 0x1, P4 ;  /* 0x00000002030d7211 */ /* 0x000fe200020f0eff */
[----:B------:R-:W-:Y:S01]  /*61990*/  IMAD R3, R22, 0x8, R15 ;  /* 0x0000000816037824 */ /* 0x000fe200078e020f */
[----:B------:R-:W-:Y:S02]  /*619a0*/  LEA R14, P4, R15, R0, 0x1 ;  /* 0x000000000f0e7211 */ /* 0x000fe400078808ff */
[----:B------:R-:W-:Y:S01]  /*619b0*/  PRMT R21, R19, 0x7632, R21 ;  /* 0x0000763213157816 */ /* 0x000fe20000000015 */
[----:B------:R4:W-:Y:S01]  /*619c0*/  @P6 STG.E.U16 desc[UR12][R12.64], R20 ;  /* 0x000000140c006986 */ /* 0x0009e2000c10150c */
[----:B------:R-:W-:-:S02]  /*619d0*/  LEA.HI.X.SX32 R15, R15, R2, 0x1, P4 ;  /* 0x000000020f0f7211 */ /* 0x000fc400020f0eff */
[C---:B---3--:R-:W-:Y:S01]  /*619e0*/  ISETP.LT.AND P4, PT, R24.reuse, UR11, !P0 ;  /* 0x0000000b18007c0c */ /* 0x048fe2000c781270 */
[----:B------:R-:W-:Y:S01]  /*619f0*/  IMAD R24, R24, R22, RZ ;  /* 0x0000001618187224 */ /* 0x000fe200078e02ff */
[----:B------:R-:W-:Y:S01]  /*61a00*/  ISETP.LT.AND P5, PT, R11, UR11, !P0 ;  /* 0x0000000b0b007c0c */ /* 0x000fe2000c7a1270 */
[----:B------:R3:W-:Y:S01]  /*61a10*/  @P1 STG.E.U16 desc[UR12][R14.64], R21 ;  /* 0x000000150e001986 */ /* 0x0007e2000c10150c */
[----:B------:R-:W-:-:S03]  /*61a20*/  ISETP.LT.AND P3, PT, R28, UR11, !P0 ;  /* 0x0000000b1c007c0c */ /* 0x000fc6000c761270 */
[----:B------:R-:W5:Y:S01]  /*61a30*/  LDL.LU R28, [R1+0xc0] ;  /* 0x0000c000011c7983 */ /* 0x000f620000300800 */
[----:B----4-:R-:W-:-:S03]  /*61a40*/  LEA R20, P6, R3, R0, 0x1 ;  /* 0x0000000003147211 */ /* 0x010fc600078c08ff */
[----:B------:R-:W4:Y:S01]  /*61a50*/  LDS.128 R8, [R26+UR4+0x200] ;  /* 0x000200041a087984 */ /* 0x000f220008000c00 */
[----:B---3--:R-:W-:-:S03]  /*61a60*/  LEA.HI.X.SX32 R21, R3, R2, 0x1, P6 ;  /* 0x0000000203157211 */ /* 0x008fc600030f0eff */
[----:B------:R-:W3:Y:S01]  /*61a70*/  LDS.128 R16, [R26+UR4+0x400] ;  /* 0x000400041a107984 */ /* 0x000ee20008000c00 */
[C---:B------:R-:W-:Y:S01]  /*61a80*/  LEA R22, P6, R24.reuse, R0, 0x1 ;  /* 0x0000000018167211 */ /* 0x040fe200078c08ff */
[----:B0-----:R-:W-:Y:S02]  /*61a90*/  IMAD R3, R23, 0x10, R3 ;  /* 0x0000001017037824 */ /* 0x001fe400078e0203 */
[----:B------:R0:W1:Y:S01]  /*61aa0*/  LDS.128 R12, [R26+UR4+0x600] ;  /* 0x000600041a0c7984 */ /* 0x0000620008000c00 */
[----:B------:R-:W-:-:S03]  /*61ab0*/  LEA.HI.X.SX32 R23, R24, R2, 0x1, P6 ;  /* 0x0000000218177211 */ /* 0x000fc600030f0eff */
[----:B0-----:R-:W3:Y:S01]  /*61ac0*/  LDL.LU R26, [R1+0xc8] ;  /* 0x0000c800011a7983 */ /* 0x001ee20000300800 */
[----:B--2---:R-:W-:-:S03]  /*61ad0*/  ISETP.LT.AND P1, PT, R29, UR11, !P0 ;  /* 0x0000000b1d007c0c */ /* 0x004fc6000c721270 */
[----:B------:R-:W2:Y:S04]  /*61ae0*/  LDL.LU R29, [R1+0xcc] ;  /* 0x0000cc00011d7983 */ /* 0x000ea80000300800 */
[----:B------:R-:W2:Y:S01]  /*61af0*/  LDL.LU R24, [R1+0xb8] ;  /* 0x0000b80001187983 */ /* 0x000ea20000300800 */
[----:B------:R-:W-:-:S05]  /*61b00*/  PRMT R27, R27, 0x7632, R27 ;  /* 0x000076321b1b7816 */ /* 0x000fca000000001b */
[----:B------:R0:W-:Y:S02]  /*61b10*/  @P2 STG.E.U16 desc[UR12][R20.64], R27 ;  /* 0x0000001b14002986 */ /* 0x0001e4000c10150c */
[----:B0-----:R-:W0:Y:S01]  /*61b20*/  LDC R27, c[0x0][0x3b8] ;  /* 0x0000ee00ff1b7b82 */ /* 0x001e220000000800 */
[----:B------:R-:W-:-:S04]  /*61b30*/  LEA R20, P6, R3, R0, 0x1 ;  /* 0x0000000003147211 */ /* 0x000fc800078c08ff */
[----:B------:R-:W-:Y:S02]  /*61b40*/  LEA.HI.X.SX32 R21, R3, R2, 0x1, P6 ;  /* 0x0000000203157211 */ /* 0x000fe400030f0eff */
[----:B--2---:R-:W-:Y:S01]  /*61b50*/  ISETP.LT.AND P2, PT, R24, UR11, !P0 ;  /* 0x0000000b18007c0c */ /* 0x004fe2000c741270 */
[----:B0-----:R-:W-:Y:S02]  /*61b60*/  IMAD R24, R27, 0x8, R3 ;  /* 0x000000081b187824 */ /* 0x001fe400078e0203 */
[----:B------:R-:W2:Y:S04]  /*61b70*/  LDL.LU R3, [R1+0xbc] ;  /* 0x0000bc0001037983 */ /* 0x000ea80000300800 */
[----:B------:R0:W-:Y:S04]  /*61b80*/  @P4 STG.E.U16 desc[UR12][R22.64], R25 ;  /* 0x0000001916004986 */ /* 0x0001e8000c10150c */
[----:B-1----:R1:W-:Y:S01]  /*61b90*/  @P5 STG.E.U16 desc[UR12][R20.64], R4 ;  /* 0x0000000414005986 */ /* 0x0023e2000c10150c */
[----:B0-----:R-:W-:-:S03]  /*61ba0*/  LEA R22, P6, R24, R0, 0x1 ;  /* 0x0000000018167211 */ /* 0x001fc600078c08ff */
[----:B------:R-:W3:Y:S01]  /*61bb0*/  LDL.LU R25, [R1+0x68] ;  /* 0x0000680001197983 */ /* 0x000ee20000300800 */
[----:B------:R-:W-:Y:S02]  /*61bc0*/  LEA.HI.X.SX32 R23, R24, R2, 0x1, P6 ;  /* 0x0000000218177211 */ /* 0x000fe400030f0eff */
[----:B-----5:R-:W-:Y:S02]  /*61bd0*/  ISETP.LT.AND P5, PT, R28, UR11, !P0 ;  /* 0x0000000b1c007c0c */ /* 0x020fe4000c7a1270 */
[----:B------:R-:W5:Y:S01]  /*61be0*/  LDL.LU R28, [R1+0xd4] ;  /* 0x0000d400011c7983 */ /* 0x000f620000300800 */
[----:B--2---:R-:W-:Y:S01]  /*61bf0*/  ISETP.LT.AND P4, PT, R3, UR11, !P0 ;  /* 0x0000000b03007c0c */ /* 0x004fe2000c781270 */
[----:B------:R-:W-:-:S05]  /*61c00*/  IMAD R3, R27, 0x8, R24 ;  /* 0x000000081b037824 */ /* 0x000fca00078e0218 */
[----:B-1----:R-:W-:Y:S01]  /*61c10*/  LEA R20, P6, R3, R0, 0x1 ;  /* 0x0000000003147211 */ /* 0x002fe200078c08ff */
[----:B------:R-:W-:-:S03]  /*61c20*/  IMAD R24, R27, 0x8, R3 ;  /* 0x000000081b187824 */ /* 0x000fc600078e0203 */
[----:B------:R-:W-:Y:S02]  /*61c30*/  LEA.HI.X.SX32 R21, R3, R2, 0x1, P6 ;  /* 0x0000000203157211 */ /* 0x000fe400030f0eff */
[----:B------:R-:W2:Y:S04]  /*61c40*/  LDL.LU R3, [R1+0xc4] ;  /* 0x0000c40001037983 */ /* 0x000ea80000300800 */
[----:B----4-:R0:W-:Y:S02]  /*61c50*/  @P3 STG.E.U16 desc[UR12][R22.64], R8 ;  /* 0x0000000816003986 */ /* 0x0101e4000c10150c */
[----:B0-----:R-:W-:-:S04]  /*61c60*/  LEA R22, P6, R24, R0, 0x1 ;  /* 0x0000000018167211 */ /* 0x001fc800078c08ff */
[----:B------:R-:W-:Y:S01]  /*61c70*/  LEA.HI.X.SX32 R23, R24, R2, 0x1, P6 ;  /* 0x0000000218177211 */ /* 0x000fe200030f0eff */
[----:B---3--:R0:W-:Y:S01]  /*61c80*/  @P1 STG.E.U16 desc[UR12][R20.64], R16 ;  /* 0x0000001014001986 */ /* 0x0081e2000c10150c */
[----:B------:R-:W-:-:S03]  /*61c90*/  PRMT R8, R4, 0x7632, R8 ;  /* 0x0000763204087816 */ /* 0x000fc60000000008 */
[----:B------:R-:W-:Y:S01]  /*61ca0*/  @P2 STG.E.U16 desc[UR12][R22.64], R12 ;  /* 0x0000000c16002986 */ /* 0x000fe2000c10150c */
[----:B------:R-:W-:Y:S02]  /*61cb0*/  ISETP.LT.AND P2, PT, R29, UR11, !P0 ;  /* 0x0000000b1d007c0c */ /* 0x000fe4000c741270 */
[----:B------:R-:W-:Y:S02]  /*61cc0*/  ISETP.LT.AND P1, PT, R26, UR11, !P0 ;  /* 0x0000000b1a007c0c */ /* 0x000fe4000c721270 */
[----:B--2---:R-:W-:Y:S01]  /*61cd0*/  ISETP.LT.AND P3, PT, R3, UR11, !P0 ;  /* 0x0000000b03007c0c */ /* 0x004fe2000c761270 */
[----:B------:R-:W-:Y:S02]  /*61ce0*/  IMAD R3, R27, 0x8, R24 ;  /* 0x000000081b037824 */ /* 0x000fe400078e0218 */
[----:B------:R-:W1:Y:S01]  /*61cf0*/  LDC R24, c[0x0][0x3b8] ;  /* 0x0000ee00ff187b82 */ /* 0x000e620000000800 */
[----:B------:R-:W2:Y:S02]  /*61d00*/  LDL.LU R27, [R1+0xdc] ;  /* 0x0000dc00011b7983 */ /* 0x000ea40000300800 */
[----:B0-----:R-:W-:-:S02]  /*61d10*/  LEA R20, P6, R3, R0, 0x1 ;  /* 0x0000000003147211 */ /* 0x001fc400078c08ff */
[----:B------:R-:W3:Y:S02]  /*61d20*/  LDL.LU R29, [R1+0xe0] ;  /* 0x0000e000011d7983 */ /* 0x000ee40000300800 */
[----:B------:R-:W-:Y:S02]  /*61d30*/  LEA.HI.X.SX32 R21, R3, R2, 0x1, P6 ;  /* 0x0000000203157211 */ /* 0x000fe400030f0eff */
[----:B------:R-:W4:Y:S04]  /*61d40*/  LDL.LU R26, [R1+0xe4] ;  /* 0x0000e400011a7983 */ /* 0x000f280000300800 */
[----:B------:R0:W-:Y:S01]  /*61d50*/  @P4 STG.E.U16 desc[UR12][R20.64], R8 ;  /* 0x0000000814004986 */ /* 0x0001e2000c10150c */
[----:B-1----:R-:W-:Y:S01]  /*61d60*/  IMAD R4, R24, 0x8, R3 ;  /* 0x0000000818047824 */ /* 0x002fe200078e0203 */
[----:B0-----:R-:W-:-:S04]  /*61d70*/  PRMT R8, R8, 0x7632, R8 ;  /* 0x0000763208087816 */ /* 0x001fc80000000008 */
[----:B------:R-:W-:-:S04]  /*61d80*/  LEA R22, P6, R4, R0, 0x1 ;  /* 0x0000000004167211 */ /* 0x000fc800078c08ff */
[----:B------:R-:W-:-:S05]  /*61d90*/  LEA.HI.X.SX32 R23, R4, R2, 0x1, P6 ;  /* 0x0000000204177211 */ /* 0x000fca00030f0eff */
[----:B------:R0:W-:Y:S01]  /*61da0*/  @P5 STG.E.U16 desc[UR12][R22.64], R8 ;  /* 0x0000000816005986 */ /* 0x0001e2000c10150c */
[----:B-----5:R-:W-:-:S03]  /*61db0*/  ISETP.LT.AND P5, PT, R28, UR11, !P0 ;  /* 0x0000000b1c007c0c */ /* 0x020fc6000c7a1270 */
[----:B0-----:R-:W5:Y:S04]  /*61dc0*/  LDL.LU R8, [R1+0xd8] ;  /* 0x0000d80001087983 */ /* 0x001f680000300800 */
[----:B------:R-:W5:Y:S01]  /*61dd0*/  LDL.LU R28, [R1+0xe8] ;  /* 0x0000e800011c7983 */ /* 0x000f620000300800 */
[----:B------:R-:W-:Y:S01]  /*61de0*/  IMAD R3, R24, 0x8, R4 ;  /* 0x0000000818037824 */ /* 0x000fe200078e0204 */
[C---:B------:R-:W-:Y:S01]  /*61df0*/  ISETP.LT.AND P4, PT, R25.reuse, UR11, !P0 ;  /* 0x0000000b19007c0c */ /* 0x040fe2000c781270 */
[----:B------:R-:W-:Y:S01]  /*61e00*/  IMAD R4, R25, R24, RZ ;  /* 0x0000001819047224 */ /* 0x000fe200078e02ff */
[----:B------:R-:W-:Y:S01]  /*61e10*/  PRMT R16, R16, 0x7632, R16 ;  /* 0x0000763210107816 */ /* 0x000fe20000000010 */
[----:B------:R-:W5:Y:S01]  /*61e20*/  LDL.LU R25, [R1+0xec] ;  /* 0x0000ec0001197983 */ /* 0x000f620000300800 */
[----:B------:R-:W-:-:S04]  /*61e30*/  LEA R20, P6, R3, R0, 0x1 ;  /* 0x0000000003147211 */ /* 0x000fc800078c08ff */
[----:B------:R-:W-:Y:S01]  /*61e40*/  LEA.HI.X.SX32 R21, R3, R2, 0x1, P6 ;  /* 0x0000000203157211 */ /* 0x000fe200030f0eff */
[----:B------:R-:W-:Y:S01]  /*61e50*/  IMAD R3, R24, 0x10, R3 ;  /* 0x0000001018037824 */ /* 0x000fe200078e0203 */
[----:B------:R-:W-:Y:S02]  /*61e60*/  LEA R22, P6, R4, R0, 0x1 ;  /* 0x0000000004167211 */ /* 0x000fe400078c08ff */
        /* <DEDUP_REMOVED lines=8> */
[----:B-1----:R-:W-:-:S03]  /*61ef0*/  LEA R22, P6, R4, R0, 0x1 ;  /* 0x0000000004167211 */ /* 0x002fc600078c08ff */
[----:B------:R0:W-:Y:S01]  /*61f00*/  @P1 STG.E.U16 desc[UR12][R20.64], R5 ;  /* 0x0000000514001986 */ /* 0x0001e2000c10150c */
[----:B------:R-:W-:Y:S02]  /*61f10*/  LEA.HI.X.SX32 R23, R4, R2, 0x1, P6 ;  /* 0x0000000204177211 */ /* 0x000fe400030f0eff */
[----:B0-----:R-:W-:-:S04]  /*61f20*/  LEA R20, P6, R3, R0, 0x1 ;  /* 0x0000000003147211 */ /* 0x001fc800078c08ff */
[----:B------:R-:W-:Y:S01]  /*61f30*/  LEA.HI.X.SX32 R21, R3, R2, 0x1, P6 ;  /* 0x0000000203157211 */ /* 0x000fe200030f0eff */
[----:B------:R0:W-:Y:S04]  /*61f40*/  @P2 STG.E.U16 desc[UR12][R22.64], R9 ;  /* 0x0000000916002986 */ /* 0x0001e8000c10150c */
[----:B------:R1:W-:Y:S01]  /*61f50*/  @P5 STG.E.U16 desc[UR12][R20.64], R17 ;  /* 0x0000001114005986 */ /* 0x0003e2000c10150c */
[----:B--2---:R-:W-:-:S03]  /*61f60*/  ISETP.LT.AND P4, PT, R27, UR11, !P0 ;  /* 0x0000000b1b007c0c */ /* 0x004fc6000c781270 */
[----:B------:R-:W2:Y:S01]  /*61f70*/  LDL.LU R27, [R1+0x6c] ;  /* 0x00006c00011b7983 */ /* 0x000ea20000300800 */
[----:B---3--:R-:W-:-:S03]  /*61f80*/  ISETP.LT.AND P1, PT, R29, UR11, !P0 ;  /* 0x0000000b1d007c0c */ /* 0x008fc6000c721270 */
[----:B------:R-:W3:Y:S01]  /*61f90*/  LDL.LU R29, [R1+0xf0] ;  /* 0x0000f000011d7983 */ /* 0x000ee20000300800 */
[----:B----4-:R-:W-:-:S03]  /*61fa0*/  ISETP.LT.AND P2, PT, R26, UR11, !P0 ;  /* 0x0000000b1a007c0c */ /* 0x010fc6000c741270 */
[----:B------:R-:W4:Y:S01]  /*61fb0*/  LDL.LU R26, [R1+0xf4] ;  /* 0x0000f400011a7983 */ /* 0x000f220000300800 */
[----:B-----5:R-:W-:-:S03]  /*61fc0*/  ISETP.LT.AND P5, PT, R28, UR11, !P0 ;  /* 0x0000000b1c007c0c */ /* 0x020fc6000c7a1270 */
[----:B------:R-:W5:Y:S01]  /*61fd0*/  LDL.LU R28, [R1+0xf8] ;  /* 0x0000f800011c7983 */ /* 0x000f620000300800 */
[----:B------:R-:W-:Y:S01]  /*61fe0*/  IMAD R4, R24, 0x8, R3 ;  /* 0x0000000818047824 */ /* 0x000fe200078e0203 */
[----:B------:R-:W-:Y:S02]  /*61ff0*/  ISETP.LT.AND P3, PT, R8, UR11, !P0 ;  /* 0x0000000b08007c0c */ /* 0x000fe4000c761270 */
[----:B0-----:R-:W-:Y:S01]  /*62000*/  PRMT R9, R5, 0x7632, R9 ;  /* 0x0000763205097816 */ /* 0x001fe20000000009 */
[----:B------:R-:W-:Y:S01]  /*62010*/  IMAD R3, R24, 0x8, R4 ;  /* 0x0000000818037824 */ /* 0x000fe200078e0204 */
[C---:B------:R-:W-:Y:S01]  /*62020*/  LEA R22, P6, R4.reuse, R0, 0x1 ;  /* 0x0000000004167211 */ /* 0x040fe200078c08ff */
[----:B------:R-:W5:Y:S03]  /*62030*/  LDL.LU R16, [R1+0xfc] ;  /* 0x0000fc0001107983 */ /* 0x000f660000300800 */
[----:B------:R-:W-:Y:S01]  /*62040*/  LEA.HI.X.SX32 R23, R4, R2, 0x1, P6 ;  /* 0x0000000204177211 */ /* 0x000fe200030f0eff */
[----:B------:R-:W-:Y:S01]  /*62050*/  IMAD R8, R24, 0x8, R3 ;  /* 0x0000000818087824 */ /* 0x000fe200078e0203 */
[----:B------:R-:W-:-:S04]  /*62060*/  LEA R4, P6, R3, R0, 0x1 ;  /* 0x0000000003047211 */ /* 0x000fc800078c08ff */
[----:B------:R-:W-:Y:S01]  /*62070*/  LEA.HI.X.SX32 R5, R3, R2, 0x1, P6 ;  /* 0x0000000203057211 */ /* 0x000fe200030f0eff */
[----:B------:R-:W-:Y:S01]  /*62080*/  IMAD R3, R24, 0x8, R8 ;  /* 0x0000000818037824 */ /* 0x000fe200078e0208 */
[C---:B-1----:R-:W-:Y:S01]  /*62090*/  LEA R20, P6, R8.reuse, R0, 0x1 ;  /* 0x0000000008147211 */ /* 0x042fe200078c08ff */
[----:B------:R-:W-:Y:S01]  /*620a0*/  @P3 STG.E.U16 desc[UR12][R22.64], R13 ;  /* 0x0000000d16003986 */ /* 0x000fe2000c10150c */
[----:B------:R-:W-:Y:S02]  /*620b0*/  ISETP.LT.AND P3, PT, R25, UR11, !P0 ;  /* 0x0000000b19007c0c */ /* 0x000fe4000c761270 */
[----:B------:R-:W-:Y:S01]  /*620c0*/  LEA.HI.X.SX32 R21, R8, R2, 0x1, P6 ;  /* 0x0000000208157211 */ /* 0x000fe200030f0eff */
[----:B------:R0:W-:Y:S04]  /*620d0*/  @P4 STG.E.U16 desc[UR12][R4.64], R9 ;  /* 0x0000000904004986 */ /* 0x0001e8000c10150c */
[----:B------:R-:W5:Y:S01]  /*620e0*/  LDL.LU R25, [R1+0x100] ;  /* 0x0001000001197983 */ /* 0x000f620000300800 */
[----:B0-----:R-:W-:-:S02]  /*620f0*/  PRMT R5, R9, 0x7632, R5 ;  /* 0x0000763209057816 */ /* 0x001fc40000000005 */
[----:B------:R-:W-:-:S03]  /*62100*/  LEA R4, P6, R3, R0, 0x1 ;  /* 0x0000000003047211 */ /* 0x000fc600078c08ff */
[----:B------:R0:W-:Y:S01]  /*62110*/  @P1 STG.E.U16 desc[UR12][R20.64], R5 ;  /* 0x0000000514001986 */ /* 0x0001e2000c10150c */
[----:B------:R-:W-:Y:S02]  /*62120*/  PRMT R17, R17, 0x7632, R17 ;  /* 0x0000763211117816 */ /* 0x000fe40000000011 */
[----:B------:R-:W-:Y:S02]  /*62130*/  PRMT R13, R13, 0x7632, R13 ;  /* 0x000076320d0d7816 */ /* 0x000fe4000000000d */
[----:B0-----:R-:W-:-:S05]  /*62140*/  LEA.HI.X.SX32 R5, R3, R2, 0x1, P6 ;  /* 0x0000000203057211 */ /* 0x001fca00030f0eff */
[----:B------:R0:W-:Y:S01]  /*62150*/  @P2 STG.E.U16 desc[UR12][R4.64], R17 ;  /* 0x0000001104002986 */ /* 0x0001e2000c10150c */
[C---:B--2---:R-:W-:Y:S01]  /*62160*/  IMAD R9, R27.reuse, R24, RZ ;  /* 0x000000181b097224 */ /* 0x044fe200078e02ff */
[----:B------:R-:W-:Y:S02]  /*62170*/  ISETP.LT.AND P4, PT, R27, UR11, !P0 ;  /* 0x0000000b1b007c0c */ /* 0x000fe4000c781270 */
[----:B------:R-:W2:Y:S02]  /*62180*/  LDL.LU R27, [R1+0x104] ;  /* 0x00010400011b7983 */ /* 0x000ea40000300800 */
[----:B------:R-:W-:-:S04]  /*62190*/  LEA R8, P6, R9, R0, 0x1 ;  /* 0x0000000009087211 */ /* 0x000fc800078c08ff */
[----:B------:R-:W-:Y:S02]  /*621a0*/  LEA.HI.X.SX32 R9, R9, R2, 0x1, P6 ;  /* 0x0000000209097211 */ /* 0x000fe400030f0eff */
[----:B---3--:R-:W-:Y:S02]  /*621b0*/  ISETP.LT.AND P1, PT, R29, UR11, !P0 ;  /* 0x0000000b1d007c0c */ /* 0x008fe4000c721270 */
[----:B------:R-:W3:Y:S01]  /*621c0*/  LDL.LU R29, [R1+0x108] ;  /* 0x00010800011d7983 */ /* 0x000ee20000300800 */
[----:B----4-:R-:W-:-:S03]  /*621d0*/  ISETP.LT.AND P2, PT, R26, UR11, !P0 ;  /* 0x0000000b1a007c0c */ /* 0x010fc6000c741270 */
[----:B------:R1:W-:Y:S04]  /*621e0*/  @P4 STG.E.U16 desc[UR12][R8.64], R13 ;  /* 0x0000000d08004986 */ /* 0x0003e8000c10150c */
[----:B------:R-:W4:Y:S01]  /*621f0*/  LDL.LU R26, [R1+0x74] ;  /* 0x00007400011a7983 */ /* 0x000f220000300800 */
[----:B-----5:R-:W-:-:S03]  /*62200*/  ISETP.LT.AND P4, PT, R28, UR11, !P0 ;  /* 0x0000000b1c007c0c */ /* 0x020fc6000c781270 */
[----:B------:R-:W5:Y:S01]  /*62210*/  LDL.LU R28, [R1+0x10c] ;  /* 0x00010c00011c7983 */ /* 0x000f620000300800 */
[----:B------:R-:W-:-:S04]  /*62220*/  IMAD R3, R24, 0x10, R3 ;  /* 0x0000001018037824 */ /* 0x000fc800078e0203 */
[----:B------:R-:W-:Y:S01]  /*62230*/  IMAD R12, R24, 0x8, R3 ;  /* 0x00000008180c7824 */ /* 0x000fe200078e0203 */
[----:B0-----:R-:W-:-:S04]  /*62240*/  LEA R4, P6, R3, R0, 0x1 ;  /* 0x0000000003047211 */ /* 0x001fc800078c08ff */
[----:B------:R-:W-:Y:S01]  /*62250*/  LEA.HI.X.SX32 R5, R3, R2, 0x1, P6 ;  /* 0x0000000203057211 */ /* 0x000fe200030f0eff */
[----:B------:R-:W-:Y:S01]  /*62260*/  IMAD R3, R24, 0x8, R12 ;  /* 0x0000000818037824 */ /* 0x000fe200078e020c */
[----:B-1----:R-:W-:-:S03]  /*62270*/  LEA R8, P6, R12, R0, 0x1 ;  /* 0x000000000c087211 */ /* 0x002fc600078c08ff */
[----:B------:R0:W-:Y:S01]  /*62280*/  @P5 STG.E.U16 desc[UR12][R4.64], R6 ;  /* 0x0000000604005986 */ /* 0x0001e2000c10150c */
[----:B------:R-:W-:Y:S01]  /*62290*/  LEA.HI.X.SX32 R9, R12, R2, 0x1, P6 ;  /* 0x000000020c097211 */ /* 0x000fe200030f0eff */
[----:B------:R-:W-:-:S04]  /*622a0*/  IMAD R17, R24, 0x8, R3 ;  /* 0x0000000818117824 */ /* 0x000fc800078e0203 */
[----:B------:R1:W-:Y:S01]  /*622b0*/  @P3 STG.E.U16 desc[UR12][R8.64], R10 ;  /* 0x0000000a08003986 */ /* 0x0003e2000c10150c */
[----:B0-----:R-:W-:-:S04]  /*622c0*/  LEA R4, P6, R3, R0, 0x1 ;  /* 0x0000000003047211 */ /* 0x001fc800078c08ff */
[----:B------:R-:W-:Y:S01]  /*622d0*/  LEA.HI.X.SX32 R5, R3, R2, 0x1, P6 ;  /* 0x0000000203057211 */ /* 0x000fe200030f0eff */
[C---:B------:R-:W-:Y:S01]  /*622e0*/  IMAD R3, R24.reuse, 0x8, R17 ;  /* 0x0000000818037824 */ /* 0x040fe200078e0211 */
[----:B-1----:R-:W-:Y:S02]  /*622f0*/  LEA R8, P6, R17, R0, 0x1 ;  /* 0x0000000011087211 */ /* 0x002fe400078c08ff */
[----:B------:R-:W-:Y:S01]  /*62300*/  ISETP.LT.AND P3, PT, R25, UR11, !P0 ;  /* 0x0000000b19007c0c */ /* 0x000fe2000c761270 */
[----:B------:R0:W-:Y:S01]  /*62310*/  @P1 STG.E.U16 desc[UR12][R4.64], R18 ;  /* 0x0000001204001986 */ /* 0x0001e2000c10150c */
[----:B------:R-:W-:Y:S01]  /*62320*/  LEA.HI.X.SX32 R9, R17, R2, 0x1, P6 ;  /* 0x0000000211097211 */ /* 0x000fe200030f0eff */
[----:B------:R-:W-:Y:S01]  /*62330*/  IMAD R13, R24, 0x8, R3 ;  /* 0x00000008180d7824 */ /* 0x000fe200078e0203 */
[----:B------:R-:W-:Y:S01]  /*62340*/  ISETP.LT.AND P5, PT, R16, UR11, !P0 ;  /* 0x0000000b10007c0c */ /* 0x000fe2000c7a1270 */
[----:B------:R-:W5:Y:S04]  /*62350*/  LDL.LU R25, [R1+0x110] ;  /* 0x0001100001197983 */ /* 0x000f680000300800 */
[----:B------:R1:W-:Y:S01]  /*62360*/  @P2 STG.E.U16 desc[UR12][R8.64], R14 ;  /* 0x0000000e08002986 */ /* 0x0003e2000c10150c */
[----:B0-----:R-:W-:-:S04]  /*62370*/  LEA R4, P6, R3, R0, 0x1 ;  /* 0x0000000003047211 */ /* 0x001fc800078c08ff */
[----:B------:R-:W-:Y:S02]  /*62380*/  LEA.HI.X.SX32 R5, R3, R2, 0x1, P6 ;  /* 0x0000000203057211 */ /* 0x000fe400030f0eff */
[C---:B-1----:R-:W-:Y:S02]  /*62390*/  LEA R8, P6, R13.reuse, R0, 0x1 ;  /* 0x000000000d087211 */ /* 0x042fe400078c08ff */
[----:B------:R-:W-:Y:S02]  /*623a0*/  PRMT R6, R6, 0x7632, R6 ;  /* 0x0000763206067816 */ /* 0x000fe40000000006 */
[----:B------:R-:W-:Y:S02]  /*623b0*/  LEA.HI.X.SX32 R9, R13, R2, 0x1, P6 ;  /* 0x000000020d097211 */ /* 0x000fe400030f0eff */
[----:B------:R-:W-:Y:S01]  /*623c0*/  PRMT R10, R10, 0x7632, R10 ;  /* 0x000076320a0a7816 */ /* 0x000fe2000000000a */
[----:B------:R0:W-:Y:S01]  /*623d0*/  @P4 STG.E.U16 desc[UR12][R4.64], R6 ;  /* 0x0000000604004986 */ /* 0x0001e2000c10150c */
[----:B------:R-:W-:-:S03]  /*623e0*/  IMAD R3, R24, 0x8, R13 ;  /* 0x0000000818037824 */ /* 0x000fc600078e020d */
[----:B------:R1:W-:Y:S01]  /*623f0*/  @P5 STG.E.U16 desc[UR12][R8.64], R10 ;  /* 0x0000000a08005986 */ /* 0x0003e2000c10150c */
[----:B--2---:R-:W-:-:S03]  /*62400*/  ISETP.LT.AND P1, PT, R27, UR11, !P0 ;  /* 0x0000000b1b007c0c */ /* 0x004fc6000c721270 */
[----:B------:R-:W2:Y:S01]  /*62410*/  LDL.LU R27, [R1+0x114] ;  /* 0x00011400011b7983 */ /* 0x000ea20000300800 */
[----:B---3--:R-:W-:-:S03]  /*62420*/  ISETP.LT.AND P2, PT, R29, UR11, !P0 ;  /* 0x0000000b1d007c0c */ /* 0x008fc6000c741270 */
[----:B------:R-:W3:Y:S01]  /*62430*/  LDL.LU R29, [R1+0x94] ;  /* 0x00009400011d7983 */ /* 0x000ee20000300800 */
[C---:B----4-:R-:W-:Y:S01]  /*62440*/  ISETP.LT.AND P4, PT, R26.reuse, UR11, !P0 ;  /* 0x0000000b1a007c0c */ /* 0x050fe2000c781270 */
[----:B------:R-:W-:Y:S02]  /*62450*/  IMAD R13, R26, R24, RZ ;  /* 0x000000181a0d7224 */ /* 0x000fe400078e02ff */
[----:B------:R-:W4:Y:S01]  /*62460*/  LDL.LU R26, [R1+0x118] ;  /* 0x00011800011a7983 */ /* 0x000f220000300800 */
[----:B-----5:R-:W-:-:S03]  /*62470*/  ISETP.LT.AND P5, PT, R28, UR11, !P0 ;  /* 0x0000000b1c007c0c */ /* 0x020fc6000c7a1270 */
[----:B------:R-:W5:Y:S01]  /*62480*/  LDL.LU R28, [R1+0x11c] ;  /* 0x00011c00011c7983 */ /* 0x000f620000300800 */
[C---:B0-----:R-:W-:Y:S02]  /*62490*/  LEA R4, P6, R3.reuse, R0, 0x1 ;  /* 0x0000000003047211 */ /* 0x041fe400078c08ff */
[----:B------:R-:W-:Y:S02]  /*624a0*/  PRMT R18, R18, 0x7632, R18 ;  /* 0x0000763212127816 */ /* 0x000fe40000000012 */
[----:B------:R-:W-:Y:S01]  /*624b0*/  LEA.HI.X.SX32 R5, R3, R2, 0x1, P6 ;  /* 0x0000000203057211 */ /* 0x000fe200030f0eff */
[----:B------:R-:W-:-:S04]  /*624c0*/  IMAD R3, R24, 0x10, R3 ;  /* 0x0000001018037824 */ /* 0x000fc800078e0203 */
[----:B------:R0:W-:Y:S01]  /*624d0*/  @P3 STG.E.U16 desc[UR12][R4.64], R18 ;  /* 0x0000001204003986 */ /* 0x0001e2000c10150c */
[-C--:B------:R-:W-:Y:S01]  /*624e0*/  LEA R16, P3, R3, R0.reuse, 0x1 ;  /* 0x0000000003107211 */ /* 0x080fe200078608ff */
[C---:B------:R-:W-:Y:S01]  /*624f0*/  IMAD R21, R24.reuse, 0x8, R3 ;  /* 0x0000000818157824 */ /* 0x040fe200078e0203 */
[----:B------:R-:W-:Y:S02]  /*62500*/  LEA R12, P6, R13, R0, 0x1 ;  /* 0x000000000d0c7211 */ /* 0x000fe400078c08ff */
[-C--:B------:R-:W-:Y:S01]  /*62510*/  LEA.HI.X.SX32 R17, R3, R2.reuse, 0x1, P3 ;  /* 0x0000000203117211 */ /* 0x080fe200018f0eff */
[----:B------:R-:W-:Y:S01]  /*62520*/  IMAD R3, R24, 0x8, R21 ;  /* 0x0000000818037824 */ /* 0x000fe200078e0215 */
[----:B------:R-:W-:Y:S02]  /*62530*/  PRMT R6, R14, 0x7632, R6 ;  /* 0x000076320e067816 */ /* 0x000fe40000000006 */
[----:B------:R-:W-:Y:S01]  /*62540*/  LEA.HI.X.SX32 R13, R13, R2, 0x1, P6 ;  /* 0x000000020d0d7211 */ /* 0x000fe200030f0eff */
[----:B-1----:R-:W-:Y:S01]  /*62550*/  IMAD R9, R24, 0x8, R3 ;  /* 0x0000000818097824 */ /* 0x002fe200078e0203 */
[----:B------:R-:W-:-:S03]  /*62560*/  LEA R20, P6, R21, R0, 0x1 ;  /* 0x0000000015147211 */ /* 0x000fc600078c08ff */
[----:B------:R-:W-:Y:S01]  /*62570*/  IMAD R23, R24, 0x8, R9 ;  /* 0x0000000818177824 */ /* 0x000fe200078e0209 */
[----:B------:R1:W-:Y:S01]  /*62580*/  @P4 STG.E.U16 desc[UR12][R12.64], R6 ;  /* 0x000000060c004986 */ /* 0x0003e2000c10150c */
[----:B------:R-:W-:-:S03]  /*62590*/  LEA.HI.X.SX32 R21, R21, R2, 0x1, P6 ;  /* 0x0000000215157211 */ /* 0x000fc600030f0eff */
[----:B------:R-:W-:Y:S01]  /*625a0*/  @P1 STG.E.U16 desc[UR12][R16.64], R7 ;  /* 0x0000000710001986 */ /* 0x000fe2000c10150c */
[----:B0-----:R-:W-:-:S03]  /*625b0*/  LEA R4, P1, R3, R0, 0x1 ;  /* 0x0000000003047211 */ /* 0x001fc600078208ff */
[----:B------:R0:W-:Y:S01]  /*625c0*/  @P2 STG.E.U16 desc[UR12][R20.64], R11 ;  /* 0x0000000b14002986 */ /* 0x0001e2000c10150c */
[----:B------:R-:W-:Y:S02]  /*625d0*/  LEA.HI.X.SX32 R5, R3, R2, 0x1, P1 ;  /* 0x0000000203057211 */ /* 0x000fe400008f0eff */
[----:B------:R-:W-:Y:S01]  /*625e0*/  ISETP.LT.AND P4, PT, R25, UR11, !P0 ;  /* 0x0000000b19007c0c */ /* 0x000fe2000c781270 */
[C---:B------:R-:W-:Y:S01]  /*625f0*/  IMAD R25, R24.reuse, 0x8, R23 ;  /* 0x0000000818197824 */ /* 0x040fe200078e0217 */
[-C--:B-1----:R-:W-:Y:S02]  /*62600*/  LEA R12, P2, R9, R0.reuse, 0x1 ;  /* 0x00000000090c7211 */ /* 0x082fe400078408ff */
[----:B------:R-:W-:Y:S01]  /*62610*/  LEA R8, P1, R23, R0, 0x1 ;  /* 0x0000000017087211 */ /* 0x000fe200078208ff */
[----:B------:R-:W-:Y:S01]  /*62620*/  IMAD R3, R24, 0x8, R25 ;  /* 0x0000000818037824 */ /* 0x000fe200078e0219 */
[-C--:B------:R-:W-:Y:S02]  /*62630*/  LEA.HI.X.SX32 R13, R9, R2.reuse, 0x1, P2 ;  /* 0x00000002090d7211 */ /* 0x080fe400010f0eff */
[----:B------:R-:W-:-:S02]  /*62640*/  LEA.HI.X.SX32 R9, R23, R2, 0x1, P1 ;  /* 0x0000000217097211 */ /* 0x000fc400008f0eff */
[----:B0-----:R-:W-:-:S04]  /*62650*/  LEA R20, P1, R3, R0, 0x1 ;  /* 0x0000000003147211 */ /* 0x001fc800078208ff */
[----:B------:R-:W-:Y:S02]  /*62660*/  LEA.HI.X.SX32 R21, R3, R2, 0x1, P1 ;  /* 0x0000000203157211 */ /* 0x000fe400008f0eff */
[----:B------:R-:W-:Y:S02]  /*62670*/  LEA R16, P6, R25, R0, 0x1 ;  /* 0x0000000019107211 */ /* 0x000fe400078c08ff */
[----:B------:R-:W-:Y:S02]  /*62680*/  PRMT R7, R7, 0x7632, R7 ;  /* 0x0000763207077816 */ /* 0x000fe40000000007 */
[----:B------:R-:W-:Y:S02]  /*62690*/  LEA.HI.X.SX32 R17, R25, R2, 0x1, P6 ;  /* 0x0000000219117211 */ /* 0x000fe400030f0eff */
[----:B------:R-:W-:Y:S01]  /*626a0*/  PRMT R11, R11, 0x7632, R11 ;  /* 0x000076320b0b7816 */ /* 0x000fe2000000000b */
[----:B------:R0:W-:Y:S01]  /*626b0*/  @P5 STG.E.U16 desc[UR12][R4.64], R19 ;  /* 0x0000001304005986 */ /* 0x0001e2000c10150c */
[----:B------:R-:W-:-:S03]  /*626c0*/  PRMT R10, R19, 0x7632, R10 ;  /* 0x00007632130a7816 */ /* 0x000fc6000000000a */
[----:B------:R0:W-:Y:S01]  /*626d0*/  @P4 STG.E.U16 desc[UR12][R12.64], R15 ;  /* 0x0000000f0c004986 */ /* 0x0001e2000c10150c */
[----:B--2---:R-:W-:Y:S02]  /*626e0*/  ISETP.LT.AND P3, PT, R27, UR11, !P0 ;  /* 0x0000000b1b007c0c */ /* 0x004fe4000c761270 */
[C---:B---3--:R-:W-:Y:S01]  /*626f0*/  ISETP.LT.AND P1, PT, R29.reuse, UR11, !P0 ;  /* 0x0000000b1d007c0c */ /* 0x048fe2000c721270 */
[----:B------:R-:W-:Y:S01]  /*62700*/  IMAD R27, R29, R24, RZ ;  /* 0x000000181d1b7224 */ /* 0x000fe200078e02ff */
[----:B----4-:R-:W-:-:S09]  /*62710*/  ISETP.LT.AND P2, PT, R26, UR11, !P0 ;  /* 0x0000000b1a007c0c */ /* 0x010fd2000c741270 */
[----:B------:R0:W-:Y:S01]  /*62720*/  @P3 STG.E.U16 desc[UR12][R8.64], R7 ;  /* 0x0000000708003986 */ /* 0x0001e2000c10150c */
[----:B------:R-:W-:-:S04]  /*62730*/  LEA R22, P6, R27, R0, 0x1 ;  /* 0x000000001b167211 */ /* 0x000fc800078c08ff */
[----:B------:R-:W-:Y:S01]  /*62740*/  LEA.HI.X.SX32 R23, R27, R2, 0x1, P6 ;  /* 0x000000021b177211 */ /* 0x000fe200030f0eff */
[----:B------:R0:W-:Y:S01]  /*62750*/  @P2 STG.E.U16 desc[UR12][R16.64], R11 ;  /* 0x0000000b10002986 */ /* 0x0001e2000c10150c */
[----:B-----5:R-:W-:-:S13]  /*62760*/  ISETP.LT.AND P0, PT, R28, UR11, !P0 ;  /* 0x0000000b1c007c0c */ /* 0x020fda000c701270 */
[----:B------:R0:W-:Y:S01]  /*62770*/  @P0 STG.E.U16 desc[UR12][R20.64], R10 ;  /* 0x0000000a14000986 */ /* 0x0001e2000c10150c */
[----:B------:R-:W-:Y:S05]  /*62780*/  @!P1 EXIT ;  /* 0x000000000000994d */ /* 0x000fea0003800000 */
[----:B0-----:R-:W-:-:S05]  /*62790*/  PRMT R11, R15, 0x7632, R11 ;  /* 0x000076320f0b7816 */ /* 0x001fca000000000b */
[----:B------:R-:W-:Y:S01]  /*627a0*/  STG.E.U16 desc[UR12][R22.64], R11 ;  /* 0x0000000b16007986 */ /* 0x000fe2000c10150c */
[----:B------:R-:W-:Y:S05]  /*627b0*/  EXIT ;  /* 0x000000000000794d */ /* 0x000fea0003800000 */
.L_x_3:
[----:B------:R-:W-:-:S00]  /*627c0*/  BRA `(.L_x_3) ;  /* 0xfffffffc00fc7947 */ /* 0x000fc0000383ffff */
[----:B------:R-:W-:-:S00]  /*627d0*/  NOP ;  /* 0x0000000000007918 */ /* 0x000fc00000000000 */
        /* <DEDUP_REMOVED lines=10> */
.L_x_4:


//--------------------- .nv.shared.matmul_kernel  --------------------------
	.section	.nv.shared.matmul_kernel,"aw",@nobits
	.sectionflags	@""
	.align	16
	.zero		1024


//--------------------- .nv.shared.reserved.0     --------------------------
	.section	.nv.shared.reserved.0,"aw",@nobits
	.weak		__nv_reservedSMEM_offset_0_alias
	.size		__nv_reservedSMEM_offset_0_alias, 0, 64
	.other		__nv_reservedSMEM_offset_0_alias,@"STO_CUDA_RESERVED_SHARED STV_DEFAULT"
__nv_reservedSMEM_offset_0_alias:
	.zero		0
	.zero		64


//--------------------- .nv.constant0.matmul_kernel --------------------------
	.section	.nv.constant0.matmul_kernel,"a",@progbits
	.sectionflags	@""
	.align	4
.nv.constant0.matmul_kernel:
	.zero		976


//--------------------- SYMBOLS --------------------------

	.type		.nv.reservedSmem.offset0,@object
	.size		.nv.reservedSmem.offset0,0x4
	.type		.nv.reservedSmem.cap,@object
	.size		.nv.reservedSmem.cap,0x4
